//
// Generated by NVIDIA NVVM Compiler
//
// Compiler Build ID: CL-36424714
// Cuda compilation tools, release 13.0, V13.0.88
// Based on NVVM 20.0.0
//

.version 9.0
.target sm_100
.address_size 64

	// .globl	_Z10function_iPd
// _ZZN3cub18CUB_300001_SM_10006detail11scan_by_key21DeviceScanByKeyKernelINS2_10policy_hubIPidd3binE10Policy1000ES5_PdS9_NS0_24ReduceByKeyScanTileStateIdiLb1EEEN4cuda3std3__48equal_toIiEES6_NS0_8NullTypeEjdiEEvT0_PT9_T1_T2_T3_iT4_T5_T6_T7_E12temp_storage has been demoted
// _ZZN3cub18CUB_300001_SM_10006detail11scan_by_key21DeviceScanByKeyKernelINS2_10policy_hubIPidd3binE10Policy1000ES5_PdS9_NS0_24ReduceByKeyScanTileStateIdiLb1EEEN4cuda3std3__48equal_toIiEES6_NS0_8NullTypeEmdiEEvT0_PT9_T1_T2_T3_iT4_T5_T6_T7_E12temp_storage has been demoted
// _ZZN3cub18CUB_300001_SM_10006detail6reduce28DeviceReduceSingleTileKernelINS2_10policy_hubIdjN4cuda3__47maximumIdEEE10Policy1000EN6thrust24THRUST_300001_SM_1000_NS6detail15normal_iteratorINSC_10device_ptrIdEEEEPdjS8_ddNS5_3std3__410__identityEEEvT0_T1_T2_T3_T4_T6_E12temp_storage has been demoted
// _ZZN3cub18CUB_300001_SM_10006detail6reduce18DeviceReduceKernelINS2_10policy_hubIdjN4cuda3__47maximumIdEEE10Policy1000EN6thrust24THRUST_300001_SM_1000_NS6detail15normal_iteratorINSC_10device_ptrIdEEEEjS8_dNS5_3std3__410__identityEEEvT0_PT3_T1_NS0_13GridEvenShareISO_EET2_T4_E12temp_storage has been demoted
// _ZZN3cub18CUB_300001_SM_10006detail6reduce28DeviceReduceSingleTileKernelINS2_10policy_hubIdjN4cuda3__47maximumIdEEE10Policy1000EPdSB_iS8_ddNS5_3std3__410__identityEEEvT0_T1_T2_T3_T4_T6_E12temp_storage has been demoted
// _ZZN3cub18CUB_300001_SM_10006detail6reduce28DeviceReduceSingleTileKernelINS2_10policy_hubIdyN4cuda3__47maximumIdEEE10Policy1000EN6thrust24THRUST_300001_SM_1000_NS6detail15normal_iteratorINSC_10device_ptrIdEEEEPdyS8_ddNS5_3std3__410__identityEEEvT0_T1_T2_T3_T4_T6_E12temp_storage has been demoted
// _ZZN3cub18CUB_300001_SM_10006detail6reduce18DeviceReduceKernelINS2_10policy_hubIdyN4cuda3__47maximumIdEEE10Policy1000EN6thrust24THRUST_300001_SM_1000_NS6detail15normal_iteratorINSC_10device_ptrIdEEEEyS8_dNS5_3std3__410__identityEEEvT0_PT3_T1_NS0_13GridEvenShareISO_EET2_T4_E12temp_storage has been demoted
// _ZZN3cub18CUB_300001_SM_10006detail6reduce28DeviceReduceSingleTileKernelINS2_10policy_hubIdyN4cuda3__47maximumIdEEE10Policy1000EPdSB_iS8_ddNS5_3std3__410__identityEEEvT0_T1_T2_T3_T4_T6_E12temp_storage has been demoted
.global .align 1 .b8 _ZN32_INTERNAL_6935e8f7_4_k_cu_maxeps4cuda3std3__45__cpo5beginE[1];
.global .align 1 .b8 _ZN32_INTERNAL_6935e8f7_4_k_cu_maxeps4cuda3std3__45__cpo3endE[1];
.global .align 1 .b8 _ZN32_INTERNAL_6935e8f7_4_k_cu_maxeps4cuda3std3__45__cpo6cbeginE[1];
.global .align 1 .b8 _ZN32_INTERNAL_6935e8f7_4_k_cu_maxeps4cuda3std3__45__cpo4cendE[1];
.global .align 1 .b8 _ZN32_INTERNAL_6935e8f7_4_k_cu_maxeps4cuda3std3__45__cpo6rbeginE[1];
.global .align 1 .b8 _ZN32_INTERNAL_6935e8f7_4_k_cu_maxeps4cuda3std3__45__cpo4rendE[1];
.global .align 1 .b8 _ZN32_INTERNAL_6935e8f7_4_k_cu_maxeps4cuda3std3__45__cpo7crbeginE[1];
.global .align 1 .b8 _ZN32_INTERNAL_6935e8f7_4_k_cu_maxeps4cuda3std3__45__cpo5crendE[1];
.global .align 1 .b8 _ZN32_INTERNAL_6935e8f7_4_k_cu_maxeps4cuda3std3__434_GLOBAL__N__6935e8f7_4_k_cu_maxeps6ignoreE[1];
.global .align 1 .b8 _ZN32_INTERNAL_6935e8f7_4_k_cu_maxeps4cuda3std3__419piecewise_constructE[1];
.global .align 1 .b8 _ZN32_INTERNAL_6935e8f7_4_k_cu_maxeps4cuda3std3__48in_placeE[1];
.global .align 1 .b8 _ZN32_INTERNAL_6935e8f7_4_k_cu_maxeps4cuda3std3__420unreachable_sentinelE[1];
.global .align 1 .b8 _ZN32_INTERNAL_6935e8f7_4_k_cu_maxeps4cuda3std3__47nulloptE[1];
.global .align 1 .b8 _ZN32_INTERNAL_6935e8f7_4_k_cu_maxeps4cuda3std3__48unexpectE[1];
.global .align 1 .b8 _ZN32_INTERNAL_6935e8f7_4_k_cu_maxeps4cuda3std6ranges3__45__cpo4swapE[1];
.global .align 1 .b8 _ZN32_INTERNAL_6935e8f7_4_k_cu_maxeps4cuda3std6ranges3__45__cpo9iter_moveE[1];
.global .align 1 .b8 _ZN32_INTERNAL_6935e8f7_4_k_cu_maxeps4cuda3std6ranges3__45__cpo5beginE[1];
.global .align 1 .b8 _ZN32_INTERNAL_6935e8f7_4_k_cu_maxeps4cuda3std6ranges3__45__cpo3endE[1];
.global .align 1 .b8 _ZN32_INTERNAL_6935e8f7_4_k_cu_maxeps4cuda3std6ranges3__45__cpo6cbeginE[1];
.global .align 1 .b8 _ZN32_INTERNAL_6935e8f7_4_k_cu_maxeps4cuda3std6ranges3__45__cpo4cendE[1];
.global .align 1 .b8 _ZN32_INTERNAL_6935e8f7_4_k_cu_maxeps4cuda3std6ranges3__45__cpo7advanceE[1];
.global .align 1 .b8 _ZN32_INTERNAL_6935e8f7_4_k_cu_maxeps4cuda3std6ranges3__45__cpo9iter_swapE[1];
.global .align 1 .b8 _ZN32_INTERNAL_6935e8f7_4_k_cu_maxeps4cuda3std6ranges3__45__cpo4nextE[1];
.global .align 1 .b8 _ZN32_INTERNAL_6935e8f7_4_k_cu_maxeps4cuda3std6ranges3__45__cpo4prevE[1];
.global .align 1 .b8 _ZN32_INTERNAL_6935e8f7_4_k_cu_maxeps4cuda3std6ranges3__45__cpo4dataE[1];
.global .align 1 .b8 _ZN32_INTERNAL_6935e8f7_4_k_cu_maxeps4cuda3std6ranges3__45__cpo5cdataE[1];
.global .align 1 .b8 _ZN32_INTERNAL_6935e8f7_4_k_cu_maxeps4cuda3std6ranges3__45__cpo4sizeE[1];
.global .align 1 .b8 _ZN32_INTERNAL_6935e8f7_4_k_cu_maxeps4cuda3std6ranges3__45__cpo5ssizeE[1];
.global .align 1 .b8 _ZN32_INTERNAL_6935e8f7_4_k_cu_maxeps4cuda3std6ranges3__45__cpo8distanceE[1];
.global .align 1 .b8 _ZN32_INTERNAL_6935e8f7_4_k_cu_maxeps6thrust24THRUST_300001_SM_1000_NS8cuda_cub3parE[1];
.global .align 1 .b8 _ZN32_INTERNAL_6935e8f7_4_k_cu_maxeps6thrust24THRUST_300001_SM_1000_NS8cuda_cub10par_nosyncE[1];
.global .align 1 .b8 _ZN32_INTERNAL_6935e8f7_4_k_cu_maxeps6thrust24THRUST_300001_SM_1000_NS6system6detail10sequential3seqE[1];
.global .align 1 .b8 _ZN32_INTERNAL_6935e8f7_4_k_cu_maxeps6thrust24THRUST_300001_SM_1000_NS12placeholders2_1E[1];
.global .align 1 .b8 _ZN32_INTERNAL_6935e8f7_4_k_cu_maxeps6thrust24THRUST_300001_SM_1000_NS12placeholders2_2E[1];
.global .align 1 .b8 _ZN32_INTERNAL_6935e8f7_4_k_cu_maxeps6thrust24THRUST_300001_SM_1000_NS12placeholders2_3E[1];
.global .align 1 .b8 _ZN32_INTERNAL_6935e8f7_4_k_cu_maxeps6thrust24THRUST_300001_SM_1000_NS12placeholders2_4E[1];
.global .align 1 .b8 _ZN32_INTERNAL_6935e8f7_4_k_cu_maxeps6thrust24THRUST_300001_SM_1000_NS12placeholders2_5E[1];
.global .align 1 .b8 _ZN32_INTERNAL_6935e8f7_4_k_cu_maxeps6thrust24THRUST_300001_SM_1000_NS12placeholders2_6E[1];
.global .align 1 .b8 _ZN32_INTERNAL_6935e8f7_4_k_cu_maxeps6thrust24THRUST_300001_SM_1000_NS12placeholders2_7E[1];
.global .align 1 .b8 _ZN32_INTERNAL_6935e8f7_4_k_cu_maxeps6thrust24THRUST_300001_SM_1000_NS12placeholders2_8E[1];
.global .align 1 .b8 _ZN32_INTERNAL_6935e8f7_4_k_cu_maxeps6thrust24THRUST_300001_SM_1000_NS12placeholders2_9E[1];
.global .align 1 .b8 _ZN32_INTERNAL_6935e8f7_4_k_cu_maxeps6thrust24THRUST_300001_SM_1000_NS12placeholders3_10E[1];
.global .align 1 .b8 _ZN32_INTERNAL_6935e8f7_4_k_cu_maxeps6thrust24THRUST_300001_SM_1000_NS3seqE[1];

.visible .entry _Z10function_iPd(
	.param .u64 .ptr .align 1 _Z10function_iPd_param_0
)
{


	ret;

}
	// .globl	_Z10set_groupsPi
.visible .entry _Z10set_groupsPi(
	.param .u64 .ptr .align 1 _Z10set_groupsPi_param_0
)
{
	.reg .pred 	%p<2>;
	.reg .b32 	%r<18>;
	.reg .b64 	%rd<5>;

	ld.param.u64 	%rd1, [_Z10set_groupsPi_param_0];
	mov.u32 	%r1, %ctaid.x;
	mov.u32 	%r2, %ntid.x;
	mov.u32 	%r3, %tid.x;
	mad.lo.s32 	%r4, %r1, %r2, %r3;
	mov.u32 	%r5, %ctaid.y;
	mov.u32 	%r6, %ntid.y;
	mov.u32 	%r7, %tid.y;
	mad.lo.s32 	%r8, %r5, %r6, %r7;
	mov.u32 	%r9, %ctaid.z;
	mov.u32 	%r10, %ntid.z;
	mov.u32 	%r11, %tid.z;
	mad.lo.s32 	%r12, %r9, %r10, %r11;
	mad.lo.s32 	%r13, %r4, 38, %r8;
	setp.gt.u32 	%p1, %r12, 1;
	selp.b32 	%r14, 2, 1, %p1;
	cvta.to.global.u64 	%rd2, %rd1;
	shl.b32 	%r15, %r13, 1;
	add.s32 	%r16, %r15, %r14;
	mad.lo.s32 	%r17, %r13, 38, %r12;
	mul.wide.s32 	%rd3, %r17, 4;
	add.s64 	%rd4, %rd2, %rd3;
	st.global.u32 	[%rd4], %r16;
	ret;

}
	// .globl	_Z7preparePd
.visible .entry _Z7preparePd(
	.param .u64 .ptr .align 1 _Z7preparePd_param_0
)
{
	.reg .pred 	%p<2>;
	.reg .b32 	%r<15>;
	.reg .b64 	%rd<6>;

	ld.param.u64 	%rd1, [_Z7preparePd_param_0];
	mov.u32 	%r2, %ctaid.z;
	mov.u32 	%r3, %ntid.z;
	mov.u32 	%r4, %tid.z;
	mad.lo.s32 	%r1, %r2, %r3, %r4;
	setp.gt.u32 	%p1, %r1, 1;
	@%p1 bra 	$L__BB2_2;
	cvta.to.global.u64 	%rd2, %rd1;
	mov.u32 	%r5, %tid.x;
	mov.u32 	%r6, %ntid.x;
	mov.u32 	%r7, %ctaid.x;
	mad.lo.s32 	%r8, %r7, %r6, %r5;
	mov.u32 	%r9, %tid.y;
	mov.u32 	%r10, %ntid.y;
	mov.u32 	%r11, %ctaid.y;
	mad.lo.s32 	%r12, %r11, %r10, %r9;
	mad.lo.s32 	%r13, %r8, 38, %r12;
	mad.lo.s32 	%r14, %r13, 38, %r1;
	mul.wide.s32 	%rd3, %r14, 8;
	add.s64 	%rd4, %rd2, %rd3;
	mov.b64 	%rd5, 0;
	st.global.u64 	[%rd4], %rd5;
$L__BB2_2:
	ret;

}
	// .globl	_ZN3cub18CUB_300001_SM_10006detail11EmptyKernelIvEEvv
.visible .entry _ZN3cub18CUB_300001_SM_10006detail11EmptyKernelIvEEvv()
{


	ret;

}
	// .globl	_ZN3cub18CUB_300001_SM_10006detail8for_each13static_kernelINS2_12policy_hub_t12policy_500_tEmN6thrust24THRUST_300001_SM_1000_NS8cuda_cub20__uninitialized_fill7functorINS7_10device_ptrIdEEdEEEEvT0_T1_
.visible .entry _ZN3cub18CUB_300001_SM_10006detail8for_each13static_kernelINS2_12policy_hub_t12policy_500_tEmN6thrust24THRUST_300001_SM_1000_NS8cuda_cub20__uninitialized_fill7functorINS7_10device_ptrIdEEdEEEEvT0_T1_(
	.param .u64 _ZN3cub18CUB_300001_SM_10006detail8for_each13static_kernelINS2_12policy_hub_t12policy_500_tEmN6thrust24THRUST_300001_SM_1000_NS8cuda_cub20__uninitialized_fill7functorINS7_10device_ptrIdEEdEEEEvT0_T1__param_0,
	.param .align 8 .b8 _ZN3cub18CUB_300001_SM_10006detail8for_each13static_kernelINS2_12policy_hub_t12policy_500_tEmN6thrust24THRUST_300001_SM_1000_NS8cuda_cub20__uninitialized_fill7functorINS7_10device_ptrIdEEdEEEEvT0_T1__param_1[16]
)
.maxntid 256
{
	.reg .pred 	%p<4>;
	.reg .b32 	%r<5>;
	.reg .b64 	%rd<16>;
	.reg .b64 	%fd<3>;

	ld.param.f64 	%fd2, [_ZN3cub18CUB_300001_SM_10006detail8for_each13static_kernelINS2_12policy_hub_t12policy_500_tEmN6thrust24THRUST_300001_SM_1000_NS8cuda_cub20__uninitialized_fill7functorINS7_10device_ptrIdEEdEEEEvT0_T1__param_1+8];
	ld.param.u64 	%rd4, [_ZN3cub18CUB_300001_SM_10006detail8for_each13static_kernelINS2_12policy_hub_t12policy_500_tEmN6thrust24THRUST_300001_SM_1000_NS8cuda_cub20__uninitialized_fill7functorINS7_10device_ptrIdEEdEEEEvT0_T1__param_1];
	ld.param.u64 	%rd5, [_ZN3cub18CUB_300001_SM_10006detail8for_each13static_kernelINS2_12policy_hub_t12policy_500_tEmN6thrust24THRUST_300001_SM_1000_NS8cuda_cub20__uninitialized_fill7functorINS7_10device_ptrIdEEdEEEEvT0_T1__param_0];
	mov.u32 	%r2, %ctaid.x;
	mul.wide.u32 	%rd1, %r2, 512;
	sub.s64 	%rd2, %rd5, %rd1;
	setp.lt.u64 	%p1, %rd2, 512;
	@%p1 bra 	$L__BB4_2;
	mov.u32 	%r4, %tid.x;
	cvta.to.global.u64 	%rd11, %rd4;
	cvt.u64.u32 	%rd12, %r4;
	add.s64 	%rd13, %rd1, %rd12;
	shl.b64 	%rd14, %rd13, 3;
	add.s64 	%rd15, %rd11, %rd14;
	st.global.f64 	[%rd15], %fd2;
	st.global.f64 	[%rd15+2048], %fd2;
	bra.uni 	$L__BB4_6;
$L__BB4_2:
	cvta.to.global.u64 	%rd6, %rd4;
	mov.u32 	%r1, %tid.x;
	cvt.u64.u32 	%rd7, %r1;
	setp.le.u64 	%p2, %rd2, %rd7;
	add.s64 	%rd8, %rd1, %rd7;
	shl.b64 	%rd9, %rd8, 3;
	add.s64 	%rd3, %rd6, %rd9;
	@%p2 bra 	$L__BB4_4;
	st.global.f64 	[%rd3], %fd2;
$L__BB4_4:
	add.s32 	%r3, %r1, 256;
	cvt.u64.u32 	%rd10, %r3;
	setp.le.u64 	%p3, %rd2, %rd10;
	@%p3 bra 	$L__BB4_6;
	st.global.f64 	[%rd3+2048], %fd2;
$L__BB4_6:
	ret;

}
	// .globl	_ZN3cub18CUB_300001_SM_10006detail8for_each13static_kernelINS2_12policy_hub_t12policy_500_tEmN6thrust24THRUST_300001_SM_1000_NS8cuda_cub20__uninitialized_fill7functorINS7_10device_ptrIiEEiEEEEvT0_T1_
.visible .entry _ZN3cub18CUB_300001_SM_10006detail8for_each13static_kernelINS2_12policy_hub_t12policy_500_tEmN6thrust24THRUST_300001_SM_1000_NS8cuda_cub20__uninitialized_fill7functorINS7_10device_ptrIiEEiEEEEvT0_T1_(
	.param .u64 _ZN3cub18CUB_300001_SM_10006detail8for_each13static_kernelINS2_12policy_hub_t12policy_500_tEmN6thrust24THRUST_300001_SM_1000_NS8cuda_cub20__uninitialized_fill7functorINS7_10device_ptrIiEEiEEEEvT0_T1__param_0,
	.param .align 8 .b8 _ZN3cub18CUB_300001_SM_10006detail8for_each13static_kernelINS2_12policy_hub_t12policy_500_tEmN6thrust24THRUST_300001_SM_1000_NS8cuda_cub20__uninitialized_fill7functorINS7_10device_ptrIiEEiEEEEvT0_T1__param_1[16]
)
.maxntid 256
{
	.reg .pred 	%p<4>;
	.reg .b16 	%rs<5>;
	.reg .b32 	%r<12>;
	.reg .b64 	%rd<16>;

	ld.param.u32 	%r3, [_ZN3cub18CUB_300001_SM_10006detail8for_each13static_kernelINS2_12policy_hub_t12policy_500_tEmN6thrust24THRUST_300001_SM_1000_NS8cuda_cub20__uninitialized_fill7functorINS7_10device_ptrIiEEiEEEEvT0_T1__param_1+8];
	ld.param.u64 	%rd4, [_ZN3cub18CUB_300001_SM_10006detail8for_each13static_kernelINS2_12policy_hub_t12policy_500_tEmN6thrust24THRUST_300001_SM_1000_NS8cuda_cub20__uninitialized_fill7functorINS7_10device_ptrIiEEiEEEEvT0_T1__param_1];
	ld.param.u64 	%rd5, [_ZN3cub18CUB_300001_SM_10006detail8for_each13static_kernelINS2_12policy_hub_t12policy_500_tEmN6thrust24THRUST_300001_SM_1000_NS8cuda_cub20__uninitialized_fill7functorINS7_10device_ptrIiEEiEEEEvT0_T1__param_0];
	mov.u32 	%r9, %ctaid.x;
	mul.wide.u32 	%rd1, %r9, 512;
	sub.s64 	%rd2, %rd5, %rd1;
	setp.lt.u64 	%p1, %rd2, 512;
	@%p1 bra 	$L__BB5_2;
	mov.u32 	%r11, %tid.x;
	cvta.to.global.u64 	%rd11, %rd4;
	cvt.u64.u32 	%rd12, %r11;
	add.s64 	%rd13, %rd1, %rd12;
	shl.b64 	%rd14, %rd13, 2;
	add.s64 	%rd15, %rd11, %rd14;
	st.global.u32 	[%rd15], %r3;
	st.global.u32 	[%rd15+1024], %r3;
	bra.uni 	$L__BB5_6;
$L__BB5_2:
	cvta.to.global.u64 	%rd6, %rd4;
	mov.u32 	%r2, %tid.x;
	cvt.u64.u32 	%rd7, %r2;
	setp.le.u64 	%p2, %rd2, %rd7;
	add.s64 	%rd8, %rd1, %rd7;
	shl.b64 	%rd9, %rd8, 2;
	add.s64 	%rd3, %rd6, %rd9;
	@%p2 bra 	$L__BB5_4;
	st.global.u32 	[%rd3], %r3;
$L__BB5_4:
	add.s32 	%r10, %r2, 256;
	cvt.u64.u32 	%rd10, %r10;
	setp.le.u64 	%p3, %rd2, %rd10;
	@%p3 bra 	$L__BB5_6;
	st.global.u32 	[%rd3+1024], %r3;
$L__BB5_6:
	ret;

}
	// .globl	_ZN3cub18CUB_300001_SM_10006detail6reduce28DeviceReduceSingleTileKernelINS2_10policy_hubIdjN4cuda3__47maximumIdEEE10Policy1000EN6thrust24THRUST_300001_SM_1000_NS6detail15normal_iteratorINSC_10device_ptrIdEEEEPdjS8_ddNS5_3std3__410__identityEEEvT0_T1_T2_T3_T4_T6_
.visible .entry _ZN3cub18CUB_300001_SM_10006detail6reduce28DeviceReduceSingleTileKernelINS2_10policy_hubIdjN4cuda3__47maximumIdEEE10Policy1000EN6thrust24THRUST_300001_SM_1000_NS6detail15normal_iteratorINSC_10device_ptrIdEEEEPdjS8_ddNS5_3std3__410__identityEEEvT0_T1_T2_T3_T4_T6_(
	.param .align 8 .b8 _ZN3cub18CUB_300001_SM_10006detail6reduce28DeviceReduceSingleTileKernelINS2_10policy_hubIdjN4cuda3__47maximumIdEEE10Policy1000EN6thrust24THRUST_300001_SM_1000_NS6detail15normal_iteratorINSC_10device_ptrIdEEEEPdjS8_ddNS5_3std3__410__identityEEEvT0_T1_T2_T3_T4_T6__param_0[8],
	.param .u64 .ptr .align 1 _ZN3cub18CUB_300001_SM_10006detail6reduce28DeviceReduceSingleTileKernelINS2_10policy_hubIdjN4cuda3__47maximumIdEEE10Policy1000EN6thrust24THRUST_300001_SM_1000_NS6detail15normal_iteratorINSC_10device_ptrIdEEEEPdjS8_ddNS5_3std3__410__identityEEEvT0_T1_T2_T3_T4_T6__param_1,
	.param .u32 _ZN3cub18CUB_300001_SM_10006detail6reduce28DeviceReduceSingleTileKernelINS2_10policy_hubIdjN4cuda3__47maximumIdEEE10Policy1000EN6thrust24THRUST_300001_SM_1000_NS6detail15normal_iteratorINSC_10device_ptrIdEEEEPdjS8_ddNS5_3std3__410__identityEEEvT0_T1_T2_T3_T4_T6__param_2,
	.param .align 1 .b8 _ZN3cub18CUB_300001_SM_10006detail6reduce28DeviceReduceSingleTileKernelINS2_10policy_hubIdjN4cuda3__47maximumIdEEE10Policy1000EN6thrust24THRUST_300001_SM_1000_NS6detail15normal_iteratorINSC_10device_ptrIdEEEEPdjS8_ddNS5_3std3__410__identityEEEvT0_T1_T2_T3_T4_T6__param_3[1],
	.param .f64 _ZN3cub18CUB_300001_SM_10006detail6reduce28DeviceReduceSingleTileKernelINS2_10policy_hubIdjN4cuda3__47maximumIdEEE10Policy1000EN6thrust24THRUST_300001_SM_1000_NS6detail15normal_iteratorINSC_10device_ptrIdEEEEPdjS8_ddNS5_3std3__410__identityEEEvT0_T1_T2_T3_T4_T6__param_4,
	.param .align 1 .b8 _ZN3cub18CUB_300001_SM_10006detail6reduce28DeviceReduceSingleTileKernelINS2_10policy_hubIdjN4cuda3__47maximumIdEEE10Policy1000EN6thrust24THRUST_300001_SM_1000_NS6detail15normal_iteratorINSC_10device_ptrIdEEEEPdjS8_ddNS5_3std3__410__identityEEEvT0_T1_T2_T3_T4_T6__param_5[1]
)
.maxntid 256
.minnctapersm 1
{
	.reg .pred 	%p<169>;
	.reg .b32 	%r<286>;
	.reg .b64 	%rd<114>;
	.reg .b64 	%fd<309>;
	// demoted variable
	.shared .align 8 .b8 _ZZN3cub18CUB_300001_SM_10006detail6reduce28DeviceReduceSingleTileKernelINS2_10policy_hubIdjN4cuda3__47maximumIdEEE10Policy1000EN6thrust24THRUST_300001_SM_1000_NS6detail15normal_iteratorINSC_10device_ptrIdEEEEPdjS8_ddNS5_3std3__410__identityEEEvT0_T1_T2_T3_T4_T6_E12temp_storage[80];
	ld.param.u64 	%rd9, [_ZN3cub18CUB_300001_SM_10006detail6reduce28DeviceReduceSingleTileKernelINS2_10policy_hubIdjN4cuda3__47maximumIdEEE10Policy1000EN6thrust24THRUST_300001_SM_1000_NS6detail15normal_iteratorINSC_10device_ptrIdEEEEPdjS8_ddNS5_3std3__410__identityEEEvT0_T1_T2_T3_T4_T6__param_0];
	ld.param.u64 	%rd10, [_ZN3cub18CUB_300001_SM_10006detail6reduce28DeviceReduceSingleTileKernelINS2_10policy_hubIdjN4cuda3__47maximumIdEEE10Policy1000EN6thrust24THRUST_300001_SM_1000_NS6detail15normal_iteratorINSC_10device_ptrIdEEEEPdjS8_ddNS5_3std3__410__identityEEEvT0_T1_T2_T3_T4_T6__param_1];
	ld.param.u32 	%r51, [_ZN3cub18CUB_300001_SM_10006detail6reduce28DeviceReduceSingleTileKernelINS2_10policy_hubIdjN4cuda3__47maximumIdEEE10Policy1000EN6thrust24THRUST_300001_SM_1000_NS6detail15normal_iteratorINSC_10device_ptrIdEEEEPdjS8_ddNS5_3std3__410__identityEEEvT0_T1_T2_T3_T4_T6__param_2];
	ld.param.f64 	%fd42, [_ZN3cub18CUB_300001_SM_10006detail6reduce28DeviceReduceSingleTileKernelINS2_10policy_hubIdjN4cuda3__47maximumIdEEE10Policy1000EN6thrust24THRUST_300001_SM_1000_NS6detail15normal_iteratorINSC_10device_ptrIdEEEEPdjS8_ddNS5_3std3__410__identityEEEvT0_T1_T2_T3_T4_T6__param_4];
	cvta.to.global.u64 	%rd1, %rd10;
	setp.ne.s32 	%p1, %r51, 0;
	@%p1 bra 	$L__BB6_3;
	mov.u32 	%r268, %tid.x;
	setp.ne.s32 	%p168, %r268, 0;
	@%p168 bra 	$L__BB6_52;
	st.global.f64 	[%rd1], %fd42;
	bra.uni 	$L__BB6_52;
$L__BB6_3:
	cvta.to.global.u64 	%rd2, %rd9;
	setp.gt.u32 	%p2, %r51, 2047;
	@%p2 bra 	$L__BB6_28;
	mov.u32 	%r1, %tid.x;
	setp.ge.u32 	%p80, %r1, %r51;
	mov.f64 	%fd296, 0d0000000000000000;
	mov.u32 	%r272, %r1;
	@%p80 bra 	$L__BB6_6;
	mul.wide.u32 	%rd83, %r1, 8;
	add.s64 	%rd84, %rd2, %rd83;
	ld.global.f64 	%fd296, [%rd84];
	add.s32 	%r272, %r1, 256;
$L__BB6_6:
	setp.ge.u32 	%p81, %r272, %r51;
	@%p81 bra 	$L__BB6_19;
	not.b32 	%r145, %r272;
	add.s32 	%r146, %r51, %r145;
	shr.u32 	%r147, %r146, 8;
	add.s32 	%r4, %r147, 1;
	and.b32  	%r5, %r4, 15;
	setp.lt.u32 	%p82, %r146, 3840;
	@%p82 bra 	$L__BB6_10;
	and.b32  	%r148, %r4, 33554416;
	neg.s32 	%r270, %r148;
	mul.wide.u32 	%rd85, %r272, 8;
	add.s64 	%rd86, %rd85, %rd2;
	add.s64 	%rd112, %rd86, 16384;
$L__BB6_9:
	.pragma "nounroll";
	ld.global.f64 	%fd157, [%rd112+-16384];
	setp.lt.f64 	%p83, %fd296, %fd157;
	selp.f64 	%fd158, %fd157, %fd296, %p83;
	ld.global.f64 	%fd159, [%rd112+-14336];
	setp.lt.f64 	%p84, %fd158, %fd159;
	selp.f64 	%fd160, %fd159, %fd158, %p84;
	ld.global.f64 	%fd161, [%rd112+-12288];
	setp.lt.f64 	%p85, %fd160, %fd161;
	selp.f64 	%fd162, %fd161, %fd160, %p85;
	ld.global.f64 	%fd163, [%rd112+-10240];
	setp.lt.f64 	%p86, %fd162, %fd163;
	selp.f64 	%fd164, %fd163, %fd162, %p86;
	ld.global.f64 	%fd165, [%rd112+-8192];
	setp.lt.f64 	%p87, %fd164, %fd165;
	selp.f64 	%fd166, %fd165, %fd164, %p87;
	ld.global.f64 	%fd167, [%rd112+-6144];
	setp.lt.f64 	%p88, %fd166, %fd167;
	selp.f64 	%fd168, %fd167, %fd166, %p88;
	ld.global.f64 	%fd169, [%rd112+-4096];
	setp.lt.f64 	%p89, %fd168, %fd169;
	selp.f64 	%fd170, %fd169, %fd168, %p89;
	ld.global.f64 	%fd171, [%rd112+-2048];
	setp.lt.f64 	%p90, %fd170, %fd171;
	selp.f64 	%fd172, %fd171, %fd170, %p90;
	ld.global.f64 	%fd173, [%rd112];
	setp.lt.f64 	%p91, %fd172, %fd173;
	selp.f64 	%fd174, %fd173, %fd172, %p91;
	ld.global.f64 	%fd175, [%rd112+2048];
	setp.lt.f64 	%p92, %fd174, %fd175;
	selp.f64 	%fd176, %fd175, %fd174, %p92;
	ld.global.f64 	%fd177, [%rd112+4096];
	setp.lt.f64 	%p93, %fd176, %fd177;
	selp.f64 	%fd178, %fd177, %fd176, %p93;
	ld.global.f64 	%fd179, [%rd112+6144];
	setp.lt.f64 	%p94, %fd178, %fd179;
	selp.f64 	%fd180, %fd179, %fd178, %p94;
	ld.global.f64 	%fd181, [%rd112+8192];
	setp.lt.f64 	%p95, %fd180, %fd181;
	selp.f64 	%fd182, %fd181, %fd180, %p95;
	ld.global.f64 	%fd183, [%rd112+10240];
	setp.lt.f64 	%p96, %fd182, %fd183;
	selp.f64 	%fd184, %fd183, %fd182, %p96;
	ld.global.f64 	%fd185, [%rd112+12288];
	setp.lt.f64 	%p97, %fd184, %fd185;
	selp.f64 	%fd186, %fd185, %fd184, %p97;
	ld.global.f64 	%fd187, [%rd112+14336];
	setp.lt.f64 	%p98, %fd186, %fd187;
	selp.f64 	%fd296, %fd187, %fd186, %p98;
	add.s32 	%r272, %r272, 4096;
	add.s32 	%r270, %r270, 16;
	add.s64 	%rd112, %rd112, 32768;
	setp.ne.s32 	%p99, %r270, 0;
	@%p99 bra 	$L__BB6_9;
$L__BB6_10:
	setp.eq.s32 	%p100, %r5, 0;
	@%p100 bra 	$L__BB6_19;
	and.b32  	%r12, %r4, 7;
	setp.lt.u32 	%p101, %r5, 8;
	@%p101 bra 	$L__BB6_13;
	mul.wide.u32 	%rd87, %r272, 8;
	add.s64 	%rd88, %rd2, %rd87;
	ld.global.f64 	%fd189, [%rd88];
	setp.lt.f64 	%p102, %fd296, %fd189;
	selp.f64 	%fd190, %fd189, %fd296, %p102;
	ld.global.f64 	%fd191, [%rd88+2048];
	setp.lt.f64 	%p103, %fd190, %fd191;
	selp.f64 	%fd192, %fd191, %fd190, %p103;
	ld.global.f64 	%fd193, [%rd88+4096];
	setp.lt.f64 	%p104, %fd192, %fd193;
	selp.f64 	%fd194, %fd193, %fd192, %p104;
	ld.global.f64 	%fd195, [%rd88+6144];
	setp.lt.f64 	%p105, %fd194, %fd195;
	selp.f64 	%fd196, %fd195, %fd194, %p105;
	ld.global.f64 	%fd197, [%rd88+8192];
	setp.lt.f64 	%p106, %fd196, %fd197;
	selp.f64 	%fd198, %fd197, %fd196, %p106;
	ld.global.f64 	%fd199, [%rd88+10240];
	setp.lt.f64 	%p107, %fd198, %fd199;
	selp.f64 	%fd200, %fd199, %fd198, %p107;
	ld.global.f64 	%fd201, [%rd88+12288];
	setp.lt.f64 	%p108, %fd200, %fd201;
	selp.f64 	%fd202, %fd201, %fd200, %p108;
	ld.global.f64 	%fd203, [%rd88+14336];
	setp.lt.f64 	%p109, %fd202, %fd203;
	selp.f64 	%fd296, %fd203, %fd202, %p109;
	add.s32 	%r272, %r272, 2048;
$L__BB6_13:
	setp.eq.s32 	%p110, %r12, 0;
	@%p110 bra 	$L__BB6_19;
	and.b32  	%r15, %r4, 3;
	setp.lt.u32 	%p111, %r12, 4;
	@%p111 bra 	$L__BB6_16;
	mul.wide.u32 	%rd89, %r272, 8;
	add.s64 	%rd90, %rd2, %rd89;
	ld.global.f64 	%fd205, [%rd90];
	setp.lt.f64 	%p112, %fd296, %fd205;
	selp.f64 	%fd206, %fd205, %fd296, %p112;
	ld.global.f64 	%fd207, [%rd90+2048];
	setp.lt.f64 	%p113, %fd206, %fd207;
	selp.f64 	%fd208, %fd207, %fd206, %p113;
	ld.global.f64 	%fd209, [%rd90+4096];
	setp.lt.f64 	%p114, %fd208, %fd209;
	selp.f64 	%fd210, %fd209, %fd208, %p114;
	ld.global.f64 	%fd211, [%rd90+6144];
	setp.lt.f64 	%p115, %fd210, %fd211;
	selp.f64 	%fd296, %fd211, %fd210, %p115;
	add.s32 	%r272, %r272, 1024;
$L__BB6_16:
	setp.eq.s32 	%p116, %r15, 0;
	@%p116 bra 	$L__BB6_19;
	mul.wide.u32 	%rd91, %r272, 8;
	add.s64 	%rd113, %rd2, %rd91;
	neg.s32 	%r275, %r15;
$L__BB6_18:
	.pragma "nounroll";
	ld.global.f64 	%fd212, [%rd113];
	setp.lt.f64 	%p117, %fd296, %fd212;
	selp.f64 	%fd296, %fd212, %fd296, %p117;
	add.s64 	%rd113, %rd113, 2048;
	add.s32 	%r275, %r275, 1;
	setp.ne.s32 	%p118, %r275, 0;
	@%p118 bra 	$L__BB6_18;
$L__BB6_19:
	setp.lt.u32 	%p119, %r51, 256;
	@%p119 bra 	$L__BB6_24;
	// begin inline asm
	mov.u32 %r212, %laneid;
	// end inline asm
	mov.b64 	%rd102, %fd296;
	mov.b64 	{%r214, %r219}, %rd102;
	mov.b32 	%r220, 1;
	mov.b32 	%r261, 31;
	mov.b32 	%r262, -1;
	// begin inline asm
	shfl.sync.down.b32 %r213, %r214, %r220, %r261, %r262;
	// end inline asm
	// begin inline asm
	shfl.sync.down.b32 %r218, %r219, %r220, %r261, %r262;
	// end inline asm
	mov.b64 	%rd103, {%r213, %r218};
	mov.b64 	%fd260, %rd103;
	setp.gt.s32 	%p147, %r212, 30;
	setp.lt.f64 	%p148, %fd296, %fd260;
	selp.f64 	%fd261, %fd260, %fd296, %p148;
	selp.f64 	%fd262, %fd296, %fd261, %p147;
	mov.b64 	%rd104, %fd262;
	mov.b64 	{%r224, %r229}, %rd104;
	mov.b32 	%r230, 2;
	// begin inline asm
	shfl.sync.down.b32 %r223, %r224, %r230, %r261, %r262;
	// end inline asm
	// begin inline asm
	shfl.sync.down.b32 %r228, %r229, %r230, %r261, %r262;
	// end inline asm
	mov.b64 	%rd105, {%r223, %r228};
	mov.b64 	%fd263, %rd105;
	setp.gt.s32 	%p149, %r212, 29;
	setp.lt.f64 	%p150, %fd262, %fd263;
	selp.f64 	%fd264, %fd263, %fd262, %p150;
	selp.f64 	%fd265, %fd262, %fd264, %p149;
	mov.b64 	%rd106, %fd265;
	mov.b64 	{%r234, %r239}, %rd106;
	mov.b32 	%r240, 4;
	// begin inline asm
	shfl.sync.down.b32 %r233, %r234, %r240, %r261, %r262;
	// end inline asm
	// begin inline asm
	shfl.sync.down.b32 %r238, %r239, %r240, %r261, %r262;
	// end inline asm
	mov.b64 	%rd107, {%r233, %r238};
	mov.b64 	%fd266, %rd107;
	setp.gt.s32 	%p151, %r212, 27;
	setp.lt.f64 	%p152, %fd265, %fd266;
	selp.f64 	%fd267, %fd266, %fd265, %p152;
	selp.f64 	%fd268, %fd265, %fd267, %p151;
	mov.b64 	%rd108, %fd268;
	mov.b64 	{%r244, %r249}, %rd108;
	mov.b32 	%r250, 8;
	// begin inline asm
	shfl.sync.down.b32 %r243, %r244, %r250, %r261, %r262;
	// end inline asm
	// begin inline asm
	shfl.sync.down.b32 %r248, %r249, %r250, %r261, %r262;
	// end inline asm
	mov.b64 	%rd109, {%r243, %r248};
	mov.b64 	%fd269, %rd109;
	setp.gt.s32 	%p153, %r212, 23;
	setp.lt.f64 	%p154, %fd268, %fd269;
	selp.f64 	%fd270, %fd269, %fd268, %p154;
	selp.f64 	%fd271, %fd268, %fd270, %p153;
	mov.b64 	%rd110, %fd271;
	mov.b64 	{%r254, %r259}, %rd110;
	mov.b32 	%r260, 16;
	// begin inline asm
	shfl.sync.down.b32 %r253, %r254, %r260, %r261, %r262;
	// end inline asm
	// begin inline asm
	shfl.sync.down.b32 %r258, %r259, %r260, %r261, %r262;
	// end inline asm
	mov.b64 	%rd111, {%r253, %r258};
	mov.b64 	%fd272, %rd111;
	setp.gt.s32 	%p155, %r212, 15;
	setp.lt.f64 	%p156, %fd271, %fd272;
	selp.f64 	%fd16, %fd272, %fd271, %p156;
	selp.f64 	%fd308, %fd271, %fd16, %p155;
	setp.ne.s32 	%p157, %r212, 0;
	@%p157 bra 	$L__BB6_22;
	shr.u32 	%r263, %r1, 2;
	and.b32  	%r264, %r263, 248;
	mov.u32 	%r265, _ZZN3cub18CUB_300001_SM_10006detail6reduce28DeviceReduceSingleTileKernelINS2_10policy_hubIdjN4cuda3__47maximumIdEEE10Policy1000EN6thrust24THRUST_300001_SM_1000_NS6detail15normal_iteratorINSC_10device_ptrIdEEEEPdjS8_ddNS5_3std3__410__identityEEEvT0_T1_T2_T3_T4_T6_E12temp_storage;
	add.s32 	%r266, %r265, %r264;
	st.shared.f64 	[%r266+8], %fd16;
$L__BB6_22:
	bar.sync 	0;
	setp.ne.s32 	%p158, %r1, 0;
	@%p158 bra 	$L__BB6_50;
	ld.shared.f64 	%fd273, [_ZZN3cub18CUB_300001_SM_10006detail6reduce28DeviceReduceSingleTileKernelINS2_10policy_hubIdjN4cuda3__47maximumIdEEE10Policy1000EN6thrust24THRUST_300001_SM_1000_NS6detail15normal_iteratorINSC_10device_ptrIdEEEEPdjS8_ddNS5_3std3__410__identityEEEvT0_T1_T2_T3_T4_T6_E12temp_storage+16];
	setp.lt.f64 	%p159, %fd308, %fd273;
	selp.f64 	%fd274, %fd273, %fd308, %p159;
	ld.shared.f64 	%fd275, [_ZZN3cub18CUB_300001_SM_10006detail6reduce28DeviceReduceSingleTileKernelINS2_10policy_hubIdjN4cuda3__47maximumIdEEE10Policy1000EN6thrust24THRUST_300001_SM_1000_NS6detail15normal_iteratorINSC_10device_ptrIdEEEEPdjS8_ddNS5_3std3__410__identityEEEvT0_T1_T2_T3_T4_T6_E12temp_storage+24];
	setp.lt.f64 	%p160, %fd274, %fd275;
	selp.f64 	%fd276, %fd275, %fd274, %p160;
	ld.shared.f64 	%fd277, [_ZZN3cub18CUB_300001_SM_10006detail6reduce28DeviceReduceSingleTileKernelINS2_10policy_hubIdjN4cuda3__47maximumIdEEE10Policy1000EN6thrust24THRUST_300001_SM_1000_NS6detail15normal_iteratorINSC_10device_ptrIdEEEEPdjS8_ddNS5_3std3__410__identityEEEvT0_T1_T2_T3_T4_T6_E12temp_storage+32];
	setp.lt.f64 	%p161, %fd276, %fd277;
	selp.f64 	%fd278, %fd277, %fd276, %p161;
	ld.shared.f64 	%fd279, [_ZZN3cub18CUB_300001_SM_10006detail6reduce28DeviceReduceSingleTileKernelINS2_10policy_hubIdjN4cuda3__47maximumIdEEE10Policy1000EN6thrust24THRUST_300001_SM_1000_NS6detail15normal_iteratorINSC_10device_ptrIdEEEEPdjS8_ddNS5_3std3__410__identityEEEvT0_T1_T2_T3_T4_T6_E12temp_storage+40];
	setp.lt.f64 	%p162, %fd278, %fd279;
	selp.f64 	%fd280, %fd279, %fd278, %p162;
	ld.shared.f64 	%fd281, [_ZZN3cub18CUB_300001_SM_10006detail6reduce28DeviceReduceSingleTileKernelINS2_10policy_hubIdjN4cuda3__47maximumIdEEE10Policy1000EN6thrust24THRUST_300001_SM_1000_NS6detail15normal_iteratorINSC_10device_ptrIdEEEEPdjS8_ddNS5_3std3__410__identityEEEvT0_T1_T2_T3_T4_T6_E12temp_storage+48];
	setp.lt.f64 	%p163, %fd280, %fd281;
	selp.f64 	%fd282, %fd281, %fd280, %p163;
	ld.shared.f64 	%fd283, [_ZZN3cub18CUB_300001_SM_10006detail6reduce28DeviceReduceSingleTileKernelINS2_10policy_hubIdjN4cuda3__47maximumIdEEE10Policy1000EN6thrust24THRUST_300001_SM_1000_NS6detail15normal_iteratorINSC_10device_ptrIdEEEEPdjS8_ddNS5_3std3__410__identityEEEvT0_T1_T2_T3_T4_T6_E12temp_storage+56];
	setp.lt.f64 	%p164, %fd282, %fd283;
	selp.f64 	%fd284, %fd283, %fd282, %p164;
	ld.shared.f64 	%fd285, [_ZZN3cub18CUB_300001_SM_10006detail6reduce28DeviceReduceSingleTileKernelINS2_10policy_hubIdjN4cuda3__47maximumIdEEE10Policy1000EN6thrust24THRUST_300001_SM_1000_NS6detail15normal_iteratorINSC_10device_ptrIdEEEEPdjS8_ddNS5_3std3__410__identityEEEvT0_T1_T2_T3_T4_T6_E12temp_storage+64];
	setp.lt.f64 	%p165, %fd284, %fd285;
	selp.f64 	%fd308, %fd285, %fd284, %p165;
	bra.uni 	$L__BB6_50;
$L__BB6_24:
	// begin inline asm
	mov.u32 %r149, %laneid;
	// end inline asm
	and.b32  	%r200, %r1, 992;
	add.s32 	%r201, %r200, 32;
	setp.gt.u32 	%p120, %r201, %r51;
	not.b32 	%r202, %r200;
	add.s32 	%r203, %r51, %r202;
	selp.b32 	%r198, %r203, 31, %p120;
	mov.b64 	%rd92, %fd296;
	mov.b64 	{%r151, %r156}, %rd92;
	mov.b32 	%r157, 1;
	mov.b32 	%r199, -1;
	// begin inline asm
	shfl.sync.down.b32 %r150, %r151, %r157, %r198, %r199;
	// end inline asm
	// begin inline asm
	shfl.sync.down.b32 %r155, %r156, %r157, %r198, %r199;
	// end inline asm
	mov.b64 	%rd93, {%r150, %r155};
	mov.b64 	%fd213, %rd93;
	setp.lt.s32 	%p121, %r149, %r198;
	setp.lt.f64 	%p122, %fd296, %fd213;
	selp.f64 	%fd214, %fd213, %fd296, %p122;
	selp.f64 	%fd215, %fd214, %fd296, %p121;
	mov.b64 	%rd94, %fd215;
	mov.b64 	{%r161, %r166}, %rd94;
	mov.b32 	%r167, 2;
	// begin inline asm
	shfl.sync.down.b32 %r160, %r161, %r167, %r198, %r199;
	// end inline asm
	// begin inline asm
	shfl.sync.down.b32 %r165, %r166, %r167, %r198, %r199;
	// end inline asm
	mov.b64 	%rd95, {%r160, %r165};
	mov.b64 	%fd216, %rd95;
	add.s32 	%r204, %r149, 2;
	setp.gt.s32 	%p123, %r204, %r198;
	setp.lt.f64 	%p124, %fd215, %fd216;
	selp.f64 	%fd217, %fd216, %fd215, %p124;
	selp.f64 	%fd218, %fd215, %fd217, %p123;
	mov.b64 	%rd96, %fd218;
	mov.b64 	{%r171, %r176}, %rd96;
	mov.b32 	%r177, 4;
	// begin inline asm
	shfl.sync.down.b32 %r170, %r171, %r177, %r198, %r199;
	// end inline asm
	// begin inline asm
	shfl.sync.down.b32 %r175, %r176, %r177, %r198, %r199;
	// end inline asm
	mov.b64 	%rd97, {%r170, %r175};
	mov.b64 	%fd219, %rd97;
	add.s32 	%r205, %r149, 4;
	setp.gt.s32 	%p125, %r205, %r198;
	setp.lt.f64 	%p126, %fd218, %fd219;
	selp.f64 	%fd220, %fd219, %fd218, %p126;
	selp.f64 	%fd221, %fd218, %fd220, %p125;
	mov.b64 	%rd98, %fd221;
	mov.b64 	{%r181, %r186}, %rd98;
	mov.b32 	%r187, 8;
	// begin inline asm
	shfl.sync.down.b32 %r180, %r181, %r187, %r198, %r199;
	// end inline asm
	// begin inline asm
	shfl.sync.down.b32 %r185, %r186, %r187, %r198, %r199;
	// end inline asm
	mov.b64 	%rd99, {%r180, %r185};
	mov.b64 	%fd222, %rd99;
	add.s32 	%r206, %r149, 8;
	setp.gt.s32 	%p127, %r206, %r198;
	setp.lt.f64 	%p128, %fd221, %fd222;
	selp.f64 	%fd223, %fd222, %fd221, %p128;
	selp.f64 	%fd224, %fd221, %fd223, %p127;
	mov.b64 	%rd100, %fd224;
	mov.b64 	{%r191, %r196}, %rd100;
	mov.b32 	%r197, 16;
	// begin inline asm
	shfl.sync.down.b32 %r190, %r191, %r197, %r198, %r199;
	// end inline asm
	// begin inline asm
	shfl.sync.down.b32 %r195, %r196, %r197, %r198, %r199;
	// end inline asm
	mov.b64 	%rd101, {%r190, %r195};
	mov.b64 	%fd225, %rd101;
	add.s32 	%r207, %r149, 16;
	setp.gt.s32 	%p129, %r207, %r198;
	setp.lt.f64 	%p130, %fd224, %fd225;
	selp.f64 	%fd226, %fd225, %fd224, %p130;
	selp.f64 	%fd308, %fd224, %fd226, %p129;
	setp.ne.s32 	%p131, %r149, 0;
	@%p131 bra 	$L__BB6_26;
	shr.u32 	%r208, %r1, 2;
	and.b32  	%r209, %r208, 248;
	mov.u32 	%r210, _ZZN3cub18CUB_300001_SM_10006detail6reduce28DeviceReduceSingleTileKernelINS2_10policy_hubIdjN4cuda3__47maximumIdEEE10Policy1000EN6thrust24THRUST_300001_SM_1000_NS6detail15normal_iteratorINSC_10device_ptrIdEEEEPdjS8_ddNS5_3std3__410__identityEEEvT0_T1_T2_T3_T4_T6_E12temp_storage;
	add.s32 	%r211, %r210, %r209;
	st.shared.f64 	[%r211+8], %fd308;
$L__BB6_26:
	bar.sync 	0;
	setp.ne.s32 	%p132, %r1, 0;
	@%p132 bra 	$L__BB6_50;
	setp.gt.u32 	%p133, %r51, 32;
	ld.shared.f64 	%fd227, [_ZZN3cub18CUB_300001_SM_10006detail6reduce28DeviceReduceSingleTileKernelINS2_10policy_hubIdjN4cuda3__47maximumIdEEE10Policy1000EN6thrust24THRUST_300001_SM_1000_NS6detail15normal_iteratorINSC_10device_ptrIdEEEEPdjS8_ddNS5_3std3__410__identityEEEvT0_T1_T2_T3_T4_T6_E12temp_storage+16];
	setp.lt.f64 	%p134, %fd308, %fd227;
	selp.f64 	%fd229, %fd227, %fd308, %p134;
	selp.f64 	%fd230, %fd229, %fd308, %p133;
	setp.gt.u32 	%p135, %r51, 64;
	ld.shared.f64 	%fd232, [_ZZN3cub18CUB_300001_SM_10006detail6reduce28DeviceReduceSingleTileKernelINS2_10policy_hubIdjN4cuda3__47maximumIdEEE10Policy1000EN6thrust24THRUST_300001_SM_1000_NS6detail15normal_iteratorINSC_10device_ptrIdEEEEPdjS8_ddNS5_3std3__410__identityEEEvT0_T1_T2_T3_T4_T6_E12temp_storage+24];
	setp.lt.f64 	%p136, %fd230, %fd232;
	selp.f64 	%fd234, %fd232, %fd230, %p136;
	selp.f64 	%fd235, %fd234, %fd230, %p135;
	setp.gt.u32 	%p137, %r51, 96;
	ld.shared.f64 	%fd237, [_ZZN3cub18CUB_300001_SM_10006detail6reduce28DeviceReduceSingleTileKernelINS2_10policy_hubIdjN4cuda3__47maximumIdEEE10Policy1000EN6thrust24THRUST_300001_SM_1000_NS6detail15normal_iteratorINSC_10device_ptrIdEEEEPdjS8_ddNS5_3std3__410__identityEEEvT0_T1_T2_T3_T4_T6_E12temp_storage+32];
	setp.lt.f64 	%p138, %fd235, %fd237;
	selp.f64 	%fd239, %fd237, %fd235, %p138;
	selp.f64 	%fd240, %fd239, %fd235, %p137;
	setp.gt.u32 	%p139, %r51, 128;
	ld.shared.f64 	%fd242, [_ZZN3cub18CUB_300001_SM_10006detail6reduce28DeviceReduceSingleTileKernelINS2_10policy_hubIdjN4cuda3__47maximumIdEEE10Policy1000EN6thrust24THRUST_300001_SM_1000_NS6detail15normal_iteratorINSC_10device_ptrIdEEEEPdjS8_ddNS5_3std3__410__identityEEEvT0_T1_T2_T3_T4_T6_E12temp_storage+40];
	setp.lt.f64 	%p140, %fd240, %fd242;
	selp.f64 	%fd244, %fd242, %fd240, %p140;
	selp.f64 	%fd245, %fd244, %fd240, %p139;
	setp.gt.u32 	%p141, %r51, 160;
	ld.shared.f64 	%fd247, [_ZZN3cub18CUB_300001_SM_10006detail6reduce28DeviceReduceSingleTileKernelINS2_10policy_hubIdjN4cuda3__47maximumIdEEE10Policy1000EN6thrust24THRUST_300001_SM_1000_NS6detail15normal_iteratorINSC_10device_ptrIdEEEEPdjS8_ddNS5_3std3__410__identityEEEvT0_T1_T2_T3_T4_T6_E12temp_storage+48];
	setp.lt.f64 	%p142, %fd245, %fd247;
	selp.f64 	%fd249, %fd247, %fd245, %p142;
	selp.f64 	%fd250, %fd249, %fd245, %p141;
	setp.gt.u32 	%p143, %r51, 192;
	ld.shared.f64 	%fd252, [_ZZN3cub18CUB_300001_SM_10006detail6reduce28DeviceReduceSingleTileKernelINS2_10policy_hubIdjN4cuda3__47maximumIdEEE10Policy1000EN6thrust24THRUST_300001_SM_1000_NS6detail15normal_iteratorINSC_10device_ptrIdEEEEPdjS8_ddNS5_3std3__410__identityEEEvT0_T1_T2_T3_T4_T6_E12temp_storage+56];
	setp.lt.f64 	%p144, %fd250, %fd252;
	selp.f64 	%fd254, %fd252, %fd250, %p144;
	selp.f64 	%fd255, %fd254, %fd250, %p143;
	setp.gt.u32 	%p145, %r51, 224;
	ld.shared.f64 	%fd257, [_ZZN3cub18CUB_300001_SM_10006detail6reduce28DeviceReduceSingleTileKernelINS2_10policy_hubIdjN4cuda3__47maximumIdEEE10Policy1000EN6thrust24THRUST_300001_SM_1000_NS6detail15normal_iteratorINSC_10device_ptrIdEEEEPdjS8_ddNS5_3std3__410__identityEEEvT0_T1_T2_T3_T4_T6_E12temp_storage+64];
	setp.lt.f64 	%p146, %fd255, %fd257;
	selp.f64 	%fd259, %fd257, %fd255, %p146;
	selp.f64 	%fd308, %fd259, %fd255, %p145;
	bra.uni 	$L__BB6_50;
$L__BB6_28:
	mov.u32 	%r21, %tid.x;
	mul.wide.u32 	%rd11, %r21, 8;
	add.s64 	%rd12, %rd2, %rd11;
	ld.global.f64 	%fd43, [%rd12];
	ld.global.f64 	%fd44, [%rd12+2048];
	ld.global.f64 	%fd45, [%rd12+4096];
	ld.global.f64 	%fd46, [%rd12+6144];
	ld.global.f64 	%fd47, [%rd12+8192];
	ld.global.f64 	%fd48, [%rd12+10240];
	ld.global.f64 	%fd49, [%rd12+12288];
	ld.global.f64 	%fd50, [%rd12+14336];
	setp.lt.f64 	%p3, %fd43, %fd44;
	selp.f64 	%fd51, %fd44, %fd43, %p3;
	setp.lt.f64 	%p4, %fd51, %fd45;
	selp.f64 	%fd52, %fd45, %fd51, %p4;
	setp.lt.f64 	%p5, %fd52, %fd46;
	selp.f64 	%fd53, %fd46, %fd52, %p5;
	setp.lt.f64 	%p6, %fd53, %fd47;
	selp.f64 	%fd54, %fd47, %fd53, %p6;
	setp.lt.f64 	%p7, %fd54, %fd48;
	selp.f64 	%fd55, %fd48, %fd54, %p7;
	setp.lt.f64 	%p8, %fd55, %fd49;
	selp.f64 	%fd56, %fd49, %fd55, %p8;
	setp.lt.f64 	%p9, %fd56, %fd50;
	selp.f64 	%fd307, %fd50, %fd56, %p9;
	add.s32 	%r22, %r51, -2048;
	setp.lt.u32 	%p10, %r22, 2048;
	mov.b32 	%r277, 2048;
	@%p10 bra 	$L__BB6_32;
	mov.b32 	%r277, 2048;
$L__BB6_30:
	add.s32 	%r54, %r21, %r277;
	mul.wide.u32 	%rd13, %r54, 8;
	add.s64 	%rd14, %rd2, %rd13;
	ld.global.f64 	%fd57, [%rd14];
	ld.global.f64 	%fd58, [%rd14+2048];
	ld.global.f64 	%fd59, [%rd14+4096];
	ld.global.f64 	%fd60, [%rd14+6144];
	ld.global.f64 	%fd61, [%rd14+8192];
	ld.global.f64 	%fd62, [%rd14+10240];
	ld.global.f64 	%fd63, [%rd14+12288];
	ld.global.f64 	%fd64, [%rd14+14336];
	setp.lt.f64 	%p11, %fd307, %fd57;
	selp.f64 	%fd65, %fd57, %fd307, %p11;
	setp.lt.f64 	%p12, %fd65, %fd58;
	selp.f64 	%fd66, %fd58, %fd65, %p12;
	setp.lt.f64 	%p13, %fd66, %fd59;
	selp.f64 	%fd67, %fd59, %fd66, %p13;
	setp.lt.f64 	%p14, %fd67, %fd60;
	selp.f64 	%fd68, %fd60, %fd67, %p14;
	setp.lt.f64 	%p15, %fd68, %fd61;
	selp.f64 	%fd69, %fd61, %fd68, %p15;
	setp.lt.f64 	%p16, %fd69, %fd62;
	selp.f64 	%fd70, %fd62, %fd69, %p16;
	setp.lt.f64 	%p17, %fd70, %fd63;
	selp.f64 	%fd71, %fd63, %fd70, %p17;
	setp.lt.f64 	%p18, %fd71, %fd64;
	selp.f64 	%fd307, %fd64, %fd71, %p18;
	sub.s32 	%r55, %r51, %r277;
	setp.lt.u32 	%p19, %r55, 2048;
	@%p19 bra 	$L__BB6_46;
	add.s32 	%r277, %r277, 2048;
	setp.le.u32 	%p20, %r277, %r22;
	@%p20 bra 	$L__BB6_30;
$L__BB6_32:
	setp.le.u32 	%p21, %r51, %r277;
	sub.s32 	%r56, %r51, %r277;
	setp.ge.s32 	%p22, %r21, %r56;
	or.pred  	%p23, %p21, %p22;
	@%p23 bra 	$L__BB6_46;
	not.b32 	%r58, %r21;
	add.s32 	%r59, %r51, %r58;
	sub.s32 	%r60, %r59, %r277;
	shr.u32 	%r61, %r60, 8;
	add.s32 	%r26, %r61, 1;
	and.b32  	%r27, %r26, 15;
	setp.lt.u32 	%p24, %r60, 3840;
	mov.u32 	%r282, %r21;
	@%p24 bra 	$L__BB6_37;
	or.b32  	%r280, %r21, 2048;
	add.s32 	%r279, %r21, %r277;
	and.b32  	%r62, %r26, 33554416;
	neg.s32 	%r278, %r62;
$L__BB6_35:
	.pragma "nounroll";
	mul.wide.u32 	%rd15, %r279, 8;
	add.s64 	%rd16, %rd2, %rd15;
	ld.global.f64 	%fd73, [%rd16];
	setp.lt.f64 	%p25, %fd307, %fd73;
	selp.f64 	%fd74, %fd73, %fd307, %p25;
	add.s32 	%r63, %r279, 256;
	mul.wide.u32 	%rd17, %r63, 8;
	add.s64 	%rd18, %rd2, %rd17;
	ld.global.f64 	%fd75, [%rd18];
	setp.lt.f64 	%p26, %fd74, %fd75;
	selp.f64 	%fd76, %fd75, %fd74, %p26;
	add.s32 	%r64, %r279, 512;
	mul.wide.u32 	%rd19, %r64, 8;
	add.s64 	%rd20, %rd2, %rd19;
	ld.global.f64 	%fd77, [%rd20];
	setp.lt.f64 	%p27, %fd76, %fd77;
	selp.f64 	%fd78, %fd77, %fd76, %p27;
	add.s32 	%r65, %r279, 768;
	mul.wide.u32 	%rd21, %r65, 8;
	add.s64 	%rd22, %rd2, %rd21;
	ld.global.f64 	%fd79, [%rd22];
	setp.lt.f64 	%p28, %fd78, %fd79;
	selp.f64 	%fd80, %fd79, %fd78, %p28;
	add.s32 	%r66, %r279, 1024;
	mul.wide.u32 	%rd23, %r66, 8;
	add.s64 	%rd24, %rd2, %rd23;
	ld.global.f64 	%fd81, [%rd24];
	setp.lt.f64 	%p29, %fd80, %fd81;
	selp.f64 	%fd82, %fd81, %fd80, %p29;
	add.s32 	%r67, %r279, 1280;
	mul.wide.u32 	%rd25, %r67, 8;
	add.s64 	%rd26, %rd2, %rd25;
	ld.global.f64 	%fd83, [%rd26];
	setp.lt.f64 	%p30, %fd82, %fd83;
	selp.f64 	%fd84, %fd83, %fd82, %p30;
	add.s32 	%r68, %r279, 1536;
	mul.wide.u32 	%rd27, %r68, 8;
	add.s64 	%rd28, %rd2, %rd27;
	ld.global.f64 	%fd85, [%rd28];
	setp.lt.f64 	%p31, %fd84, %fd85;
	selp.f64 	%fd86, %fd85, %fd84, %p31;
	add.s32 	%r69, %r279, 1792;
	mul.wide.u32 	%rd29, %r69, 8;
	add.s64 	%rd30, %rd2, %rd29;
	ld.global.f64 	%fd87, [%rd30];
	setp.lt.f64 	%p32, %fd86, %fd87;
	selp.f64 	%fd88, %fd87, %fd86, %p32;
	add.s32 	%r70, %r279, 2048;
	mul.wide.u32 	%rd31, %r70, 8;
	add.s64 	%rd32, %rd2, %rd31;
	ld.global.f64 	%fd89, [%rd32];
	setp.lt.f64 	%p33, %fd88, %fd89;
	selp.f64 	%fd90, %fd89, %fd88, %p33;
	add.s32 	%r71, %r279, 2304;
	mul.wide.u32 	%rd33, %r71, 8;
	add.s64 	%rd34, %rd2, %rd33;
	ld.global.f64 	%fd91, [%rd34];
	setp.lt.f64 	%p34, %fd90, %fd91;
	selp.f64 	%fd92, %fd91, %fd90, %p34;
	add.s32 	%r72, %r279, 2560;
	mul.wide.u32 	%rd35, %r72, 8;
	add.s64 	%rd36, %rd2, %rd35;
	ld.global.f64 	%fd93, [%rd36];
	setp.lt.f64 	%p35, %fd92, %fd93;
	selp.f64 	%fd94, %fd93, %fd92, %p35;
	add.s32 	%r73, %r279, 2816;
	mul.wide.u32 	%rd37, %r73, 8;
	add.s64 	%rd38, %rd2, %rd37;
	ld.global.f64 	%fd95, [%rd38];
	setp.lt.f64 	%p36, %fd94, %fd95;
	selp.f64 	%fd96, %fd95, %fd94, %p36;
	add.s32 	%r74, %r279, 3072;
	mul.wide.u32 	%rd39, %r74, 8;
	add.s64 	%rd40, %rd2, %rd39;
	ld.global.f64 	%fd97, [%rd40];
	setp.lt.f64 	%p37, %fd96, %fd97;
	selp.f64 	%fd98, %fd97, %fd96, %p37;
	add.s32 	%r75, %r279, 3328;
	mul.wide.u32 	%rd41, %r75, 8;
	add.s64 	%rd42, %rd2, %rd41;
	ld.global.f64 	%fd99, [%rd42];
	setp.lt.f64 	%p38, %fd98, %fd99;
	selp.f64 	%fd100, %fd99, %fd98, %p38;
	add.s32 	%r76, %r279, 3584;
	mul.wide.u32 	%rd43, %r76, 8;
	add.s64 	%rd44, %rd2, %rd43;
	ld.global.f64 	%fd101, [%rd44];
	setp.lt.f64 	%p39, %fd100, %fd101;
	selp.f64 	%fd102, %fd101, %fd100, %p39;
	add.s32 	%r77, %r279, 3840;
	mul.wide.u32 	%rd45, %r77, 8;
	add.s64 	%rd46, %rd2, %rd45;
	ld.global.f64 	%fd103, [%rd46];
	setp.lt.f64 	%p40, %fd102, %fd103;
	selp.f64 	%fd307, %fd103, %fd102, %p40;
	add.s32 	%r280, %r280, 4096;
	add.s32 	%r279, %r279, 4096;
	add.s32 	%r278, %r278, 16;
	setp.ne.s32 	%p41, %r278, 0;
	@%p41 bra 	$L__BB6_35;
	add.s32 	%r282, %r280, -2048;
$L__BB6_37:
	setp.eq.s32 	%p42, %r27, 0;
	@%p42 bra 	$L__BB6_46;
	and.b32  	%r39, %r26, 7;
	setp.lt.u32 	%p43, %r27, 8;
	@%p43 bra 	$L__BB6_40;
	add.s32 	%r78, %r282, %r277;
	mul.wide.u32 	%rd47, %r78, 8;
	add.s64 	%rd48, %rd2, %rd47;
	ld.global.f64 	%fd105, [%rd48];
	setp.lt.f64 	%p44, %fd307, %fd105;
	selp.f64 	%fd106, %fd105, %fd307, %p44;
	add.s32 	%r79, %r78, 256;
	mul.wide.u32 	%rd49, %r79, 8;
	add.s64 	%rd50, %rd2, %rd49;
	ld.global.f64 	%fd107, [%rd50];
	setp.lt.f64 	%p45, %fd106, %fd107;
	selp.f64 	%fd108, %fd107, %fd106, %p45;
	add.s32 	%r80, %r78, 512;
	mul.wide.u32 	%rd51, %r80, 8;
	add.s64 	%rd52, %rd2, %rd51;
	ld.global.f64 	%fd109, [%rd52];
	setp.lt.f64 	%p46, %fd108, %fd109;
	selp.f64 	%fd110, %fd109, %fd108, %p46;
	add.s32 	%r81, %r78, 768;
	mul.wide.u32 	%rd53, %r81, 8;
	add.s64 	%rd54, %rd2, %rd53;
	ld.global.f64 	%fd111, [%rd54];
	setp.lt.f64 	%p47, %fd110, %fd111;
	selp.f64 	%fd112, %fd111, %fd110, %p47;
	add.s32 	%r82, %r78, 1024;
	mul.wide.u32 	%rd55, %r82, 8;
	add.s64 	%rd56, %rd2, %rd55;
	ld.global.f64 	%fd113, [%rd56];
	setp.lt.f64 	%p48, %fd112, %fd113;
	selp.f64 	%fd114, %fd113, %fd112, %p48;
	add.s32 	%r83, %r78, 1280;
	mul.wide.u32 	%rd57, %r83, 8;
	add.s64 	%rd58, %rd2, %rd57;
	ld.global.f64 	%fd115, [%rd58];
	setp.lt.f64 	%p49, %fd114, %fd115;
	selp.f64 	%fd116, %fd115, %fd114, %p49;
	add.s32 	%r84, %r78, 1536;
	mul.wide.u32 	%rd59, %r84, 8;
	add.s64 	%rd60, %rd2, %rd59;
	ld.global.f64 	%fd117, [%rd60];
	setp.lt.f64 	%p50, %fd116, %fd117;
	selp.f64 	%fd118, %fd117, %fd116, %p50;
	add.s32 	%r85, %r78, 1792;
	mul.wide.u32 	%rd61, %r85, 8;
	add.s64 	%rd62, %rd2, %rd61;
	ld.global.f64 	%fd119, [%rd62];
	setp.lt.f64 	%p51, %fd118, %fd119;
	selp.f64 	%fd307, %fd119, %fd118, %p51;
	add.s32 	%r282, %r282, 2048;
$L__BB6_40:
	setp.eq.s32 	%p52, %r39, 0;
	@%p52 bra 	$L__BB6_46;
	and.b32  	%r42, %r26, 3;
	setp.lt.u32 	%p53, %r39, 4;
	@%p53 bra 	$L__BB6_43;
	add.s32 	%r86, %r282, %r277;
	mul.wide.u32 	%rd63, %r86, 8;
	add.s64 	%rd64, %rd2, %rd63;
	ld.global.f64 	%fd121, [%rd64];
	setp.lt.f64 	%p54, %fd307, %fd121;
	selp.f64 	%fd122, %fd121, %fd307, %p54;
	add.s32 	%r87, %r86, 256;
	mul.wide.u32 	%rd65, %r87, 8;
	add.s64 	%rd66, %rd2, %rd65;
	ld.global.f64 	%fd123, [%rd66];
	setp.lt.f64 	%p55, %fd122, %fd123;
	selp.f64 	%fd124, %fd123, %fd122, %p55;
	add.s32 	%r88, %r86, 512;
	mul.wide.u32 	%rd67, %r88, 8;
	add.s64 	%rd68, %rd2, %rd67;
	ld.global.f64 	%fd125, [%rd68];
	setp.lt.f64 	%p56, %fd124, %fd125;
	selp.f64 	%fd126, %fd125, %fd124, %p56;
	add.s32 	%r89, %r86, 768;
	mul.wide.u32 	%rd69, %r89, 8;
	add.s64 	%rd70, %rd2, %rd69;
	ld.global.f64 	%fd127, [%rd70];
	setp.lt.f64 	%p57, %fd126, %fd127;
	selp.f64 	%fd307, %fd127, %fd126, %p57;
	add.s32 	%r282, %r282, 1024;
$L__BB6_43:
	setp.eq.s32 	%p58, %r42, 0;
	@%p58 bra 	$L__BB6_46;
	add.s32 	%r285, %r282, %r277;
	neg.s32 	%r284, %r42;
$L__BB6_45:
	.pragma "nounroll";
	mul.wide.u32 	%rd71, %r285, 8;
	add.s64 	%rd72, %rd2, %rd71;
	ld.global.f64 	%fd128, [%rd72];
	setp.lt.f64 	%p59, %fd307, %fd128;
	selp.f64 	%fd307, %fd128, %fd307, %p59;
	add.s32 	%r285, %r285, 256;
	add.s32 	%r284, %r284, 1;
	setp.ne.s32 	%p60, %r284, 0;
	@%p60 bra 	$L__BB6_45;
$L__BB6_46:
	// begin inline asm
	mov.u32 %r90, %laneid;
	// end inline asm
	mov.b64 	%rd73, %fd307;
	mov.b64 	{%r92, %r97}, %rd73;
	mov.b32 	%r98, 1;
	mov.b32 	%r139, 31;
	mov.b32 	%r140, -1;
	// begin inline asm
	shfl.sync.down.b32 %r91, %r92, %r98, %r139, %r140;
	// end inline asm
	// begin inline asm
	shfl.sync.down.b32 %r96, %r97, %r98, %r139, %r140;
	// end inline asm
	mov.b64 	%rd74, {%r91, %r96};
	mov.b64 	%fd129, %rd74;
	setp.gt.s32 	%p61, %r90, 30;
	setp.lt.f64 	%p62, %fd307, %fd129;
	selp.f64 	%fd130, %fd129, %fd307, %p62;
	selp.f64 	%fd131, %fd307, %fd130, %p61;
	mov.b64 	%rd75, %fd131;
	mov.b64 	{%r102, %r107}, %rd75;
	mov.b32 	%r108, 2;
	// begin inline asm
	shfl.sync.down.b32 %r101, %r102, %r108, %r139, %r140;
	// end inline asm
	// begin inline asm
	shfl.sync.down.b32 %r106, %r107, %r108, %r139, %r140;
	// end inline asm
	mov.b64 	%rd76, {%r101, %r106};
	mov.b64 	%fd132, %rd76;
	setp.gt.s32 	%p63, %r90, 29;
	setp.lt.f64 	%p64, %fd131, %fd132;
	selp.f64 	%fd133, %fd132, %fd131, %p64;
	selp.f64 	%fd134, %fd131, %fd133, %p63;
	mov.b64 	%rd77, %fd134;
	mov.b64 	{%r112, %r117}, %rd77;
	mov.b32 	%r118, 4;
	// begin inline asm
	shfl.sync.down.b32 %r111, %r112, %r118, %r139, %r140;
	// end inline asm
	// begin inline asm
	shfl.sync.down.b32 %r116, %r117, %r118, %r139, %r140;
	// end inline asm
	mov.b64 	%rd78, {%r111, %r116};
	mov.b64 	%fd135, %rd78;
	setp.gt.s32 	%p65, %r90, 27;
	setp.lt.f64 	%p66, %fd134, %fd135;
	selp.f64 	%fd136, %fd135, %fd134, %p66;
	selp.f64 	%fd137, %fd134, %fd136, %p65;
	mov.b64 	%rd79, %fd137;
	mov.b64 	{%r122, %r127}, %rd79;
	mov.b32 	%r128, 8;
	// begin inline asm
	shfl.sync.down.b32 %r121, %r122, %r128, %r139, %r140;
	// end inline asm
	// begin inline asm
	shfl.sync.down.b32 %r126, %r127, %r128, %r139, %r140;
	// end inline asm
	mov.b64 	%rd80, {%r121, %r126};
	mov.b64 	%fd138, %rd80;
	setp.gt.s32 	%p67, %r90, 23;
	setp.lt.f64 	%p68, %fd137, %fd138;
	selp.f64 	%fd139, %fd138, %fd137, %p68;
	selp.f64 	%fd140, %fd137, %fd139, %p67;
	mov.b64 	%rd81, %fd140;
	mov.b64 	{%r132, %r137}, %rd81;
	mov.b32 	%r138, 16;
	// begin inline asm
	shfl.sync.down.b32 %r131, %r132, %r138, %r139, %r140;
	// end inline asm
	// begin inline asm
	shfl.sync.down.b32 %r136, %r137, %r138, %r139, %r140;
	// end inline asm
	mov.b64 	%rd82, {%r131, %r136};
	mov.b64 	%fd141, %rd82;
	setp.gt.s32 	%p69, %r90, 15;
	setp.lt.f64 	%p70, %fd140, %fd141;
	selp.f64 	%fd38, %fd141, %fd140, %p70;
	selp.f64 	%fd308, %fd140, %fd38, %p69;
	setp.ne.s32 	%p71, %r90, 0;
	@%p71 bra 	$L__BB6_48;
	shr.u32 	%r141, %r21, 2;
	and.b32  	%r142, %r141, 248;
	mov.u32 	%r143, _ZZN3cub18CUB_300001_SM_10006detail6reduce28DeviceReduceSingleTileKernelINS2_10policy_hubIdjN4cuda3__47maximumIdEEE10Policy1000EN6thrust24THRUST_300001_SM_1000_NS6detail15normal_iteratorINSC_10device_ptrIdEEEEPdjS8_ddNS5_3std3__410__identityEEEvT0_T1_T2_T3_T4_T6_E12temp_storage;
	add.s32 	%r144, %r143, %r142;
	st.shared.f64 	[%r144+8], %fd38;
$L__BB6_48:
	bar.sync 	0;
	setp.ne.s32 	%p72, %r21, 0;
	@%p72 bra 	$L__BB6_50;
	ld.shared.f64 	%fd142, [_ZZN3cub18CUB_300001_SM_10006detail6reduce28DeviceReduceSingleTileKernelINS2_10policy_hubIdjN4cuda3__47maximumIdEEE10Policy1000EN6thrust24THRUST_300001_SM_1000_NS6detail15normal_iteratorINSC_10device_ptrIdEEEEPdjS8_ddNS5_3std3__410__identityEEEvT0_T1_T2_T3_T4_T6_E12temp_storage+16];
	setp.lt.f64 	%p73, %fd308, %fd142;
	selp.f64 	%fd143, %fd142, %fd308, %p73;
	ld.shared.f64 	%fd144, [_ZZN3cub18CUB_300001_SM_10006detail6reduce28DeviceReduceSingleTileKernelINS2_10policy_hubIdjN4cuda3__47maximumIdEEE10Policy1000EN6thrust24THRUST_300001_SM_1000_NS6detail15normal_iteratorINSC_10device_ptrIdEEEEPdjS8_ddNS5_3std3__410__identityEEEvT0_T1_T2_T3_T4_T6_E12temp_storage+24];
	setp.lt.f64 	%p74, %fd143, %fd144;
	selp.f64 	%fd145, %fd144, %fd143, %p74;
	ld.shared.f64 	%fd146, [_ZZN3cub18CUB_300001_SM_10006detail6reduce28DeviceReduceSingleTileKernelINS2_10policy_hubIdjN4cuda3__47maximumIdEEE10Policy1000EN6thrust24THRUST_300001_SM_1000_NS6detail15normal_iteratorINSC_10device_ptrIdEEEEPdjS8_ddNS5_3std3__410__identityEEEvT0_T1_T2_T3_T4_T6_E12temp_storage+32];
	setp.lt.f64 	%p75, %fd145, %fd146;
	selp.f64 	%fd147, %fd146, %fd145, %p75;
	ld.shared.f64 	%fd148, [_ZZN3cub18CUB_300001_SM_10006detail6reduce28DeviceReduceSingleTileKernelINS2_10policy_hubIdjN4cuda3__47maximumIdEEE10Policy1000EN6thrust24THRUST_300001_SM_1000_NS6detail15normal_iteratorINSC_10device_ptrIdEEEEPdjS8_ddNS5_3std3__410__identityEEEvT0_T1_T2_T3_T4_T6_E12temp_storage+40];
	setp.lt.f64 	%p76, %fd147, %fd148;
	selp.f64 	%fd149, %fd148, %fd147, %p76;
	ld.shared.f64 	%fd150, [_ZZN3cub18CUB_300001_SM_10006detail6reduce28DeviceReduceSingleTileKernelINS2_10policy_hubIdjN4cuda3__47maximumIdEEE10Policy1000EN6thrust24THRUST_300001_SM_1000_NS6detail15normal_iteratorINSC_10device_ptrIdEEEEPdjS8_ddNS5_3std3__410__identityEEEvT0_T1_T2_T3_T4_T6_E12temp_storage+48];
	setp.lt.f64 	%p77, %fd149, %fd150;
	selp.f64 	%fd151, %fd150, %fd149, %p77;
	ld.shared.f64 	%fd152, [_ZZN3cub18CUB_300001_SM_10006detail6reduce28DeviceReduceSingleTileKernelINS2_10policy_hubIdjN4cuda3__47maximumIdEEE10Policy1000EN6thrust24THRUST_300001_SM_1000_NS6detail15normal_iteratorINSC_10device_ptrIdEEEEPdjS8_ddNS5_3std3__410__identityEEEvT0_T1_T2_T3_T4_T6_E12temp_storage+56];
	setp.lt.f64 	%p78, %fd151, %fd152;
	selp.f64 	%fd153, %fd152, %fd151, %p78;
	ld.shared.f64 	%fd154, [_ZZN3cub18CUB_300001_SM_10006detail6reduce28DeviceReduceSingleTileKernelINS2_10policy_hubIdjN4cuda3__47maximumIdEEE10Policy1000EN6thrust24THRUST_300001_SM_1000_NS6detail15normal_iteratorINSC_10device_ptrIdEEEEPdjS8_ddNS5_3std3__410__identityEEEvT0_T1_T2_T3_T4_T6_E12temp_storage+64];
	setp.lt.f64 	%p79, %fd153, %fd154;
	selp.f64 	%fd308, %fd154, %fd153, %p79;
$L__BB6_50:
	mov.u32 	%r267, %tid.x;
	setp.ne.s32 	%p166, %r267, 0;
	@%p166 bra 	$L__BB6_52;
	setp.lt.f64 	%p167, %fd42, %fd308;
	selp.f64 	%fd286, %fd308, %fd42, %p167;
	st.global.f64 	[%rd1], %fd286;
$L__BB6_52:
	ret;

}
	// .globl	_ZN3cub18CUB_300001_SM_10006detail6reduce18DeviceReduceKernelINS2_10policy_hubIdjN4cuda3__47maximumIdEEE10Policy1000EN6thrust24THRUST_300001_SM_1000_NS6detail15normal_iteratorINSC_10device_ptrIdEEEEjS8_dNS5_3std3__410__identityEEEvT0_PT3_T1_NS0_13GridEvenShareISO_EET2_T4_
.visible .entry _ZN3cub18CUB_300001_SM_10006detail6reduce18DeviceReduceKernelINS2_10policy_hubIdjN4cuda3__47maximumIdEEE10Policy1000EN6thrust24THRUST_300001_SM_1000_NS6detail15normal_iteratorINSC_10device_ptrIdEEEEjS8_dNS5_3std3__410__identityEEEvT0_PT3_T1_NS0_13GridEvenShareISO_EET2_T4_(
	.param .align 8 .b8 _ZN3cub18CUB_300001_SM_10006detail6reduce18DeviceReduceKernelINS2_10policy_hubIdjN4cuda3__47maximumIdEEE10Policy1000EN6thrust24THRUST_300001_SM_1000_NS6detail15normal_iteratorINSC_10device_ptrIdEEEEjS8_dNS5_3std3__410__identityEEEvT0_PT3_T1_NS0_13GridEvenShareISO_EET2_T4__param_0[8],
	.param .u64 .ptr .align 1 _ZN3cub18CUB_300001_SM_10006detail6reduce18DeviceReduceKernelINS2_10policy_hubIdjN4cuda3__47maximumIdEEE10Policy1000EN6thrust24THRUST_300001_SM_1000_NS6detail15normal_iteratorINSC_10device_ptrIdEEEEjS8_dNS5_3std3__410__identityEEEvT0_PT3_T1_NS0_13GridEvenShareISO_EET2_T4__param_1,
	.param .u32 _ZN3cub18CUB_300001_SM_10006detail6reduce18DeviceReduceKernelINS2_10policy_hubIdjN4cuda3__47maximumIdEEE10Policy1000EN6thrust24THRUST_300001_SM_1000_NS6detail15normal_iteratorINSC_10device_ptrIdEEEEjS8_dNS5_3std3__410__identityEEEvT0_PT3_T1_NS0_13GridEvenShareISO_EET2_T4__param_2,
	.param .align 4 .b8 _ZN3cub18CUB_300001_SM_10006detail6reduce18DeviceReduceKernelINS2_10policy_hubIdjN4cuda3__47maximumIdEEE10Policy1000EN6thrust24THRUST_300001_SM_1000_NS6detail15normal_iteratorINSC_10device_ptrIdEEEEjS8_dNS5_3std3__410__identityEEEvT0_PT3_T1_NS0_13GridEvenShareISO_EET2_T4__param_3[40],
	.param .align 1 .b8 _ZN3cub18CUB_300001_SM_10006detail6reduce18DeviceReduceKernelINS2_10policy_hubIdjN4cuda3__47maximumIdEEE10Policy1000EN6thrust24THRUST_300001_SM_1000_NS6detail15normal_iteratorINSC_10device_ptrIdEEEEjS8_dNS5_3std3__410__identityEEEvT0_PT3_T1_NS0_13GridEvenShareISO_EET2_T4__param_4[1],
	.param .align 1 .b8 _ZN3cub18CUB_300001_SM_10006detail6reduce18DeviceReduceKernelINS2_10policy_hubIdjN4cuda3__47maximumIdEEE10Policy1000EN6thrust24THRUST_300001_SM_1000_NS6detail15normal_iteratorINSC_10device_ptrIdEEEEjS8_dNS5_3std3__410__identityEEEvT0_PT3_T1_NS0_13GridEvenShareISO_EET2_T4__param_5[1]
)
.maxntid 256
{
	.reg .pred 	%p<166>;
	.reg .b16 	%rs<4>;
	.reg .b32 	%r<354>;
	.reg .b64 	%rd<160>;
	.reg .b64 	%fd<305>;
	// demoted variable
	.shared .align 8 .b8 _ZZN3cub18CUB_300001_SM_10006detail6reduce18DeviceReduceKernelINS2_10policy_hubIdjN4cuda3__47maximumIdEEE10Policy1000EN6thrust24THRUST_300001_SM_1000_NS6detail15normal_iteratorINSC_10device_ptrIdEEEEjS8_dNS5_3std3__410__identityEEEvT0_PT3_T1_NS0_13GridEvenShareISO_EET2_T4_E12temp_storage[80];
	ld.param.u32 	%r1, [_ZN3cub18CUB_300001_SM_10006detail6reduce18DeviceReduceKernelINS2_10policy_hubIdjN4cuda3__47maximumIdEEE10Policy1000EN6thrust24THRUST_300001_SM_1000_NS6detail15normal_iteratorINSC_10device_ptrIdEEEEjS8_dNS5_3std3__410__identityEEEvT0_PT3_T1_NS0_13GridEvenShareISO_EET2_T4__param_3+20];
	ld.param.u32 	%r2, [_ZN3cub18CUB_300001_SM_10006detail6reduce18DeviceReduceKernelINS2_10policy_hubIdjN4cuda3__47maximumIdEEE10Policy1000EN6thrust24THRUST_300001_SM_1000_NS6detail15normal_iteratorINSC_10device_ptrIdEEEEjS8_dNS5_3std3__410__identityEEEvT0_PT3_T1_NS0_13GridEvenShareISO_EET2_T4__param_3+24];
	ld.param.u64 	%rd3, [_ZN3cub18CUB_300001_SM_10006detail6reduce18DeviceReduceKernelINS2_10policy_hubIdjN4cuda3__47maximumIdEEE10Policy1000EN6thrust24THRUST_300001_SM_1000_NS6detail15normal_iteratorINSC_10device_ptrIdEEEEjS8_dNS5_3std3__410__identityEEEvT0_PT3_T1_NS0_13GridEvenShareISO_EET2_T4__param_0];
	cvta.to.global.u64 	%rd1, %rd3;
	mov.u32 	%r3, %ctaid.x;
	shl.b32 	%r4, %r2, 11;
	shl.b32 	%r345, %r3, 11;
	sub.s32 	%r6, %r1, %r345;
	setp.gt.u32 	%p1, %r6, 2047;
	@%p1 bra 	$L__BB7_26;
	mov.u32 	%r7, %tid.x;
	setp.ge.u32 	%p79, %r7, %r6;
	mov.f64 	%fd293, 0d0000000000000000;
	mov.u32 	%r336, %r7;
	@%p79 bra 	$L__BB7_3;
	add.s32 	%r180, %r345, %r7;
	mul.wide.u32 	%rd76, %r180, 8;
	add.s64 	%rd77, %rd1, %rd76;
	ld.global.f64 	%fd293, [%rd77];
	add.s32 	%r336, %r7, 256;
$L__BB7_3:
	setp.ge.u32 	%p80, %r336, %r6;
	@%p80 bra 	$L__BB7_17;
	not.b32 	%r181, %r336;
	add.s32 	%r182, %r1, %r181;
	sub.s32 	%r183, %r182, %r345;
	shr.u32 	%r184, %r183, 8;
	add.s32 	%r10, %r184, 1;
	and.b32  	%r11, %r10, 15;
	setp.lt.u32 	%p81, %r183, 3840;
	@%p81 bra 	$L__BB7_8;
	or.b32  	%r335, %r336, 2048;
	add.s32 	%r334, %r336, %r345;
	and.b32  	%r185, %r10, 33554416;
	neg.s32 	%r333, %r185;
$L__BB7_6:
	.pragma "nounroll";
	mul.wide.u32 	%rd78, %r334, 8;
	add.s64 	%rd79, %rd1, %rd78;
	ld.global.f64 	%fd155, [%rd79];
	setp.lt.f64 	%p82, %fd293, %fd155;
	selp.f64 	%fd156, %fd155, %fd293, %p82;
	add.s32 	%r186, %r334, 256;
	mul.wide.u32 	%rd80, %r186, 8;
	add.s64 	%rd81, %rd1, %rd80;
	ld.global.f64 	%fd157, [%rd81];
	setp.lt.f64 	%p83, %fd156, %fd157;
	selp.f64 	%fd158, %fd157, %fd156, %p83;
	add.s32 	%r187, %r334, 512;
	mul.wide.u32 	%rd82, %r187, 8;
	add.s64 	%rd83, %rd1, %rd82;
	ld.global.f64 	%fd159, [%rd83];
	setp.lt.f64 	%p84, %fd158, %fd159;
	selp.f64 	%fd160, %fd159, %fd158, %p84;
	add.s32 	%r188, %r334, 768;
	mul.wide.u32 	%rd84, %r188, 8;
	add.s64 	%rd85, %rd1, %rd84;
	ld.global.f64 	%fd161, [%rd85];
	setp.lt.f64 	%p85, %fd160, %fd161;
	selp.f64 	%fd162, %fd161, %fd160, %p85;
	add.s32 	%r189, %r334, 1024;
	mul.wide.u32 	%rd86, %r189, 8;
	add.s64 	%rd87, %rd1, %rd86;
	ld.global.f64 	%fd163, [%rd87];
	setp.lt.f64 	%p86, %fd162, %fd163;
	selp.f64 	%fd164, %fd163, %fd162, %p86;
	add.s32 	%r190, %r334, 1280;
	mul.wide.u32 	%rd88, %r190, 8;
	add.s64 	%rd89, %rd1, %rd88;
	ld.global.f64 	%fd165, [%rd89];
	setp.lt.f64 	%p87, %fd164, %fd165;
	selp.f64 	%fd166, %fd165, %fd164, %p87;
	add.s32 	%r191, %r334, 1536;
	mul.wide.u32 	%rd90, %r191, 8;
	add.s64 	%rd91, %rd1, %rd90;
	ld.global.f64 	%fd167, [%rd91];
	setp.lt.f64 	%p88, %fd166, %fd167;
	selp.f64 	%fd168, %fd167, %fd166, %p88;
	add.s32 	%r192, %r334, 1792;
	mul.wide.u32 	%rd92, %r192, 8;
	add.s64 	%rd93, %rd1, %rd92;
	ld.global.f64 	%fd169, [%rd93];
	setp.lt.f64 	%p89, %fd168, %fd169;
	selp.f64 	%fd170, %fd169, %fd168, %p89;
	add.s32 	%r193, %r334, 2048;
	mul.wide.u32 	%rd94, %r193, 8;
	add.s64 	%rd95, %rd1, %rd94;
	ld.global.f64 	%fd171, [%rd95];
	setp.lt.f64 	%p90, %fd170, %fd171;
	selp.f64 	%fd172, %fd171, %fd170, %p90;
	add.s32 	%r194, %r334, 2304;
	mul.wide.u32 	%rd96, %r194, 8;
	add.s64 	%rd97, %rd1, %rd96;
	ld.global.f64 	%fd173, [%rd97];
	setp.lt.f64 	%p91, %fd172, %fd173;
	selp.f64 	%fd174, %fd173, %fd172, %p91;
	add.s32 	%r195, %r334, 2560;
	mul.wide.u32 	%rd98, %r195, 8;
	add.s64 	%rd99, %rd1, %rd98;
	ld.global.f64 	%fd175, [%rd99];
	setp.lt.f64 	%p92, %fd174, %fd175;
	selp.f64 	%fd176, %fd175, %fd174, %p92;
	add.s32 	%r196, %r334, 2816;
	mul.wide.u32 	%rd100, %r196, 8;
	add.s64 	%rd101, %rd1, %rd100;
	ld.global.f64 	%fd177, [%rd101];
	setp.lt.f64 	%p93, %fd176, %fd177;
	selp.f64 	%fd178, %fd177, %fd176, %p93;
	add.s32 	%r197, %r334, 3072;
	mul.wide.u32 	%rd102, %r197, 8;
	add.s64 	%rd103, %rd1, %rd102;
	ld.global.f64 	%fd179, [%rd103];
	setp.lt.f64 	%p94, %fd178, %fd179;
	selp.f64 	%fd180, %fd179, %fd178, %p94;
	add.s32 	%r198, %r334, 3328;
	mul.wide.u32 	%rd104, %r198, 8;
	add.s64 	%rd105, %rd1, %rd104;
	ld.global.f64 	%fd181, [%rd105];
	setp.lt.f64 	%p95, %fd180, %fd181;
	selp.f64 	%fd182, %fd181, %fd180, %p95;
	add.s32 	%r199, %r334, 3584;
	mul.wide.u32 	%rd106, %r199, 8;
	add.s64 	%rd107, %rd1, %rd106;
	ld.global.f64 	%fd183, [%rd107];
	setp.lt.f64 	%p96, %fd182, %fd183;
	selp.f64 	%fd184, %fd183, %fd182, %p96;
	add.s32 	%r200, %r334, 3840;
	mul.wide.u32 	%rd108, %r200, 8;
	add.s64 	%rd109, %rd1, %rd108;
	ld.global.f64 	%fd185, [%rd109];
	setp.lt.f64 	%p97, %fd184, %fd185;
	selp.f64 	%fd293, %fd185, %fd184, %p97;
	add.s32 	%r335, %r335, 4096;
	add.s32 	%r334, %r334, 4096;
	add.s32 	%r333, %r333, 16;
	setp.ne.s32 	%p98, %r333, 0;
	@%p98 bra 	$L__BB7_6;
	add.s32 	%r336, %r335, -2048;
$L__BB7_8:
	setp.eq.s32 	%p99, %r11, 0;
	@%p99 bra 	$L__BB7_17;
	and.b32  	%r23, %r10, 7;
	setp.lt.u32 	%p100, %r11, 8;
	@%p100 bra 	$L__BB7_11;
	add.s32 	%r201, %r345, %r336;
	mul.wide.u32 	%rd110, %r201, 8;
	add.s64 	%rd111, %rd1, %rd110;
	ld.global.f64 	%fd187, [%rd111];
	setp.lt.f64 	%p101, %fd293, %fd187;
	selp.f64 	%fd188, %fd187, %fd293, %p101;
	add.s32 	%r202, %r201, 256;
	mul.wide.u32 	%rd112, %r202, 8;
	add.s64 	%rd113, %rd1, %rd112;
	ld.global.f64 	%fd189, [%rd113];
	setp.lt.f64 	%p102, %fd188, %fd189;
	selp.f64 	%fd190, %fd189, %fd188, %p102;
	add.s32 	%r203, %r201, 512;
	mul.wide.u32 	%rd114, %r203, 8;
	add.s64 	%rd115, %rd1, %rd114;
	ld.global.f64 	%fd191, [%rd115];
	setp.lt.f64 	%p103, %fd190, %fd191;
	selp.f64 	%fd192, %fd191, %fd190, %p103;
	add.s32 	%r204, %r201, 768;
	mul.wide.u32 	%rd116, %r204, 8;
	add.s64 	%rd117, %rd1, %rd116;
	ld.global.f64 	%fd193, [%rd117];
	setp.lt.f64 	%p104, %fd192, %fd193;
	selp.f64 	%fd194, %fd193, %fd192, %p104;
	add.s32 	%r205, %r201, 1024;
	mul.wide.u32 	%rd118, %r205, 8;
	add.s64 	%rd119, %rd1, %rd118;
	ld.global.f64 	%fd195, [%rd119];
	setp.lt.f64 	%p105, %fd194, %fd195;
	selp.f64 	%fd196, %fd195, %fd194, %p105;
	add.s32 	%r206, %r201, 1280;
	mul.wide.u32 	%rd120, %r206, 8;
	add.s64 	%rd121, %rd1, %rd120;
	ld.global.f64 	%fd197, [%rd121];
	setp.lt.f64 	%p106, %fd196, %fd197;
	selp.f64 	%fd198, %fd197, %fd196, %p106;
	add.s32 	%r207, %r201, 1536;
	mul.wide.u32 	%rd122, %r207, 8;
	add.s64 	%rd123, %rd1, %rd122;
	ld.global.f64 	%fd199, [%rd123];
	setp.lt.f64 	%p107, %fd198, %fd199;
	selp.f64 	%fd200, %fd199, %fd198, %p107;
	add.s32 	%r208, %r201, 1792;
	mul.wide.u32 	%rd124, %r208, 8;
	add.s64 	%rd125, %rd1, %rd124;
	ld.global.f64 	%fd201, [%rd125];
	setp.lt.f64 	%p108, %fd200, %fd201;
	selp.f64 	%fd293, %fd201, %fd200, %p108;
	add.s32 	%r336, %r336, 2048;
$L__BB7_11:
	setp.eq.s32 	%p109, %r23, 0;
	@%p109 bra 	$L__BB7_17;
	and.b32  	%r26, %r10, 3;
	setp.lt.u32 	%p110, %r23, 4;
	@%p110 bra 	$L__BB7_14;
	add.s32 	%r209, %r345, %r336;
	mul.wide.u32 	%rd126, %r209, 8;
	add.s64 	%rd127, %rd1, %rd126;
	ld.global.f64 	%fd203, [%rd127];
	setp.lt.f64 	%p111, %fd293, %fd203;
	selp.f64 	%fd204, %fd203, %fd293, %p111;
	add.s32 	%r210, %r209, 256;
	mul.wide.u32 	%rd128, %r210, 8;
	add.s64 	%rd129, %rd1, %rd128;
	ld.global.f64 	%fd205, [%rd129];
	setp.lt.f64 	%p112, %fd204, %fd205;
	selp.f64 	%fd206, %fd205, %fd204, %p112;
	add.s32 	%r211, %r209, 512;
	mul.wide.u32 	%rd130, %r211, 8;
	add.s64 	%rd131, %rd1, %rd130;
	ld.global.f64 	%fd207, [%rd131];
	setp.lt.f64 	%p113, %fd206, %fd207;
	selp.f64 	%fd208, %fd207, %fd206, %p113;
	add.s32 	%r212, %r209, 768;
	mul.wide.u32 	%rd132, %r212, 8;
	add.s64 	%rd133, %rd1, %rd132;
	ld.global.f64 	%fd209, [%rd133];
	setp.lt.f64 	%p114, %fd208, %fd209;
	selp.f64 	%fd293, %fd209, %fd208, %p114;
	add.s32 	%r336, %r336, 1024;
$L__BB7_14:
	setp.eq.s32 	%p115, %r26, 0;
	@%p115 bra 	$L__BB7_17;
	add.s32 	%r340, %r336, %r345;
	neg.s32 	%r339, %r26;
$L__BB7_16:
	.pragma "nounroll";
	mul.wide.u32 	%rd134, %r340, 8;
	add.s64 	%rd135, %rd1, %rd134;
	ld.global.f64 	%fd210, [%rd135];
	setp.lt.f64 	%p116, %fd293, %fd210;
	selp.f64 	%fd293, %fd210, %fd293, %p116;
	add.s32 	%r340, %r340, 256;
	add.s32 	%r339, %r339, 1;
	setp.ne.s32 	%p117, %r339, 0;
	@%p117 bra 	$L__BB7_16;
$L__BB7_17:
	setp.lt.u32 	%p118, %r6, 256;
	@%p118 bra 	$L__BB7_22;
	// begin inline asm
	mov.u32 %r276, %laneid;
	// end inline asm
	mov.b64 	%rd146, %fd293;
	mov.b64 	{%r278, %r283}, %rd146;
	mov.b32 	%r284, 1;
	mov.b32 	%r325, 31;
	mov.b32 	%r326, -1;
	// begin inline asm
	shfl.sync.down.b32 %r277, %r278, %r284, %r325, %r326;
	// end inline asm
	// begin inline asm
	shfl.sync.down.b32 %r282, %r283, %r284, %r325, %r326;
	// end inline asm
	mov.b64 	%rd147, {%r277, %r282};
	mov.b64 	%fd258, %rd147;
	setp.gt.s32 	%p146, %r276, 30;
	setp.lt.f64 	%p147, %fd293, %fd258;
	selp.f64 	%fd259, %fd258, %fd293, %p147;
	selp.f64 	%fd260, %fd293, %fd259, %p146;
	mov.b64 	%rd148, %fd260;
	mov.b64 	{%r288, %r293}, %rd148;
	mov.b32 	%r294, 2;
	// begin inline asm
	shfl.sync.down.b32 %r287, %r288, %r294, %r325, %r326;
	// end inline asm
	// begin inline asm
	shfl.sync.down.b32 %r292, %r293, %r294, %r325, %r326;
	// end inline asm
	mov.b64 	%rd149, {%r287, %r292};
	mov.b64 	%fd261, %rd149;
	setp.gt.s32 	%p148, %r276, 29;
	setp.lt.f64 	%p149, %fd260, %fd261;
	selp.f64 	%fd262, %fd261, %fd260, %p149;
	selp.f64 	%fd263, %fd260, %fd262, %p148;
	mov.b64 	%rd150, %fd263;
	mov.b64 	{%r298, %r303}, %rd150;
	mov.b32 	%r304, 4;
	// begin inline asm
	shfl.sync.down.b32 %r297, %r298, %r304, %r325, %r326;
	// end inline asm
	// begin inline asm
	shfl.sync.down.b32 %r302, %r303, %r304, %r325, %r326;
	// end inline asm
	mov.b64 	%rd151, {%r297, %r302};
	mov.b64 	%fd264, %rd151;
	setp.gt.s32 	%p150, %r276, 27;
	setp.lt.f64 	%p151, %fd263, %fd264;
	selp.f64 	%fd265, %fd264, %fd263, %p151;
	selp.f64 	%fd266, %fd263, %fd265, %p150;
	mov.b64 	%rd152, %fd266;
	mov.b64 	{%r308, %r313}, %rd152;
	mov.b32 	%r314, 8;
	// begin inline asm
	shfl.sync.down.b32 %r307, %r308, %r314, %r325, %r326;
	// end inline asm
	// begin inline asm
	shfl.sync.down.b32 %r312, %r313, %r314, %r325, %r326;
	// end inline asm
	mov.b64 	%rd153, {%r307, %r312};
	mov.b64 	%fd267, %rd153;
	setp.gt.s32 	%p152, %r276, 23;
	setp.lt.f64 	%p153, %fd266, %fd267;
	selp.f64 	%fd268, %fd267, %fd266, %p153;
	selp.f64 	%fd269, %fd266, %fd268, %p152;
	mov.b64 	%rd154, %fd269;
	mov.b64 	{%r318, %r323}, %rd154;
	mov.b32 	%r324, 16;
	// begin inline asm
	shfl.sync.down.b32 %r317, %r318, %r324, %r325, %r326;
	// end inline asm
	// begin inline asm
	shfl.sync.down.b32 %r322, %r323, %r324, %r325, %r326;
	// end inline asm
	mov.b64 	%rd155, {%r317, %r322};
	mov.b64 	%fd270, %rd155;
	setp.gt.s32 	%p154, %r276, 15;
	setp.lt.f64 	%p155, %fd269, %fd270;
	selp.f64 	%fd16, %fd270, %fd269, %p155;
	selp.f64 	%fd304, %fd269, %fd16, %p154;
	setp.ne.s32 	%p156, %r276, 0;
	@%p156 bra 	$L__BB7_20;
	shr.u32 	%r327, %r7, 2;
	and.b32  	%r328, %r327, 248;
	mov.u32 	%r329, _ZZN3cub18CUB_300001_SM_10006detail6reduce18DeviceReduceKernelINS2_10policy_hubIdjN4cuda3__47maximumIdEEE10Policy1000EN6thrust24THRUST_300001_SM_1000_NS6detail15normal_iteratorINSC_10device_ptrIdEEEEjS8_dNS5_3std3__410__identityEEEvT0_PT3_T1_NS0_13GridEvenShareISO_EET2_T4_E12temp_storage;
	add.s32 	%r330, %r329, %r328;
	st.shared.f64 	[%r330+8], %fd16;
$L__BB7_20:
	bar.sync 	0;
	setp.ne.s32 	%p157, %r7, 0;
	@%p157 bra 	$L__BB7_48;
	ld.shared.f64 	%fd271, [_ZZN3cub18CUB_300001_SM_10006detail6reduce18DeviceReduceKernelINS2_10policy_hubIdjN4cuda3__47maximumIdEEE10Policy1000EN6thrust24THRUST_300001_SM_1000_NS6detail15normal_iteratorINSC_10device_ptrIdEEEEjS8_dNS5_3std3__410__identityEEEvT0_PT3_T1_NS0_13GridEvenShareISO_EET2_T4_E12temp_storage+16];
	setp.lt.f64 	%p158, %fd304, %fd271;
	selp.f64 	%fd272, %fd271, %fd304, %p158;
	ld.shared.f64 	%fd273, [_ZZN3cub18CUB_300001_SM_10006detail6reduce18DeviceReduceKernelINS2_10policy_hubIdjN4cuda3__47maximumIdEEE10Policy1000EN6thrust24THRUST_300001_SM_1000_NS6detail15normal_iteratorINSC_10device_ptrIdEEEEjS8_dNS5_3std3__410__identityEEEvT0_PT3_T1_NS0_13GridEvenShareISO_EET2_T4_E12temp_storage+24];
	setp.lt.f64 	%p159, %fd272, %fd273;
	selp.f64 	%fd274, %fd273, %fd272, %p159;
	ld.shared.f64 	%fd275, [_ZZN3cub18CUB_300001_SM_10006detail6reduce18DeviceReduceKernelINS2_10policy_hubIdjN4cuda3__47maximumIdEEE10Policy1000EN6thrust24THRUST_300001_SM_1000_NS6detail15normal_iteratorINSC_10device_ptrIdEEEEjS8_dNS5_3std3__410__identityEEEvT0_PT3_T1_NS0_13GridEvenShareISO_EET2_T4_E12temp_storage+32];
	setp.lt.f64 	%p160, %fd274, %fd275;
	selp.f64 	%fd276, %fd275, %fd274, %p160;
	ld.shared.f64 	%fd277, [_ZZN3cub18CUB_300001_SM_10006detail6reduce18DeviceReduceKernelINS2_10policy_hubIdjN4cuda3__47maximumIdEEE10Policy1000EN6thrust24THRUST_300001_SM_1000_NS6detail15normal_iteratorINSC_10device_ptrIdEEEEjS8_dNS5_3std3__410__identityEEEvT0_PT3_T1_NS0_13GridEvenShareISO_EET2_T4_E12temp_storage+40];
	setp.lt.f64 	%p161, %fd276, %fd277;
	selp.f64 	%fd278, %fd277, %fd276, %p161;
	ld.shared.f64 	%fd279, [_ZZN3cub18CUB_300001_SM_10006detail6reduce18DeviceReduceKernelINS2_10policy_hubIdjN4cuda3__47maximumIdEEE10Policy1000EN6thrust24THRUST_300001_SM_1000_NS6detail15normal_iteratorINSC_10device_ptrIdEEEEjS8_dNS5_3std3__410__identityEEEvT0_PT3_T1_NS0_13GridEvenShareISO_EET2_T4_E12temp_storage+48];
	setp.lt.f64 	%p162, %fd278, %fd279;
	selp.f64 	%fd280, %fd279, %fd278, %p162;
	ld.shared.f64 	%fd281, [_ZZN3cub18CUB_300001_SM_10006detail6reduce18DeviceReduceKernelINS2_10policy_hubIdjN4cuda3__47maximumIdEEE10Policy1000EN6thrust24THRUST_300001_SM_1000_NS6detail15normal_iteratorINSC_10device_ptrIdEEEEjS8_dNS5_3std3__410__identityEEEvT0_PT3_T1_NS0_13GridEvenShareISO_EET2_T4_E12temp_storage+56];
	setp.lt.f64 	%p163, %fd280, %fd281;
	selp.f64 	%fd282, %fd281, %fd280, %p163;
	ld.shared.f64 	%fd283, [_ZZN3cub18CUB_300001_SM_10006detail6reduce18DeviceReduceKernelINS2_10policy_hubIdjN4cuda3__47maximumIdEEE10Policy1000EN6thrust24THRUST_300001_SM_1000_NS6detail15normal_iteratorINSC_10device_ptrIdEEEEjS8_dNS5_3std3__410__identityEEEvT0_PT3_T1_NS0_13GridEvenShareISO_EET2_T4_E12temp_storage+64];
	setp.lt.f64 	%p164, %fd282, %fd283;
	selp.f64 	%fd304, %fd283, %fd282, %p164;
	bra.uni 	$L__BB7_48;
$L__BB7_22:
	// begin inline asm
	mov.u32 %r213, %laneid;
	// end inline asm
	and.b32  	%r264, %r7, 992;
	add.s32 	%r265, %r264, 32;
	setp.gt.u32 	%p119, %r265, %r6;
	not.b32 	%r266, %r264;
	add.s32 	%r267, %r6, %r266;
	selp.b32 	%r262, %r267, 31, %p119;
	mov.b64 	%rd136, %fd293;
	mov.b64 	{%r215, %r220}, %rd136;
	mov.b32 	%r221, 1;
	mov.b32 	%r263, -1;
	// begin inline asm
	shfl.sync.down.b32 %r214, %r215, %r221, %r262, %r263;
	// end inline asm
	// begin inline asm
	shfl.sync.down.b32 %r219, %r220, %r221, %r262, %r263;
	// end inline asm
	mov.b64 	%rd137, {%r214, %r219};
	mov.b64 	%fd211, %rd137;
	setp.lt.s32 	%p120, %r213, %r262;
	setp.lt.f64 	%p121, %fd293, %fd211;
	selp.f64 	%fd212, %fd211, %fd293, %p121;
	selp.f64 	%fd213, %fd212, %fd293, %p120;
	mov.b64 	%rd138, %fd213;
	mov.b64 	{%r225, %r230}, %rd138;
	mov.b32 	%r231, 2;
	// begin inline asm
	shfl.sync.down.b32 %r224, %r225, %r231, %r262, %r263;
	// end inline asm
	// begin inline asm
	shfl.sync.down.b32 %r229, %r230, %r231, %r262, %r263;
	// end inline asm
	mov.b64 	%rd139, {%r224, %r229};
	mov.b64 	%fd214, %rd139;
	add.s32 	%r268, %r213, 2;
	setp.gt.s32 	%p122, %r268, %r262;
	setp.lt.f64 	%p123, %fd213, %fd214;
	selp.f64 	%fd215, %fd214, %fd213, %p123;
	selp.f64 	%fd216, %fd213, %fd215, %p122;
	mov.b64 	%rd140, %fd216;
	mov.b64 	{%r235, %r240}, %rd140;
	mov.b32 	%r241, 4;
	// begin inline asm
	shfl.sync.down.b32 %r234, %r235, %r241, %r262, %r263;
	// end inline asm
	// begin inline asm
	shfl.sync.down.b32 %r239, %r240, %r241, %r262, %r263;
	// end inline asm
	mov.b64 	%rd141, {%r234, %r239};
	mov.b64 	%fd217, %rd141;
	add.s32 	%r269, %r213, 4;
	setp.gt.s32 	%p124, %r269, %r262;
	setp.lt.f64 	%p125, %fd216, %fd217;
	selp.f64 	%fd218, %fd217, %fd216, %p125;
	selp.f64 	%fd219, %fd216, %fd218, %p124;
	mov.b64 	%rd142, %fd219;
	mov.b64 	{%r245, %r250}, %rd142;
	mov.b32 	%r251, 8;
	// begin inline asm
	shfl.sync.down.b32 %r244, %r245, %r251, %r262, %r263;
	// end inline asm
	// begin inline asm
	shfl.sync.down.b32 %r249, %r250, %r251, %r262, %r263;
	// end inline asm
	mov.b64 	%rd143, {%r244, %r249};
	mov.b64 	%fd220, %rd143;
	add.s32 	%r270, %r213, 8;
	setp.gt.s32 	%p126, %r270, %r262;
	setp.lt.f64 	%p127, %fd219, %fd220;
	selp.f64 	%fd221, %fd220, %fd219, %p127;
	selp.f64 	%fd222, %fd219, %fd221, %p126;
	mov.b64 	%rd144, %fd222;
	mov.b64 	{%r255, %r260}, %rd144;
	mov.b32 	%r261, 16;
	// begin inline asm
	shfl.sync.down.b32 %r254, %r255, %r261, %r262, %r263;
	// end inline asm
	// begin inline asm
	shfl.sync.down.b32 %r259, %r260, %r261, %r262, %r263;
	// end inline asm
	mov.b64 	%rd145, {%r254, %r259};
	mov.b64 	%fd223, %rd145;
	add.s32 	%r271, %r213, 16;
	setp.gt.s32 	%p128, %r271, %r262;
	setp.lt.f64 	%p129, %fd222, %fd223;
	selp.f64 	%fd224, %fd223, %fd222, %p129;
	selp.f64 	%fd304, %fd222, %fd224, %p128;
	setp.ne.s32 	%p130, %r213, 0;
	@%p130 bra 	$L__BB7_24;
	shr.u32 	%r272, %r7, 2;
	and.b32  	%r273, %r272, 248;
	mov.u32 	%r274, _ZZN3cub18CUB_300001_SM_10006detail6reduce18DeviceReduceKernelINS2_10policy_hubIdjN4cuda3__47maximumIdEEE10Policy1000EN6thrust24THRUST_300001_SM_1000_NS6detail15normal_iteratorINSC_10device_ptrIdEEEEjS8_dNS5_3std3__410__identityEEEvT0_PT3_T1_NS0_13GridEvenShareISO_EET2_T4_E12temp_storage;
	add.s32 	%r275, %r274, %r273;
	st.shared.f64 	[%r275+8], %fd304;
$L__BB7_24:
	bar.sync 	0;
	setp.ne.s32 	%p131, %r7, 0;
	@%p131 bra 	$L__BB7_48;
	setp.gt.u32 	%p132, %r6, 32;
	ld.shared.f64 	%fd225, [_ZZN3cub18CUB_300001_SM_10006detail6reduce18DeviceReduceKernelINS2_10policy_hubIdjN4cuda3__47maximumIdEEE10Policy1000EN6thrust24THRUST_300001_SM_1000_NS6detail15normal_iteratorINSC_10device_ptrIdEEEEjS8_dNS5_3std3__410__identityEEEvT0_PT3_T1_NS0_13GridEvenShareISO_EET2_T4_E12temp_storage+16];
	setp.lt.f64 	%p133, %fd304, %fd225;
	selp.f64 	%fd227, %fd225, %fd304, %p133;
	selp.f64 	%fd228, %fd227, %fd304, %p132;
	setp.gt.u32 	%p134, %r6, 64;
	ld.shared.f64 	%fd230, [_ZZN3cub18CUB_300001_SM_10006detail6reduce18DeviceReduceKernelINS2_10policy_hubIdjN4cuda3__47maximumIdEEE10Policy1000EN6thrust24THRUST_300001_SM_1000_NS6detail15normal_iteratorINSC_10device_ptrIdEEEEjS8_dNS5_3std3__410__identityEEEvT0_PT3_T1_NS0_13GridEvenShareISO_EET2_T4_E12temp_storage+24];
	setp.lt.f64 	%p135, %fd228, %fd230;
	selp.f64 	%fd232, %fd230, %fd228, %p135;
	selp.f64 	%fd233, %fd232, %fd228, %p134;
	setp.gt.u32 	%p136, %r6, 96;
	ld.shared.f64 	%fd235, [_ZZN3cub18CUB_300001_SM_10006detail6reduce18DeviceReduceKernelINS2_10policy_hubIdjN4cuda3__47maximumIdEEE10Policy1000EN6thrust24THRUST_300001_SM_1000_NS6detail15normal_iteratorINSC_10device_ptrIdEEEEjS8_dNS5_3std3__410__identityEEEvT0_PT3_T1_NS0_13GridEvenShareISO_EET2_T4_E12temp_storage+32];
	setp.lt.f64 	%p137, %fd233, %fd235;
	selp.f64 	%fd237, %fd235, %fd233, %p137;
	selp.f64 	%fd238, %fd237, %fd233, %p136;
	setp.gt.u32 	%p138, %r6, 128;
	ld.shared.f64 	%fd240, [_ZZN3cub18CUB_300001_SM_10006detail6reduce18DeviceReduceKernelINS2_10policy_hubIdjN4cuda3__47maximumIdEEE10Policy1000EN6thrust24THRUST_300001_SM_1000_NS6detail15normal_iteratorINSC_10device_ptrIdEEEEjS8_dNS5_3std3__410__identityEEEvT0_PT3_T1_NS0_13GridEvenShareISO_EET2_T4_E12temp_storage+40];
	setp.lt.f64 	%p139, %fd238, %fd240;
	selp.f64 	%fd242, %fd240, %fd238, %p139;
	selp.f64 	%fd243, %fd242, %fd238, %p138;
	setp.gt.u32 	%p140, %r6, 160;
	ld.shared.f64 	%fd245, [_ZZN3cub18CUB_300001_SM_10006detail6reduce18DeviceReduceKernelINS2_10policy_hubIdjN4cuda3__47maximumIdEEE10Policy1000EN6thrust24THRUST_300001_SM_1000_NS6detail15normal_iteratorINSC_10device_ptrIdEEEEjS8_dNS5_3std3__410__identityEEEvT0_PT3_T1_NS0_13GridEvenShareISO_EET2_T4_E12temp_storage+48];
	setp.lt.f64 	%p141, %fd243, %fd245;
	selp.f64 	%fd247, %fd245, %fd243, %p141;
	selp.f64 	%fd248, %fd247, %fd243, %p140;
	setp.gt.u32 	%p142, %r6, 192;
	ld.shared.f64 	%fd250, [_ZZN3cub18CUB_300001_SM_10006detail6reduce18DeviceReduceKernelINS2_10policy_hubIdjN4cuda3__47maximumIdEEE10Policy1000EN6thrust24THRUST_300001_SM_1000_NS6detail15normal_iteratorINSC_10device_ptrIdEEEEjS8_dNS5_3std3__410__identityEEEvT0_PT3_T1_NS0_13GridEvenShareISO_EET2_T4_E12temp_storage+56];
	setp.lt.f64 	%p143, %fd248, %fd250;
	selp.f64 	%fd252, %fd250, %fd248, %p143;
	selp.f64 	%fd253, %fd252, %fd248, %p142;
	setp.gt.u32 	%p144, %r6, 224;
	ld.shared.f64 	%fd255, [_ZZN3cub18CUB_300001_SM_10006detail6reduce18DeviceReduceKernelINS2_10policy_hubIdjN4cuda3__47maximumIdEEE10Policy1000EN6thrust24THRUST_300001_SM_1000_NS6detail15normal_iteratorINSC_10device_ptrIdEEEEjS8_dNS5_3std3__410__identityEEEvT0_PT3_T1_NS0_13GridEvenShareISO_EET2_T4_E12temp_storage+64];
	setp.lt.f64 	%p145, %fd253, %fd255;
	selp.f64 	%fd257, %fd255, %fd253, %p145;
	selp.f64 	%fd304, %fd257, %fd253, %p144;
	bra.uni 	$L__BB7_48;
$L__BB7_26:
	mov.u32 	%r35, %tid.x;
	add.s32 	%r72, %r35, %r345;
	mul.wide.u32 	%rd4, %r72, 8;
	add.s64 	%rd5, %rd1, %rd4;
	ld.global.f64 	%fd41, [%rd5];
	ld.global.f64 	%fd42, [%rd5+2048];
	ld.global.f64 	%fd43, [%rd5+4096];
	ld.global.f64 	%fd44, [%rd5+6144];
	ld.global.f64 	%fd45, [%rd5+8192];
	ld.global.f64 	%fd46, [%rd5+10240];
	ld.global.f64 	%fd47, [%rd5+12288];
	ld.global.f64 	%fd48, [%rd5+14336];
	setp.lt.f64 	%p2, %fd41, %fd42;
	selp.f64 	%fd49, %fd42, %fd41, %p2;
	setp.lt.f64 	%p3, %fd49, %fd43;
	selp.f64 	%fd50, %fd43, %fd49, %p3;
	setp.lt.f64 	%p4, %fd50, %fd44;
	selp.f64 	%fd51, %fd44, %fd50, %p4;
	setp.lt.f64 	%p5, %fd51, %fd45;
	selp.f64 	%fd52, %fd45, %fd51, %p5;
	setp.lt.f64 	%p6, %fd52, %fd46;
	selp.f64 	%fd53, %fd46, %fd52, %p6;
	setp.lt.f64 	%p7, %fd53, %fd47;
	selp.f64 	%fd54, %fd47, %fd53, %p7;
	setp.lt.f64 	%p8, %fd54, %fd48;
	selp.f64 	%fd303, %fd48, %fd54, %p8;
	setp.lt.u32 	%p9, %r6, %r4;
	@%p9 bra 	$L__BB7_44;
	add.s32 	%r36, %r4, %r345;
	not.b32 	%r74, %r35;
	add.s32 	%r75, %r74, %r1;
	sub.s32 	%r76, %r75, %r4;
	sub.s32 	%r342, %r76, %r345;
	add.s32 	%r77, %r36, %r35;
	add.s32 	%r341, %r77, 2048;
	mov.b32 	%r344, 0;
	mov.u32 	%r343, %r36;
$L__BB7_28:
	shl.b32 	%r78, %r2, 11;
	add.s32 	%r345, %r345, %r78;
	add.s32 	%r79, %r1, -2048;
	setp.gt.u32 	%p10, %r345, %r79;
	@%p10 bra 	$L__BB7_30;
	add.s32 	%r80, %r35, %r345;
	mul.wide.u32 	%rd6, %r80, 8;
	add.s64 	%rd7, %rd1, %rd6;
	ld.global.f64 	%fd55, [%rd7];
	ld.global.f64 	%fd56, [%rd7+2048];
	ld.global.f64 	%fd57, [%rd7+4096];
	ld.global.f64 	%fd58, [%rd7+6144];
	ld.global.f64 	%fd59, [%rd7+8192];
	ld.global.f64 	%fd60, [%rd7+10240];
	ld.global.f64 	%fd61, [%rd7+12288];
	ld.global.f64 	%fd62, [%rd7+14336];
	setp.lt.f64 	%p11, %fd303, %fd55;
	selp.f64 	%fd63, %fd55, %fd303, %p11;
	setp.lt.f64 	%p12, %fd63, %fd56;
	selp.f64 	%fd64, %fd56, %fd63, %p12;
	setp.lt.f64 	%p13, %fd64, %fd57;
	selp.f64 	%fd65, %fd57, %fd64, %p13;
	setp.lt.f64 	%p14, %fd65, %fd58;
	selp.f64 	%fd66, %fd58, %fd65, %p14;
	setp.lt.f64 	%p15, %fd66, %fd59;
	selp.f64 	%fd67, %fd59, %fd66, %p15;
	setp.lt.f64 	%p16, %fd67, %fd60;
	selp.f64 	%fd68, %fd60, %fd67, %p16;
	setp.lt.f64 	%p17, %fd68, %fd61;
	selp.f64 	%fd69, %fd61, %fd68, %p17;
	setp.lt.f64 	%p18, %fd69, %fd62;
	selp.f64 	%fd303, %fd62, %fd69, %p18;
	sub.s32 	%r81, %r1, %r345;
	shl.b32 	%r82, %r2, 11;
	setp.lt.u32 	%p19, %r81, %r82;
	add.s32 	%r344, %r344, 1;
	add.s32 	%r343, %r343, %r82;
	sub.s32 	%r342, %r342, %r82;
	add.s32 	%r341, %r341, %r82;
	@%p19 bra 	$L__BB7_44;
	bra.uni 	$L__BB7_28;
$L__BB7_30:
	setp.le.u32 	%p20, %r1, %r345;
	sub.s32 	%r83, %r1, %r345;
	setp.ge.s32 	%p21, %r35, %r83;
	or.pred  	%p22, %p20, %p21;
	@%p22 bra 	$L__BB7_44;
	not.b32 	%r85, %r35;
	add.s32 	%r86, %r1, %r85;
	sub.s32 	%r87, %r86, %r36;
	mul.lo.s32 	%r88, %r2, %r344;
	shl.b32 	%r89, %r88, 11;
	sub.s32 	%r90, %r87, %r89;
	shr.u32 	%r91, %r90, 8;
	add.s32 	%r49, %r91, 1;
	and.b32  	%r50, %r49, 15;
	setp.lt.u32 	%p23, %r90, 3840;
	mov.u32 	%r350, %r35;
	@%p23 bra 	$L__BB7_35;
	or.b32  	%r348, %r35, 2048;
	shr.u32 	%r92, %r342, 8;
	add.s32 	%r93, %r92, 1;
	and.b32  	%r94, %r93, 33554416;
	neg.s32 	%r346, %r94;
$L__BB7_33:
	.pragma "nounroll";
	add.s32 	%r95, %r341, -2048;
	mul.wide.u32 	%rd8, %r95, 8;
	add.s64 	%rd9, %rd1, %rd8;
	ld.global.f64 	%fd71, [%rd9];
	setp.lt.f64 	%p24, %fd303, %fd71;
	selp.f64 	%fd72, %fd71, %fd303, %p24;
	add.s32 	%r96, %r341, -1792;
	mul.wide.u32 	%rd10, %r96, 8;
	add.s64 	%rd11, %rd1, %rd10;
	ld.global.f64 	%fd73, [%rd11];
	setp.lt.f64 	%p25, %fd72, %fd73;
	selp.f64 	%fd74, %fd73, %fd72, %p25;
	add.s32 	%r97, %r341, -1536;
	mul.wide.u32 	%rd12, %r97, 8;
	add.s64 	%rd13, %rd1, %rd12;
	ld.global.f64 	%fd75, [%rd13];
	setp.lt.f64 	%p26, %fd74, %fd75;
	selp.f64 	%fd76, %fd75, %fd74, %p26;
	add.s32 	%r98, %r341, -1280;
	mul.wide.u32 	%rd14, %r98, 8;
	add.s64 	%rd15, %rd1, %rd14;
	ld.global.f64 	%fd77, [%rd15];
	setp.lt.f64 	%p27, %fd76, %fd77;
	selp.f64 	%fd78, %fd77, %fd76, %p27;
	add.s32 	%r99, %r341, -1024;
	mul.wide.u32 	%rd16, %r99, 8;
	add.s64 	%rd17, %rd1, %rd16;
	ld.global.f64 	%fd79, [%rd17];
	setp.lt.f64 	%p28, %fd78, %fd79;
	selp.f64 	%fd80, %fd79, %fd78, %p28;
	add.s32 	%r100, %r341, -768;
	mul.wide.u32 	%rd18, %r100, 8;
	add.s64 	%rd19, %rd1, %rd18;
	ld.global.f64 	%fd81, [%rd19];
	setp.lt.f64 	%p29, %fd80, %fd81;
	selp.f64 	%fd82, %fd81, %fd80, %p29;
	add.s32 	%r101, %r341, -512;
	mul.wide.u32 	%rd20, %r101, 8;
	add.s64 	%rd21, %rd1, %rd20;
	ld.global.f64 	%fd83, [%rd21];
	setp.lt.f64 	%p30, %fd82, %fd83;
	selp.f64 	%fd84, %fd83, %fd82, %p30;
	add.s32 	%r102, %r341, 1792;
	add.s32 	%r103, %r341, -256;
	mul.wide.u32 	%rd22, %r103, 8;
	add.s64 	%rd23, %rd1, %rd22;
	ld.global.f64 	%fd85, [%rd23];
	setp.lt.f64 	%p31, %fd84, %fd85;
	selp.f64 	%fd86, %fd85, %fd84, %p31;
	mul.wide.u32 	%rd24, %r341, 8;
	add.s64 	%rd25, %rd1, %rd24;
	ld.global.f64 	%fd87, [%rd25];
	setp.lt.f64 	%p32, %fd86, %fd87;
	selp.f64 	%fd88, %fd87, %fd86, %p32;
	add.s32 	%r104, %r341, 256;
	mul.wide.u32 	%rd26, %r104, 8;
	add.s64 	%rd27, %rd1, %rd26;
	ld.global.f64 	%fd89, [%rd27];
	setp.lt.f64 	%p33, %fd88, %fd89;
	selp.f64 	%fd90, %fd89, %fd88, %p33;
	add.s32 	%r105, %r341, 512;
	mul.wide.u32 	%rd28, %r105, 8;
	add.s64 	%rd29, %rd1, %rd28;
	ld.global.f64 	%fd91, [%rd29];
	setp.lt.f64 	%p34, %fd90, %fd91;
	selp.f64 	%fd92, %fd91, %fd90, %p34;
	add.s32 	%r106, %r341, 768;
	mul.wide.u32 	%rd30, %r106, 8;
	add.s64 	%rd31, %rd1, %rd30;
	ld.global.f64 	%fd93, [%rd31];
	setp.lt.f64 	%p35, %fd92, %fd93;
	selp.f64 	%fd94, %fd93, %fd92, %p35;
	add.s32 	%r107, %r341, 1024;
	mul.wide.u32 	%rd32, %r107, 8;
	add.s64 	%rd33, %rd1, %rd32;
	ld.global.f64 	%fd95, [%rd33];
	setp.lt.f64 	%p36, %fd94, %fd95;
	selp.f64 	%fd96, %fd95, %fd94, %p36;
	add.s32 	%r108, %r341, 1280;
	mul.wide.u32 	%rd34, %r108, 8;
	add.s64 	%rd35, %rd1, %rd34;
	ld.global.f64 	%fd97, [%rd35];
	setp.lt.f64 	%p37, %fd96, %fd97;
	selp.f64 	%fd98, %fd97, %fd96, %p37;
	add.s32 	%r109, %r341, 1536;
	mul.wide.u32 	%rd36, %r109, 8;
	add.s64 	%rd37, %rd1, %rd36;
	ld.global.f64 	%fd99, [%rd37];
	setp.lt.f64 	%p38, %fd98, %fd99;
	selp.f64 	%fd100, %fd99, %fd98, %p38;
	mul.wide.u32 	%rd38, %r102, 8;
	add.s64 	%rd39, %rd1, %rd38;
	ld.global.f64 	%fd101, [%rd39];
	setp.lt.f64 	%p39, %fd100, %fd101;
	selp.f64 	%fd303, %fd101, %fd100, %p39;
	add.s32 	%r348, %r348, 4096;
	add.s32 	%r341, %r341, 4096;
	add.s32 	%r346, %r346, 16;
	setp.ne.s32 	%p40, %r346, 0;
	@%p40 bra 	$L__BB7_33;
	add.s32 	%r350, %r348, -2048;
$L__BB7_35:
	setp.eq.s32 	%p41, %r50, 0;
	@%p41 bra 	$L__BB7_44;
	and.b32  	%r61, %r49, 7;
	setp.lt.u32 	%p42, %r50, 8;
	@%p42 bra 	$L__BB7_38;
	add.s32 	%r110, %r350, %r345;
	mul.wide.u32 	%rd40, %r110, 8;
	add.s64 	%rd41, %rd1, %rd40;
	ld.global.f64 	%fd103, [%rd41];
	setp.lt.f64 	%p43, %fd303, %fd103;
	selp.f64 	%fd104, %fd103, %fd303, %p43;
	add.s32 	%r111, %r110, 256;
	mul.wide.u32 	%rd42, %r111, 8;
	add.s64 	%rd43, %rd1, %rd42;
	ld.global.f64 	%fd105, [%rd43];
	setp.lt.f64 	%p44, %fd104, %fd105;
	selp.f64 	%fd106, %fd105, %fd104, %p44;
	add.s32 	%r112, %r110, 512;
	mul.wide.u32 	%rd44, %r112, 8;
	add.s64 	%rd45, %rd1, %rd44;
	ld.global.f64 	%fd107, [%rd45];
	setp.lt.f64 	%p45, %fd106, %fd107;
	selp.f64 	%fd108, %fd107, %fd106, %p45;
	add.s32 	%r113, %r110, 768;
	mul.wide.u32 	%rd46, %r113, 8;
	add.s64 	%rd47, %rd1, %rd46;
	ld.global.f64 	%fd109, [%rd47];
	setp.lt.f64 	%p46, %fd108, %fd109;
	selp.f64 	%fd110, %fd109, %fd108, %p46;
	add.s32 	%r114, %r110, 1024;
	mul.wide.u32 	%rd48, %r114, 8;
	add.s64 	%rd49, %rd1, %rd48;
	ld.global.f64 	%fd111, [%rd49];
	setp.lt.f64 	%p47, %fd110, %fd111;
	selp.f64 	%fd112, %fd111, %fd110, %p47;
	add.s32 	%r115, %r110, 1280;
	mul.wide.u32 	%rd50, %r115, 8;
	add.s64 	%rd51, %rd1, %rd50;
	ld.global.f64 	%fd113, [%rd51];
	setp.lt.f64 	%p48, %fd112, %fd113;
	selp.f64 	%fd114, %fd113, %fd112, %p48;
	add.s32 	%r116, %r110, 1536;
	mul.wide.u32 	%rd52, %r116, 8;
	add.s64 	%rd53, %rd1, %rd52;
	ld.global.f64 	%fd115, [%rd53];
	setp.lt.f64 	%p49, %fd114, %fd115;
	selp.f64 	%fd116, %fd115, %fd114, %p49;
	add.s32 	%r117, %r110, 1792;
	mul.wide.u32 	%rd54, %r117, 8;
	add.s64 	%rd55, %rd1, %rd54;
	ld.global.f64 	%fd117, [%rd55];
	setp.lt.f64 	%p50, %fd116, %fd117;
	selp.f64 	%fd303, %fd117, %fd116, %p50;
	add.s32 	%r350, %r350, 2048;
$L__BB7_38:
	setp.eq.s32 	%p51, %r61, 0;
	@%p51 bra 	$L__BB7_44;
	setp.lt.u32 	%p52, %r61, 4;
	@%p52 bra 	$L__BB7_41;
	add.s32 	%r118, %r350, %r345;
	mul.wide.u32 	%rd56, %r118, 8;
	add.s64 	%rd57, %rd1, %rd56;
	ld.global.f64 	%fd119, [%rd57];
	setp.lt.f64 	%p53, %fd303, %fd119;
	selp.f64 	%fd120, %fd119, %fd303, %p53;
	add.s32 	%r119, %r118, 256;
	mul.wide.u32 	%rd58, %r119, 8;
	add.s64 	%rd59, %rd1, %rd58;
	ld.global.f64 	%fd121, [%rd59];
	setp.lt.f64 	%p54, %fd120, %fd121;
	selp.f64 	%fd122, %fd121, %fd120, %p54;
	add.s32 	%r120, %r118, 512;
	mul.wide.u32 	%rd60, %r120, 8;
	add.s64 	%rd61, %rd1, %rd60;
	ld.global.f64 	%fd123, [%rd61];
	setp.lt.f64 	%p55, %fd122, %fd123;
	selp.f64 	%fd124, %fd123, %fd122, %p55;
	add.s32 	%r121, %r118, 768;
	mul.wide.u32 	%rd62, %r121, 8;
	add.s64 	%rd63, %rd1, %rd62;
	ld.global.f64 	%fd125, [%rd63];
	setp.lt.f64 	%p56, %fd124, %fd125;
	selp.f64 	%fd303, %fd125, %fd124, %p56;
	add.s32 	%r350, %r350, 1024;
$L__BB7_41:
	and.b32  	%r122, %r49, 3;
	setp.eq.s32 	%p57, %r122, 0;
	@%p57 bra 	$L__BB7_44;
	add.s32 	%r353, %r350, %r343;
	cvt.u16.u32 	%rs1, %r342;
	shr.u16 	%rs2, %rs1, 8;
	add.s16 	%rs3, %rs2, 1;
	cvt.u32.u16 	%r123, %rs3;
	and.b32  	%r124, %r123, 3;
	neg.s32 	%r352, %r124;
$L__BB7_43:
	.pragma "nounroll";
	mul.wide.u32 	%rd64, %r353, 8;
	add.s64 	%rd65, %rd1, %rd64;
	ld.global.f64 	%fd126, [%rd65];
	setp.lt.f64 	%p58, %fd303, %fd126;
	selp.f64 	%fd303, %fd126, %fd303, %p58;
	add.s32 	%r353, %r353, 256;
	add.s32 	%r352, %r352, 1;
	setp.ne.s32 	%p59, %r352, 0;
	@%p59 bra 	$L__BB7_43;
$L__BB7_44:
	// begin inline asm
	mov.u32 %r125, %laneid;
	// end inline asm
	mov.b64 	%rd66, %fd303;
	mov.b64 	{%r127, %r132}, %rd66;
	mov.b32 	%r133, 1;
	mov.b32 	%r174, 31;
	mov.b32 	%r175, -1;
	// begin inline asm
	shfl.sync.down.b32 %r126, %r127, %r133, %r174, %r175;
	// end inline asm
	// begin inline asm
	shfl.sync.down.b32 %r131, %r132, %r133, %r174, %r175;
	// end inline asm
	mov.b64 	%rd67, {%r126, %r131};
	mov.b64 	%fd127, %rd67;
	setp.gt.s32 	%p60, %r125, 30;
	setp.lt.f64 	%p61, %fd303, %fd127;
	selp.f64 	%fd128, %fd127, %fd303, %p61;
	selp.f64 	%fd129, %fd303, %fd128, %p60;
	mov.b64 	%rd68, %fd129;
	mov.b64 	{%r137, %r142}, %rd68;
	mov.b32 	%r143, 2;
	// begin inline asm
	shfl.sync.down.b32 %r136, %r137, %r143, %r174, %r175;
	// end inline asm
	// begin inline asm
	shfl.sync.down.b32 %r141, %r142, %r143, %r174, %r175;
	// end inline asm
	mov.b64 	%rd69, {%r136, %r141};
	mov.b64 	%fd130, %rd69;
	setp.gt.s32 	%p62, %r125, 29;
	setp.lt.f64 	%p63, %fd129, %fd130;
	selp.f64 	%fd131, %fd130, %fd129, %p63;
	selp.f64 	%fd132, %fd129, %fd131, %p62;
	mov.b64 	%rd70, %fd132;
	mov.b64 	{%r147, %r152}, %rd70;
	mov.b32 	%r153, 4;
	// begin inline asm
	shfl.sync.down.b32 %r146, %r147, %r153, %r174, %r175;
	// end inline asm
	// begin inline asm
	shfl.sync.down.b32 %r151, %r152, %r153, %r174, %r175;
	// end inline asm
	mov.b64 	%rd71, {%r146, %r151};
	mov.b64 	%fd133, %rd71;
	setp.gt.s32 	%p64, %r125, 27;
	setp.lt.f64 	%p65, %fd132, %fd133;
	selp.f64 	%fd134, %fd133, %fd132, %p65;
	selp.f64 	%fd135, %fd132, %fd134, %p64;
	mov.b64 	%rd72, %fd135;
	mov.b64 	{%r157, %r162}, %rd72;
	mov.b32 	%r163, 8;
	// begin inline asm
	shfl.sync.down.b32 %r156, %r157, %r163, %r174, %r175;
	// end inline asm
	// begin inline asm
	shfl.sync.down.b32 %r161, %r162, %r163, %r174, %r175;
	// end inline asm
	mov.b64 	%rd73, {%r156, %r161};
	mov.b64 	%fd136, %rd73;
	setp.gt.s32 	%p66, %r125, 23;
	setp.lt.f64 	%p67, %fd135, %fd136;
	selp.f64 	%fd137, %fd136, %fd135, %p67;
	selp.f64 	%fd138, %fd135, %fd137, %p66;
	mov.b64 	%rd74, %fd138;
	mov.b64 	{%r167, %r172}, %rd74;
	mov.b32 	%r173, 16;
	// begin inline asm
	shfl.sync.down.b32 %r166, %r167, %r173, %r174, %r175;
	// end inline asm
	// begin inline asm
	shfl.sync.down.b32 %r171, %r172, %r173, %r174, %r175;
	// end inline asm
	mov.b64 	%rd75, {%r166, %r171};
	mov.b64 	%fd139, %rd75;
	setp.gt.s32 	%p68, %r125, 15;
	setp.lt.f64 	%p69, %fd138, %fd139;
	selp.f64 	%fd37, %fd139, %fd138, %p69;
	selp.f64 	%fd304, %fd138, %fd37, %p68;
	setp.ne.s32 	%p70, %r125, 0;
	@%p70 bra 	$L__BB7_46;
	shr.u32 	%r176, %r35, 2;
	and.b32  	%r177, %r176, 248;
	mov.u32 	%r178, _ZZN3cub18CUB_300001_SM_10006detail6reduce18DeviceReduceKernelINS2_10policy_hubIdjN4cuda3__47maximumIdEEE10Policy1000EN6thrust24THRUST_300001_SM_1000_NS6detail15normal_iteratorINSC_10device_ptrIdEEEEjS8_dNS5_3std3__410__identityEEEvT0_PT3_T1_NS0_13GridEvenShareISO_EET2_T4_E12temp_storage;
	add.s32 	%r179, %r178, %r177;
	st.shared.f64 	[%r179+8], %fd37;
$L__BB7_46:
	bar.sync 	0;
	setp.ne.s32 	%p71, %r35, 0;
	@%p71 bra 	$L__BB7_48;
	ld.shared.f64 	%fd140, [_ZZN3cub18CUB_300001_SM_10006detail6reduce18DeviceReduceKernelINS2_10policy_hubIdjN4cuda3__47maximumIdEEE10Policy1000EN6thrust24THRUST_300001_SM_1000_NS6detail15normal_iteratorINSC_10device_ptrIdEEEEjS8_dNS5_3std3__410__identityEEEvT0_PT3_T1_NS0_13GridEvenShareISO_EET2_T4_E12temp_storage+16];
	setp.lt.f64 	%p72, %fd304, %fd140;
	selp.f64 	%fd141, %fd140, %fd304, %p72;
	ld.shared.f64 	%fd142, [_ZZN3cub18CUB_300001_SM_10006detail6reduce18DeviceReduceKernelINS2_10policy_hubIdjN4cuda3__47maximumIdEEE10Policy1000EN6thrust24THRUST_300001_SM_1000_NS6detail15normal_iteratorINSC_10device_ptrIdEEEEjS8_dNS5_3std3__410__identityEEEvT0_PT3_T1_NS0_13GridEvenShareISO_EET2_T4_E12temp_storage+24];
	setp.lt.f64 	%p73, %fd141, %fd142;
	selp.f64 	%fd143, %fd142, %fd141, %p73;
	ld.shared.f64 	%fd144, [_ZZN3cub18CUB_300001_SM_10006detail6reduce18DeviceReduceKernelINS2_10policy_hubIdjN4cuda3__47maximumIdEEE10Policy1000EN6thrust24THRUST_300001_SM_1000_NS6detail15normal_iteratorINSC_10device_ptrIdEEEEjS8_dNS5_3std3__410__identityEEEvT0_PT3_T1_NS0_13GridEvenShareISO_EET2_T4_E12temp_storage+32];
	setp.lt.f64 	%p74, %fd143, %fd144;
	selp.f64 	%fd145, %fd144, %fd143, %p74;
	ld.shared.f64 	%fd146, [_ZZN3cub18CUB_300001_SM_10006detail6reduce18DeviceReduceKernelINS2_10policy_hubIdjN4cuda3__47maximumIdEEE10Policy1000EN6thrust24THRUST_300001_SM_1000_NS6detail15normal_iteratorINSC_10device_ptrIdEEEEjS8_dNS5_3std3__410__identityEEEvT0_PT3_T1_NS0_13GridEvenShareISO_EET2_T4_E12temp_storage+40];
	setp.lt.f64 	%p75, %fd145, %fd146;
	selp.f64 	%fd147, %fd146, %fd145, %p75;
	ld.shared.f64 	%fd148, [_ZZN3cub18CUB_300001_SM_10006detail6reduce18DeviceReduceKernelINS2_10policy_hubIdjN4cuda3__47maximumIdEEE10Policy1000EN6thrust24THRUST_300001_SM_1000_NS6detail15normal_iteratorINSC_10device_ptrIdEEEEjS8_dNS5_3std3__410__identityEEEvT0_PT3_T1_NS0_13GridEvenShareISO_EET2_T4_E12temp_storage+48];
	setp.lt.f64 	%p76, %fd147, %fd148;
	selp.f64 	%fd149, %fd148, %fd147, %p76;
	ld.shared.f64 	%fd150, [_ZZN3cub18CUB_300001_SM_10006detail6reduce18DeviceReduceKernelINS2_10policy_hubIdjN4cuda3__47maximumIdEEE10Policy1000EN6thrust24THRUST_300001_SM_1000_NS6detail15normal_iteratorINSC_10device_ptrIdEEEEjS8_dNS5_3std3__410__identityEEEvT0_PT3_T1_NS0_13GridEvenShareISO_EET2_T4_E12temp_storage+56];
	setp.lt.f64 	%p77, %fd149, %fd150;
	selp.f64 	%fd151, %fd150, %fd149, %p77;
	ld.shared.f64 	%fd152, [_ZZN3cub18CUB_300001_SM_10006detail6reduce18DeviceReduceKernelINS2_10policy_hubIdjN4cuda3__47maximumIdEEE10Policy1000EN6thrust24THRUST_300001_SM_1000_NS6detail15normal_iteratorINSC_10device_ptrIdEEEEjS8_dNS5_3std3__410__identityEEEvT0_PT3_T1_NS0_13GridEvenShareISO_EET2_T4_E12temp_storage+64];
	setp.lt.f64 	%p78, %fd151, %fd152;
	selp.f64 	%fd304, %fd152, %fd151, %p78;
$L__BB7_48:
	mov.u32 	%r331, %tid.x;
	setp.ne.s32 	%p165, %r331, 0;
	@%p165 bra 	$L__BB7_50;
	ld.param.u64 	%rd159, [_ZN3cub18CUB_300001_SM_10006detail6reduce18DeviceReduceKernelINS2_10policy_hubIdjN4cuda3__47maximumIdEEE10Policy1000EN6thrust24THRUST_300001_SM_1000_NS6detail15normal_iteratorINSC_10device_ptrIdEEEEjS8_dNS5_3std3__410__identityEEEvT0_PT3_T1_NS0_13GridEvenShareISO_EET2_T4__param_1];
	cvta.to.global.u64 	%rd156, %rd159;
	mul.wide.u32 	%rd157, %r3, 8;
	add.s64 	%rd158, %rd156, %rd157;
	st.global.f64 	[%rd158], %fd304;
$L__BB7_50:
	ret;

}
	// .globl	_ZN3cub18CUB_300001_SM_10006detail6reduce28DeviceReduceSingleTileKernelINS2_10policy_hubIdjN4cuda3__47maximumIdEEE10Policy1000EPdSB_iS8_ddNS5_3std3__410__identityEEEvT0_T1_T2_T3_T4_T6_
.visible .entry _ZN3cub18CUB_300001_SM_10006detail6reduce28DeviceReduceSingleTileKernelINS2_10policy_hubIdjN4cuda3__47maximumIdEEE10Policy1000EPdSB_iS8_ddNS5_3std3__410__identityEEEvT0_T1_T2_T3_T4_T6_(
	.param .u64 .ptr .align 1 _ZN3cub18CUB_300001_SM_10006detail6reduce28DeviceReduceSingleTileKernelINS2_10policy_hubIdjN4cuda3__47maximumIdEEE10Policy1000EPdSB_iS8_ddNS5_3std3__410__identityEEEvT0_T1_T2_T3_T4_T6__param_0,
	.param .u64 .ptr .align 1 _ZN3cub18CUB_300001_SM_10006detail6reduce28DeviceReduceSingleTileKernelINS2_10policy_hubIdjN4cuda3__47maximumIdEEE10Policy1000EPdSB_iS8_ddNS5_3std3__410__identityEEEvT0_T1_T2_T3_T4_T6__param_1,
	.param .u32 _ZN3cub18CUB_300001_SM_10006detail6reduce28DeviceReduceSingleTileKernelINS2_10policy_hubIdjN4cuda3__47maximumIdEEE10Policy1000EPdSB_iS8_ddNS5_3std3__410__identityEEEvT0_T1_T2_T3_T4_T6__param_2,
	.param .align 1 .b8 _ZN3cub18CUB_300001_SM_10006detail6reduce28DeviceReduceSingleTileKernelINS2_10policy_hubIdjN4cuda3__47maximumIdEEE10Policy1000EPdSB_iS8_ddNS5_3std3__410__identityEEEvT0_T1_T2_T3_T4_T6__param_3[1],
	.param .f64 _ZN3cub18CUB_300001_SM_10006detail6reduce28DeviceReduceSingleTileKernelINS2_10policy_hubIdjN4cuda3__47maximumIdEEE10Policy1000EPdSB_iS8_ddNS5_3std3__410__identityEEEvT0_T1_T2_T3_T4_T6__param_4,
	.param .align 1 .b8 _ZN3cub18CUB_300001_SM_10006detail6reduce28DeviceReduceSingleTileKernelINS2_10policy_hubIdjN4cuda3__47maximumIdEEE10Policy1000EPdSB_iS8_ddNS5_3std3__410__identityEEEvT0_T1_T2_T3_T4_T6__param_5[1]
)
.maxntid 256
.minnctapersm 1
{
	.reg .pred 	%p<220>;
	.reg .b32 	%r<472>;
	.reg .b64 	%rd<206>;
	.reg .b64 	%fd<381>;
	// demoted variable
	.shared .align 8 .b8 _ZZN3cub18CUB_300001_SM_10006detail6reduce28DeviceReduceSingleTileKernelINS2_10policy_hubIdjN4cuda3__47maximumIdEEE10Policy1000EPdSB_iS8_ddNS5_3std3__410__identityEEEvT0_T1_T2_T3_T4_T6_E12temp_storage[80];
	ld.param.u64 	%rd15, [_ZN3cub18CUB_300001_SM_10006detail6reduce28DeviceReduceSingleTileKernelINS2_10policy_hubIdjN4cuda3__47maximumIdEEE10Policy1000EPdSB_iS8_ddNS5_3std3__410__identityEEEvT0_T1_T2_T3_T4_T6__param_0];
	ld.param.u64 	%rd16, [_ZN3cub18CUB_300001_SM_10006detail6reduce28DeviceReduceSingleTileKernelINS2_10policy_hubIdjN4cuda3__47maximumIdEEE10Policy1000EPdSB_iS8_ddNS5_3std3__410__identityEEEvT0_T1_T2_T3_T4_T6__param_1];
	ld.param.u32 	%r68, [_ZN3cub18CUB_300001_SM_10006detail6reduce28DeviceReduceSingleTileKernelINS2_10policy_hubIdjN4cuda3__47maximumIdEEE10Policy1000EPdSB_iS8_ddNS5_3std3__410__identityEEEvT0_T1_T2_T3_T4_T6__param_2];
	ld.param.f64 	%fd58, [_ZN3cub18CUB_300001_SM_10006detail6reduce28DeviceReduceSingleTileKernelINS2_10policy_hubIdjN4cuda3__47maximumIdEEE10Policy1000EPdSB_iS8_ddNS5_3std3__410__identityEEEvT0_T1_T2_T3_T4_T6__param_4];
	cvta.to.global.u64 	%rd1, %rd16;
	setp.ne.s32 	%p1, %r68, 0;
	@%p1 bra 	$L__BB8_3;
	mov.u32 	%r445, %tid.x;
	setp.ne.s32 	%p219, %r445, 0;
	@%p219 bra 	$L__BB8_74;
	st.global.f64 	[%rd1], %fd58;
	bra.uni 	$L__BB8_74;
$L__BB8_3:
	and.b64  	%rd17, %rd15, 31;
	setp.ne.s64 	%p2, %rd17, 0;
	@%p2 bra 	$L__BB8_38;
	setp.gt.s32 	%p110, %r68, 2047;
	@%p110 bra 	$L__BB8_22;
	mov.u32 	%r1, %tid.x;
	setp.ge.s32 	%p159, %r1, %r68;
	mov.f64 	%fd359, 0d0000000000000000;
	mov.u32 	%r449, %r1;
	@%p159 bra 	$L__BB8_7;
	mul.wide.u32 	%rd169, %r1, 8;
	add.s64 	%rd168, %rd15, %rd169;
	// begin inline asm
	ld.global.nc.u64 %rd167, [%rd168];
	// end inline asm
	mov.b64 	%fd359, %rd167;
	add.s32 	%r449, %r1, 256;
$L__BB8_7:
	setp.ge.s32 	%p160, %r449, %r68;
	@%p160 bra 	$L__BB8_13;
	not.b32 	%r321, %r449;
	add.s32 	%r4, %r68, %r321;
	and.b32  	%r322, %r4, 768;
	setp.eq.s32 	%p161, %r322, 768;
	@%p161 bra 	$L__BB8_11;
	mul.wide.u32 	%rd170, %r449, 8;
	add.s64 	%rd202, %rd15, %rd170;
	shr.u32 	%r323, %r4, 8;
	add.s32 	%r324, %r323, 1;
	and.b32  	%r325, %r324, 3;
	neg.s32 	%r447, %r325;
$L__BB8_10:
	.pragma "nounroll";
	// begin inline asm
	ld.global.nc.u64 %rd171, [%rd202];
	// end inline asm
	mov.b64 	%fd272, %rd171;
	setp.lt.f64 	%p162, %fd359, %fd272;
	selp.f64 	%fd359, %fd272, %fd359, %p162;
	add.s32 	%r449, %r449, 256;
	add.s64 	%rd202, %rd202, 2048;
	add.s32 	%r447, %r447, 1;
	setp.ne.s32 	%p163, %r447, 0;
	@%p163 bra 	$L__BB8_10;
$L__BB8_11:
	setp.lt.u32 	%p164, %r4, 768;
	@%p164 bra 	$L__BB8_13;
$L__BB8_12:
	mul.wide.s32 	%rd181, %r449, 8;
	add.s64 	%rd174, %rd15, %rd181;
	// begin inline asm
	ld.global.nc.u64 %rd173, [%rd174];
	// end inline asm
	mov.b64 	%fd273, %rd173;
	setp.lt.f64 	%p165, %fd359, %fd273;
	selp.f64 	%fd274, %fd273, %fd359, %p165;
	add.s64 	%rd176, %rd174, 2048;
	// begin inline asm
	ld.global.nc.u64 %rd175, [%rd176];
	// end inline asm
	mov.b64 	%fd275, %rd175;
	setp.lt.f64 	%p166, %fd274, %fd275;
	selp.f64 	%fd276, %fd275, %fd274, %p166;
	add.s64 	%rd178, %rd174, 4096;
	// begin inline asm
	ld.global.nc.u64 %rd177, [%rd178];
	// end inline asm
	mov.b64 	%fd277, %rd177;
	setp.lt.f64 	%p167, %fd276, %fd277;
	selp.f64 	%fd278, %fd277, %fd276, %p167;
	add.s64 	%rd180, %rd174, 6144;
	// begin inline asm
	ld.global.nc.u64 %rd179, [%rd180];
	// end inline asm
	mov.b64 	%fd279, %rd179;
	setp.lt.f64 	%p168, %fd278, %fd279;
	selp.f64 	%fd359, %fd279, %fd278, %p168;
	add.s32 	%r449, %r449, 1024;
	setp.lt.s32 	%p169, %r449, %r68;
	@%p169 bra 	$L__BB8_12;
$L__BB8_13:
	setp.lt.s32 	%p170, %r68, 256;
	@%p170 bra 	$L__BB8_18;
	// begin inline asm
	mov.u32 %r389, %laneid;
	// end inline asm
	mov.b64 	%rd192, %fd359;
	mov.b64 	{%r391, %r396}, %rd192;
	mov.b32 	%r397, 1;
	mov.b32 	%r438, 31;
	mov.b32 	%r439, -1;
	// begin inline asm
	shfl.sync.down.b32 %r390, %r391, %r397, %r438, %r439;
	// end inline asm
	// begin inline asm
	shfl.sync.down.b32 %r395, %r396, %r397, %r438, %r439;
	// end inline asm
	mov.b64 	%rd193, {%r390, %r395};
	mov.b64 	%fd327, %rd193;
	setp.gt.s32 	%p198, %r389, 30;
	setp.lt.f64 	%p199, %fd359, %fd327;
	selp.f64 	%fd328, %fd327, %fd359, %p199;
	selp.f64 	%fd329, %fd359, %fd328, %p198;
	mov.b64 	%rd194, %fd329;
	mov.b64 	{%r401, %r406}, %rd194;
	mov.b32 	%r407, 2;
	// begin inline asm
	shfl.sync.down.b32 %r400, %r401, %r407, %r438, %r439;
	// end inline asm
	// begin inline asm
	shfl.sync.down.b32 %r405, %r406, %r407, %r438, %r439;
	// end inline asm
	mov.b64 	%rd195, {%r400, %r405};
	mov.b64 	%fd330, %rd195;
	setp.gt.s32 	%p200, %r389, 29;
	setp.lt.f64 	%p201, %fd329, %fd330;
	selp.f64 	%fd331, %fd330, %fd329, %p201;
	selp.f64 	%fd332, %fd329, %fd331, %p200;
	mov.b64 	%rd196, %fd332;
	mov.b64 	{%r411, %r416}, %rd196;
	mov.b32 	%r417, 4;
	// begin inline asm
	shfl.sync.down.b32 %r410, %r411, %r417, %r438, %r439;
	// end inline asm
	// begin inline asm
	shfl.sync.down.b32 %r415, %r416, %r417, %r438, %r439;
	// end inline asm
	mov.b64 	%rd197, {%r410, %r415};
	mov.b64 	%fd333, %rd197;
	setp.gt.s32 	%p202, %r389, 27;
	setp.lt.f64 	%p203, %fd332, %fd333;
	selp.f64 	%fd334, %fd333, %fd332, %p203;
	selp.f64 	%fd335, %fd332, %fd334, %p202;
	mov.b64 	%rd198, %fd335;
	mov.b64 	{%r421, %r426}, %rd198;
	mov.b32 	%r427, 8;
	// begin inline asm
	shfl.sync.down.b32 %r420, %r421, %r427, %r438, %r439;
	// end inline asm
	// begin inline asm
	shfl.sync.down.b32 %r425, %r426, %r427, %r438, %r439;
	// end inline asm
	mov.b64 	%rd199, {%r420, %r425};
	mov.b64 	%fd336, %rd199;
	setp.gt.s32 	%p204, %r389, 23;
	setp.lt.f64 	%p205, %fd335, %fd336;
	selp.f64 	%fd337, %fd336, %fd335, %p205;
	selp.f64 	%fd338, %fd335, %fd337, %p204;
	mov.b64 	%rd200, %fd338;
	mov.b64 	{%r431, %r436}, %rd200;
	mov.b32 	%r437, 16;
	// begin inline asm
	shfl.sync.down.b32 %r430, %r431, %r437, %r438, %r439;
	// end inline asm
	// begin inline asm
	shfl.sync.down.b32 %r435, %r436, %r437, %r438, %r439;
	// end inline asm
	mov.b64 	%rd201, {%r430, %r435};
	mov.b64 	%fd339, %rd201;
	setp.gt.s32 	%p206, %r389, 15;
	setp.lt.f64 	%p207, %fd338, %fd339;
	selp.f64 	%fd10, %fd339, %fd338, %p207;
	selp.f64 	%fd380, %fd338, %fd10, %p206;
	setp.ne.s32 	%p208, %r389, 0;
	@%p208 bra 	$L__BB8_16;
	shr.u32 	%r440, %r1, 2;
	and.b32  	%r441, %r440, 248;
	mov.u32 	%r442, _ZZN3cub18CUB_300001_SM_10006detail6reduce28DeviceReduceSingleTileKernelINS2_10policy_hubIdjN4cuda3__47maximumIdEEE10Policy1000EPdSB_iS8_ddNS5_3std3__410__identityEEEvT0_T1_T2_T3_T4_T6_E12temp_storage;
	add.s32 	%r443, %r442, %r441;
	st.shared.f64 	[%r443+8], %fd10;
$L__BB8_16:
	bar.sync 	0;
	setp.ne.s32 	%p209, %r1, 0;
	@%p209 bra 	$L__BB8_72;
	ld.shared.f64 	%fd340, [_ZZN3cub18CUB_300001_SM_10006detail6reduce28DeviceReduceSingleTileKernelINS2_10policy_hubIdjN4cuda3__47maximumIdEEE10Policy1000EPdSB_iS8_ddNS5_3std3__410__identityEEEvT0_T1_T2_T3_T4_T6_E12temp_storage+16];
	setp.lt.f64 	%p210, %fd380, %fd340;
	selp.f64 	%fd341, %fd340, %fd380, %p210;
	ld.shared.f64 	%fd342, [_ZZN3cub18CUB_300001_SM_10006detail6reduce28DeviceReduceSingleTileKernelINS2_10policy_hubIdjN4cuda3__47maximumIdEEE10Policy1000EPdSB_iS8_ddNS5_3std3__410__identityEEEvT0_T1_T2_T3_T4_T6_E12temp_storage+24];
	setp.lt.f64 	%p211, %fd341, %fd342;
	selp.f64 	%fd343, %fd342, %fd341, %p211;
	ld.shared.f64 	%fd344, [_ZZN3cub18CUB_300001_SM_10006detail6reduce28DeviceReduceSingleTileKernelINS2_10policy_hubIdjN4cuda3__47maximumIdEEE10Policy1000EPdSB_iS8_ddNS5_3std3__410__identityEEEvT0_T1_T2_T3_T4_T6_E12temp_storage+32];
	setp.lt.f64 	%p212, %fd343, %fd344;
	selp.f64 	%fd345, %fd344, %fd343, %p212;
	ld.shared.f64 	%fd346, [_ZZN3cub18CUB_300001_SM_10006detail6reduce28DeviceReduceSingleTileKernelINS2_10policy_hubIdjN4cuda3__47maximumIdEEE10Policy1000EPdSB_iS8_ddNS5_3std3__410__identityEEEvT0_T1_T2_T3_T4_T6_E12temp_storage+40];
	setp.lt.f64 	%p213, %fd345, %fd346;
	selp.f64 	%fd347, %fd346, %fd345, %p213;
	ld.shared.f64 	%fd348, [_ZZN3cub18CUB_300001_SM_10006detail6reduce28DeviceReduceSingleTileKernelINS2_10policy_hubIdjN4cuda3__47maximumIdEEE10Policy1000EPdSB_iS8_ddNS5_3std3__410__identityEEEvT0_T1_T2_T3_T4_T6_E12temp_storage+48];
	setp.lt.f64 	%p214, %fd347, %fd348;
	selp.f64 	%fd349, %fd348, %fd347, %p214;
	ld.shared.f64 	%fd350, [_ZZN3cub18CUB_300001_SM_10006detail6reduce28DeviceReduceSingleTileKernelINS2_10policy_hubIdjN4cuda3__47maximumIdEEE10Policy1000EPdSB_iS8_ddNS5_3std3__410__identityEEEvT0_T1_T2_T3_T4_T6_E12temp_storage+56];
	setp.lt.f64 	%p215, %fd349, %fd350;
	selp.f64 	%fd351, %fd350, %fd349, %p215;
	ld.shared.f64 	%fd352, [_ZZN3cub18CUB_300001_SM_10006detail6reduce28DeviceReduceSingleTileKernelINS2_10policy_hubIdjN4cuda3__47maximumIdEEE10Policy1000EPdSB_iS8_ddNS5_3std3__410__identityEEEvT0_T1_T2_T3_T4_T6_E12temp_storage+64];
	setp.lt.f64 	%p216, %fd351, %fd352;
	selp.f64 	%fd380, %fd352, %fd351, %p216;
	bra.uni 	$L__BB8_72;
$L__BB8_18:
	// begin inline asm
	mov.u32 %r326, %laneid;
	// end inline asm
	and.b32  	%r377, %r1, 992;
	add.s32 	%r378, %r377, 32;
	setp.gt.s32 	%p171, %r378, %r68;
	not.b32 	%r379, %r377;
	add.s32 	%r380, %r68, %r379;
	selp.b32 	%r375, %r380, 31, %p171;
	mov.b64 	%rd182, %fd359;
	mov.b64 	{%r328, %r333}, %rd182;
	mov.b32 	%r334, 1;
	mov.b32 	%r376, -1;
	// begin inline asm
	shfl.sync.down.b32 %r327, %r328, %r334, %r375, %r376;
	// end inline asm
	// begin inline asm
	shfl.sync.down.b32 %r332, %r333, %r334, %r375, %r376;
	// end inline asm
	mov.b64 	%rd183, {%r327, %r332};
	mov.b64 	%fd280, %rd183;
	setp.lt.s32 	%p172, %r326, %r375;
	setp.lt.f64 	%p173, %fd359, %fd280;
	selp.f64 	%fd281, %fd280, %fd359, %p173;
	selp.f64 	%fd282, %fd281, %fd359, %p172;
	mov.b64 	%rd184, %fd282;
	mov.b64 	{%r338, %r343}, %rd184;
	mov.b32 	%r344, 2;
	// begin inline asm
	shfl.sync.down.b32 %r337, %r338, %r344, %r375, %r376;
	// end inline asm
	// begin inline asm
	shfl.sync.down.b32 %r342, %r343, %r344, %r375, %r376;
	// end inline asm
	mov.b64 	%rd185, {%r337, %r342};
	mov.b64 	%fd283, %rd185;
	add.s32 	%r381, %r326, 2;
	setp.gt.s32 	%p174, %r381, %r375;
	setp.lt.f64 	%p175, %fd282, %fd283;
	selp.f64 	%fd284, %fd283, %fd282, %p175;
	selp.f64 	%fd285, %fd282, %fd284, %p174;
	mov.b64 	%rd186, %fd285;
	mov.b64 	{%r348, %r353}, %rd186;
	mov.b32 	%r354, 4;
	// begin inline asm
	shfl.sync.down.b32 %r347, %r348, %r354, %r375, %r376;
	// end inline asm
	// begin inline asm
	shfl.sync.down.b32 %r352, %r353, %r354, %r375, %r376;
	// end inline asm
	mov.b64 	%rd187, {%r347, %r352};
	mov.b64 	%fd286, %rd187;
	add.s32 	%r382, %r326, 4;
	setp.gt.s32 	%p176, %r382, %r375;
	setp.lt.f64 	%p177, %fd285, %fd286;
	selp.f64 	%fd287, %fd286, %fd285, %p177;
	selp.f64 	%fd288, %fd285, %fd287, %p176;
	mov.b64 	%rd188, %fd288;
	mov.b64 	{%r358, %r363}, %rd188;
	mov.b32 	%r364, 8;
	// begin inline asm
	shfl.sync.down.b32 %r357, %r358, %r364, %r375, %r376;
	// end inline asm
	// begin inline asm
	shfl.sync.down.b32 %r362, %r363, %r364, %r375, %r376;
	// end inline asm
	mov.b64 	%rd189, {%r357, %r362};
	mov.b64 	%fd289, %rd189;
	add.s32 	%r383, %r326, 8;
	setp.gt.s32 	%p178, %r383, %r375;
	setp.lt.f64 	%p179, %fd288, %fd289;
	selp.f64 	%fd290, %fd289, %fd288, %p179;
	selp.f64 	%fd291, %fd288, %fd290, %p178;
	mov.b64 	%rd190, %fd291;
	mov.b64 	{%r368, %r373}, %rd190;
	mov.b32 	%r374, 16;
	// begin inline asm
	shfl.sync.down.b32 %r367, %r368, %r374, %r375, %r376;
	// end inline asm
	// begin inline asm
	shfl.sync.down.b32 %r372, %r373, %r374, %r375, %r376;
	// end inline asm
	mov.b64 	%rd191, {%r367, %r372};
	mov.b64 	%fd292, %rd191;
	add.s32 	%r384, %r326, 16;
	setp.gt.s32 	%p180, %r384, %r375;
	setp.lt.f64 	%p181, %fd291, %fd292;
	selp.f64 	%fd293, %fd292, %fd291, %p181;
	selp.f64 	%fd380, %fd291, %fd293, %p180;
	setp.ne.s32 	%p182, %r326, 0;
	@%p182 bra 	$L__BB8_20;
	shr.u32 	%r385, %r1, 2;
	and.b32  	%r386, %r385, 248;
	mov.u32 	%r387, _ZZN3cub18CUB_300001_SM_10006detail6reduce28DeviceReduceSingleTileKernelINS2_10policy_hubIdjN4cuda3__47maximumIdEEE10Policy1000EPdSB_iS8_ddNS5_3std3__410__identityEEEvT0_T1_T2_T3_T4_T6_E12temp_storage;
	add.s32 	%r388, %r387, %r386;
	st.shared.f64 	[%r388+8], %fd380;
$L__BB8_20:
	bar.sync 	0;
	setp.ne.s32 	%p183, %r1, 0;
	@%p183 bra 	$L__BB8_72;
	setp.gt.s32 	%p184, %r68, 32;
	ld.shared.f64 	%fd294, [_ZZN3cub18CUB_300001_SM_10006detail6reduce28DeviceReduceSingleTileKernelINS2_10policy_hubIdjN4cuda3__47maximumIdEEE10Policy1000EPdSB_iS8_ddNS5_3std3__410__identityEEEvT0_T1_T2_T3_T4_T6_E12temp_storage+16];
	setp.lt.f64 	%p185, %fd380, %fd294;
	selp.f64 	%fd296, %fd294, %fd380, %p185;
	selp.f64 	%fd297, %fd296, %fd380, %p184;
	setp.gt.s32 	%p186, %r68, 64;
	ld.shared.f64 	%fd299, [_ZZN3cub18CUB_300001_SM_10006detail6reduce28DeviceReduceSingleTileKernelINS2_10policy_hubIdjN4cuda3__47maximumIdEEE10Policy1000EPdSB_iS8_ddNS5_3std3__410__identityEEEvT0_T1_T2_T3_T4_T6_E12temp_storage+24];
	setp.lt.f64 	%p187, %fd297, %fd299;
	selp.f64 	%fd301, %fd299, %fd297, %p187;
	selp.f64 	%fd302, %fd301, %fd297, %p186;
	setp.gt.s32 	%p188, %r68, 96;
	ld.shared.f64 	%fd304, [_ZZN3cub18CUB_300001_SM_10006detail6reduce28DeviceReduceSingleTileKernelINS2_10policy_hubIdjN4cuda3__47maximumIdEEE10Policy1000EPdSB_iS8_ddNS5_3std3__410__identityEEEvT0_T1_T2_T3_T4_T6_E12temp_storage+32];
	setp.lt.f64 	%p189, %fd302, %fd304;
	selp.f64 	%fd306, %fd304, %fd302, %p189;
	selp.f64 	%fd307, %fd306, %fd302, %p188;
	setp.gt.s32 	%p190, %r68, 128;
	ld.shared.f64 	%fd309, [_ZZN3cub18CUB_300001_SM_10006detail6reduce28DeviceReduceSingleTileKernelINS2_10policy_hubIdjN4cuda3__47maximumIdEEE10Policy1000EPdSB_iS8_ddNS5_3std3__410__identityEEEvT0_T1_T2_T3_T4_T6_E12temp_storage+40];
	setp.lt.f64 	%p191, %fd307, %fd309;
	selp.f64 	%fd311, %fd309, %fd307, %p191;
	selp.f64 	%fd312, %fd311, %fd307, %p190;
	setp.gt.s32 	%p192, %r68, 160;
	ld.shared.f64 	%fd314, [_ZZN3cub18CUB_300001_SM_10006detail6reduce28DeviceReduceSingleTileKernelINS2_10policy_hubIdjN4cuda3__47maximumIdEEE10Policy1000EPdSB_iS8_ddNS5_3std3__410__identityEEEvT0_T1_T2_T3_T4_T6_E12temp_storage+48];
	setp.lt.f64 	%p193, %fd312, %fd314;
	selp.f64 	%fd316, %fd314, %fd312, %p193;
	selp.f64 	%fd317, %fd316, %fd312, %p192;
	setp.gt.s32 	%p194, %r68, 192;
	ld.shared.f64 	%fd319, [_ZZN3cub18CUB_300001_SM_10006detail6reduce28DeviceReduceSingleTileKernelINS2_10policy_hubIdjN4cuda3__47maximumIdEEE10Policy1000EPdSB_iS8_ddNS5_3std3__410__identityEEEvT0_T1_T2_T3_T4_T6_E12temp_storage+56];
	setp.lt.f64 	%p195, %fd317, %fd319;
	selp.f64 	%fd321, %fd319, %fd317, %p195;
	selp.f64 	%fd322, %fd321, %fd317, %p194;
	setp.gt.s32 	%p196, %r68, 224;
	ld.shared.f64 	%fd324, [_ZZN3cub18CUB_300001_SM_10006detail6reduce28DeviceReduceSingleTileKernelINS2_10policy_hubIdjN4cuda3__47maximumIdEEE10Policy1000EPdSB_iS8_ddNS5_3std3__410__identityEEEvT0_T1_T2_T3_T4_T6_E12temp_storage+64];
	setp.lt.f64 	%p197, %fd322, %fd324;
	selp.f64 	%fd326, %fd324, %fd322, %p197;
	selp.f64 	%fd380, %fd326, %fd322, %p196;
	bra.uni 	$L__BB8_72;
$L__BB8_22:
	mov.u32 	%r13, %tid.x;
	shl.b32 	%r14, %r13, 2;
	mul.wide.u32 	%rd126, %r14, 8;
	add.s64 	%rd116, %rd15, %rd126;
	// begin inline asm
	ld.global.nc.v2.u64 {%rd114, %rd115}, [%rd116];
	// end inline asm
	add.s64 	%rd119, %rd116, 16;
	// begin inline asm
	ld.global.nc.v2.u64 {%rd117, %rd118}, [%rd119];
	// end inline asm
	mov.b64 	%fd206, %rd114;
	mov.b64 	%fd207, %rd115;
	mov.b64 	%fd208, %rd117;
	mov.b64 	%fd209, %rd118;
	add.s64 	%rd122, %rd116, 8192;
	// begin inline asm
	ld.global.nc.v2.u64 {%rd120, %rd121}, [%rd122];
	// end inline asm
	add.s64 	%rd125, %rd116, 8208;
	// begin inline asm
	ld.global.nc.v2.u64 {%rd123, %rd124}, [%rd125];
	// end inline asm
	mov.b64 	%fd210, %rd120;
	mov.b64 	%fd211, %rd121;
	mov.b64 	%fd212, %rd123;
	mov.b64 	%fd213, %rd124;
	setp.lt.f64 	%p111, %fd206, %fd207;
	selp.f64 	%fd214, %fd207, %fd206, %p111;
	setp.lt.f64 	%p112, %fd214, %fd208;
	selp.f64 	%fd215, %fd208, %fd214, %p112;
	setp.lt.f64 	%p113, %fd215, %fd209;
	selp.f64 	%fd216, %fd209, %fd215, %p113;
	setp.lt.f64 	%p114, %fd216, %fd210;
	selp.f64 	%fd217, %fd210, %fd216, %p114;
	setp.lt.f64 	%p115, %fd217, %fd211;
	selp.f64 	%fd218, %fd211, %fd217, %p115;
	setp.lt.f64 	%p116, %fd218, %fd212;
	selp.f64 	%fd219, %fd212, %fd218, %p116;
	setp.lt.f64 	%p117, %fd219, %fd213;
	selp.f64 	%fd366, %fd213, %fd219, %p117;
	setp.lt.u32 	%p118, %r68, 4096;
	mov.b32 	%r452, 2048;
	@%p118 bra 	$L__BB8_26;
	add.s32 	%r15, %r68, -2048;
	mov.b32 	%r452, 2048;
$L__BB8_24:
	add.s32 	%r258, %r452, %r14;
	mul.wide.u32 	%rd139, %r258, 8;
	add.s64 	%rd129, %rd15, %rd139;
	// begin inline asm
	ld.global.nc.v2.u64 {%rd127, %rd128}, [%rd129];
	// end inline asm
	add.s64 	%rd132, %rd129, 16;
	// begin inline asm
	ld.global.nc.v2.u64 {%rd130, %rd131}, [%rd132];
	// end inline asm
	mov.b64 	%fd220, %rd127;
	mov.b64 	%fd221, %rd128;
	mov.b64 	%fd222, %rd130;
	mov.b64 	%fd223, %rd131;
	add.s64 	%rd135, %rd129, 8192;
	// begin inline asm
	ld.global.nc.v2.u64 {%rd133, %rd134}, [%rd135];
	// end inline asm
	add.s64 	%rd138, %rd129, 8208;
	// begin inline asm
	ld.global.nc.v2.u64 {%rd136, %rd137}, [%rd138];
	// end inline asm
	mov.b64 	%fd224, %rd133;
	mov.b64 	%fd225, %rd134;
	mov.b64 	%fd226, %rd136;
	mov.b64 	%fd227, %rd137;
	setp.lt.f64 	%p119, %fd366, %fd220;
	selp.f64 	%fd228, %fd220, %fd366, %p119;
	setp.lt.f64 	%p120, %fd228, %fd221;
	selp.f64 	%fd229, %fd221, %fd228, %p120;
	setp.lt.f64 	%p121, %fd229, %fd222;
	selp.f64 	%fd230, %fd222, %fd229, %p121;
	setp.lt.f64 	%p122, %fd230, %fd223;
	selp.f64 	%fd231, %fd223, %fd230, %p122;
	setp.lt.f64 	%p123, %fd231, %fd224;
	selp.f64 	%fd232, %fd224, %fd231, %p123;
	setp.lt.f64 	%p124, %fd232, %fd225;
	selp.f64 	%fd233, %fd225, %fd232, %p124;
	setp.lt.f64 	%p125, %fd233, %fd226;
	selp.f64 	%fd234, %fd226, %fd233, %p125;
	setp.lt.f64 	%p126, %fd234, %fd227;
	selp.f64 	%fd366, %fd227, %fd234, %p126;
	sub.s32 	%r259, %r68, %r452;
	setp.lt.s32 	%p127, %r259, 2048;
	@%p127 bra 	$L__BB8_34;
	add.s32 	%r452, %r452, 2048;
	setp.le.s32 	%p128, %r452, %r15;
	@%p128 bra 	$L__BB8_24;
$L__BB8_26:
	setp.le.s32 	%p129, %r68, %r452;
	@%p129 bra 	$L__BB8_34;
	sub.s32 	%r19, %r68, %r452;
	setp.ge.s32 	%p130, %r13, %r19;
	@%p130 bra 	$L__BB8_34;
	not.b32 	%r260, %r13;
	add.s32 	%r261, %r68, %r260;
	sub.s32 	%r20, %r261, %r452;
	and.b32  	%r262, %r20, 768;
	setp.eq.s32 	%p131, %r262, 768;
	mov.u32 	%r456, %r13;
	@%p131 bra 	$L__BB8_31;
	add.s32 	%r454, %r13, %r452;
	shr.u32 	%r263, %r20, 8;
	add.s32 	%r264, %r263, 1;
	and.b32  	%r265, %r264, 3;
	neg.s32 	%r453, %r265;
	mov.u32 	%r456, %r13;
$L__BB8_30:
	.pragma "nounroll";
	mul.wide.u32 	%rd142, %r454, 8;
	add.s64 	%rd141, %rd15, %rd142;
	// begin inline asm
	ld.global.nc.u64 %rd140, [%rd141];
	// end inline asm
	mov.b64 	%fd236, %rd140;
	setp.lt.f64 	%p132, %fd366, %fd236;
	selp.f64 	%fd366, %fd236, %fd366, %p132;
	add.s32 	%r456, %r456, 256;
	add.s32 	%r454, %r454, 256;
	add.s32 	%r453, %r453, 1;
	setp.ne.s32 	%p133, %r453, 0;
	@%p133 bra 	$L__BB8_30;
$L__BB8_31:
	setp.lt.u32 	%p134, %r20, 768;
	@%p134 bra 	$L__BB8_34;
	cvt.u64.u32 	%rd143, %r456;
	cvt.u64.u32 	%rd144, %r452;
	add.s64 	%rd145, %rd143, %rd144;
	shl.b64 	%rd146, %rd145, 3;
	add.s64 	%rd147, %rd146, %rd15;
	add.s64 	%rd203, %rd147, 4096;
	add.s32 	%r457, %r456, %r452;
$L__BB8_33:
	mul.wide.u32 	%rd156, %r457, 8;
	add.s64 	%rd149, %rd15, %rd156;
	// begin inline asm
	ld.global.nc.u64 %rd148, [%rd149];
	// end inline asm
	mov.b64 	%fd237, %rd148;
	setp.lt.f64 	%p135, %fd366, %fd237;
	selp.f64 	%fd238, %fd237, %fd366, %p135;
	add.s64 	%rd151, %rd203, -2048;
	// begin inline asm
	ld.global.nc.u64 %rd150, [%rd151];
	// end inline asm
	mov.b64 	%fd239, %rd150;
	setp.lt.f64 	%p136, %fd238, %fd239;
	selp.f64 	%fd240, %fd239, %fd238, %p136;
	// begin inline asm
	ld.global.nc.u64 %rd152, [%rd203];
	// end inline asm
	mov.b64 	%fd241, %rd152;
	setp.lt.f64 	%p137, %fd240, %fd241;
	selp.f64 	%fd242, %fd241, %fd240, %p137;
	add.s64 	%rd155, %rd203, 2048;
	// begin inline asm
	ld.global.nc.u64 %rd154, [%rd155];
	// end inline asm
	mov.b64 	%fd243, %rd154;
	setp.lt.f64 	%p138, %fd242, %fd243;
	selp.f64 	%fd366, %fd243, %fd242, %p138;
	add.s32 	%r456, %r456, 1024;
	add.s64 	%rd203, %rd203, 8192;
	add.s32 	%r457, %r457, 1024;
	setp.lt.s32 	%p139, %r456, %r19;
	@%p139 bra 	$L__BB8_33;
$L__BB8_34:
	// begin inline asm
	mov.u32 %r266, %laneid;
	// end inline asm
	mov.b64 	%rd157, %fd366;
	mov.b64 	{%r268, %r273}, %rd157;
	mov.b32 	%r274, 1;
	mov.b32 	%r315, 31;
	mov.b32 	%r316, -1;
	// begin inline asm
	shfl.sync.down.b32 %r267, %r268, %r274, %r315, %r316;
	// end inline asm
	// begin inline asm
	shfl.sync.down.b32 %r272, %r273, %r274, %r315, %r316;
	// end inline asm
	mov.b64 	%rd158, {%r267, %r272};
	mov.b64 	%fd244, %rd158;
	setp.gt.s32 	%p140, %r266, 30;
	setp.lt.f64 	%p141, %fd366, %fd244;
	selp.f64 	%fd245, %fd244, %fd366, %p141;
	selp.f64 	%fd246, %fd366, %fd245, %p140;
	mov.b64 	%rd159, %fd246;
	mov.b64 	{%r278, %r283}, %rd159;
	mov.b32 	%r284, 2;
	// begin inline asm
	shfl.sync.down.b32 %r277, %r278, %r284, %r315, %r316;
	// end inline asm
	// begin inline asm
	shfl.sync.down.b32 %r282, %r283, %r284, %r315, %r316;
	// end inline asm
	mov.b64 	%rd160, {%r277, %r282};
	mov.b64 	%fd247, %rd160;
	setp.gt.s32 	%p142, %r266, 29;
	setp.lt.f64 	%p143, %fd246, %fd247;
	selp.f64 	%fd248, %fd247, %fd246, %p143;
	selp.f64 	%fd249, %fd246, %fd248, %p142;
	mov.b64 	%rd161, %fd249;
	mov.b64 	{%r288, %r293}, %rd161;
	mov.b32 	%r294, 4;
	// begin inline asm
	shfl.sync.down.b32 %r287, %r288, %r294, %r315, %r316;
	// end inline asm
	// begin inline asm
	shfl.sync.down.b32 %r292, %r293, %r294, %r315, %r316;
	// end inline asm
	mov.b64 	%rd162, {%r287, %r292};
	mov.b64 	%fd250, %rd162;
	setp.gt.s32 	%p144, %r266, 27;
	setp.lt.f64 	%p145, %fd249, %fd250;
	selp.f64 	%fd251, %fd250, %fd249, %p145;
	selp.f64 	%fd252, %fd249, %fd251, %p144;
	mov.b64 	%rd163, %fd252;
	mov.b64 	{%r298, %r303}, %rd163;
	mov.b32 	%r304, 8;
	// begin inline asm
	shfl.sync.down.b32 %r297, %r298, %r304, %r315, %r316;
	// end inline asm
	// begin inline asm
	shfl.sync.down.b32 %r302, %r303, %r304, %r315, %r316;
	// end inline asm
	mov.b64 	%rd164, {%r297, %r302};
	mov.b64 	%fd253, %rd164;
	setp.gt.s32 	%p146, %r266, 23;
	setp.lt.f64 	%p147, %fd252, %fd253;
	selp.f64 	%fd254, %fd253, %fd252, %p147;
	selp.f64 	%fd255, %fd252, %fd254, %p146;
	mov.b64 	%rd165, %fd255;
	mov.b64 	{%r308, %r313}, %rd165;
	mov.b32 	%r314, 16;
	// begin inline asm
	shfl.sync.down.b32 %r307, %r308, %r314, %r315, %r316;
	// end inline asm
	// begin inline asm
	shfl.sync.down.b32 %r312, %r313, %r314, %r315, %r316;
	// end inline asm
	mov.b64 	%rd166, {%r307, %r312};
	mov.b64 	%fd256, %rd166;
	setp.gt.s32 	%p148, %r266, 15;
	setp.lt.f64 	%p149, %fd255, %fd256;
	selp.f64 	%fd26, %fd256, %fd255, %p149;
	selp.f64 	%fd380, %fd255, %fd26, %p148;
	setp.ne.s32 	%p150, %r266, 0;
	@%p150 bra 	$L__BB8_36;
	shr.u32 	%r317, %r13, 2;
	and.b32  	%r318, %r317, 248;
	mov.u32 	%r319, _ZZN3cub18CUB_300001_SM_10006detail6reduce28DeviceReduceSingleTileKernelINS2_10policy_hubIdjN4cuda3__47maximumIdEEE10Policy1000EPdSB_iS8_ddNS5_3std3__410__identityEEEvT0_T1_T2_T3_T4_T6_E12temp_storage;
	add.s32 	%r320, %r319, %r318;
	st.shared.f64 	[%r320+8], %fd26;
$L__BB8_36:
	bar.sync 	0;
	setp.ne.s32 	%p151, %r13, 0;
	@%p151 bra 	$L__BB8_72;
	ld.shared.f64 	%fd257, [_ZZN3cub18CUB_300001_SM_10006detail6reduce28DeviceReduceSingleTileKernelINS2_10policy_hubIdjN4cuda3__47maximumIdEEE10Policy1000EPdSB_iS8_ddNS5_3std3__410__identityEEEvT0_T1_T2_T3_T4_T6_E12temp_storage+16];
	setp.lt.f64 	%p152, %fd380, %fd257;
	selp.f64 	%fd258, %fd257, %fd380, %p152;
	ld.shared.f64 	%fd259, [_ZZN3cub18CUB_300001_SM_10006detail6reduce28DeviceReduceSingleTileKernelINS2_10policy_hubIdjN4cuda3__47maximumIdEEE10Policy1000EPdSB_iS8_ddNS5_3std3__410__identityEEEvT0_T1_T2_T3_T4_T6_E12temp_storage+24];
	setp.lt.f64 	%p153, %fd258, %fd259;
	selp.f64 	%fd260, %fd259, %fd258, %p153;
	ld.shared.f64 	%fd261, [_ZZN3cub18CUB_300001_SM_10006detail6reduce28DeviceReduceSingleTileKernelINS2_10policy_hubIdjN4cuda3__47maximumIdEEE10Policy1000EPdSB_iS8_ddNS5_3std3__410__identityEEEvT0_T1_T2_T3_T4_T6_E12temp_storage+32];
	setp.lt.f64 	%p154, %fd260, %fd261;
	selp.f64 	%fd262, %fd261, %fd260, %p154;
	ld.shared.f64 	%fd263, [_ZZN3cub18CUB_300001_SM_10006detail6reduce28DeviceReduceSingleTileKernelINS2_10policy_hubIdjN4cuda3__47maximumIdEEE10Policy1000EPdSB_iS8_ddNS5_3std3__410__identityEEEvT0_T1_T2_T3_T4_T6_E12temp_storage+40];
	setp.lt.f64 	%p155, %fd262, %fd263;
	selp.f64 	%fd264, %fd263, %fd262, %p155;
	ld.shared.f64 	%fd265, [_ZZN3cub18CUB_300001_SM_10006detail6reduce28DeviceReduceSingleTileKernelINS2_10policy_hubIdjN4cuda3__47maximumIdEEE10Policy1000EPdSB_iS8_ddNS5_3std3__410__identityEEEvT0_T1_T2_T3_T4_T6_E12temp_storage+48];
	setp.lt.f64 	%p156, %fd264, %fd265;
	selp.f64 	%fd266, %fd265, %fd264, %p156;
	ld.shared.f64 	%fd267, [_ZZN3cub18CUB_300001_SM_10006detail6reduce28DeviceReduceSingleTileKernelINS2_10policy_hubIdjN4cuda3__47maximumIdEEE10Policy1000EPdSB_iS8_ddNS5_3std3__410__identityEEEvT0_T1_T2_T3_T4_T6_E12temp_storage+56];
	setp.lt.f64 	%p157, %fd266, %fd267;
	selp.f64 	%fd268, %fd267, %fd266, %p157;
	ld.shared.f64 	%fd269, [_ZZN3cub18CUB_300001_SM_10006detail6reduce28DeviceReduceSingleTileKernelINS2_10policy_hubIdjN4cuda3__47maximumIdEEE10Policy1000EPdSB_iS8_ddNS5_3std3__410__identityEEEvT0_T1_T2_T3_T4_T6_E12temp_storage+64];
	setp.lt.f64 	%p158, %fd268, %fd269;
	selp.f64 	%fd380, %fd269, %fd268, %p158;
	bra.uni 	$L__BB8_72;
$L__BB8_38:
	setp.gt.s32 	%p3, %r68, 2047;
	@%p3 bra 	$L__BB8_56;
	mov.u32 	%r35, %tid.x;
	setp.ge.s32 	%p52, %r35, %r68;
	mov.f64 	%fd372, 0d0000000000000000;
	mov.u32 	%r462, %r35;
	@%p52 bra 	$L__BB8_41;
	mul.wide.u32 	%rd81, %r35, 8;
	add.s64 	%rd80, %rd15, %rd81;
	// begin inline asm
	ld.global.nc.u64 %rd79, [%rd80];
	// end inline asm
	mov.b64 	%fd372, %rd79;
	add.s32 	%r462, %r35, 256;
$L__BB8_41:
	setp.ge.s32 	%p53, %r462, %r68;
	@%p53 bra 	$L__BB8_47;
	not.b32 	%r133, %r462;
	add.s32 	%r38, %r68, %r133;
	and.b32  	%r134, %r38, 768;
	setp.eq.s32 	%p54, %r134, 768;
	@%p54 bra 	$L__BB8_45;
	mul.wide.u32 	%rd82, %r462, 8;
	add.s64 	%rd204, %rd15, %rd82;
	shr.u32 	%r135, %r38, 8;
	add.s32 	%r136, %r135, 1;
	and.b32  	%r137, %r136, 3;
	neg.s32 	%r460, %r137;
$L__BB8_44:
	.pragma "nounroll";
	// begin inline asm
	ld.global.nc.u64 %rd83, [%rd204];
	// end inline asm
	mov.b64 	%fd125, %rd83;
	setp.lt.f64 	%p55, %fd372, %fd125;
	selp.f64 	%fd372, %fd125, %fd372, %p55;
	add.s32 	%r462, %r462, 256;
	add.s64 	%rd204, %rd204, 2048;
	add.s32 	%r460, %r460, 1;
	setp.ne.s32 	%p56, %r460, 0;
	@%p56 bra 	$L__BB8_44;
$L__BB8_45:
	setp.lt.u32 	%p57, %r38, 768;
	@%p57 bra 	$L__BB8_47;
$L__BB8_46:
	mul.wide.s32 	%rd93, %r462, 8;
	add.s64 	%rd86, %rd15, %rd93;
	// begin inline asm
	ld.global.nc.u64 %rd85, [%rd86];
	// end inline asm
	mov.b64 	%fd126, %rd85;
	setp.lt.f64 	%p58, %fd372, %fd126;
	selp.f64 	%fd127, %fd126, %fd372, %p58;
	add.s64 	%rd88, %rd86, 2048;
	// begin inline asm
	ld.global.nc.u64 %rd87, [%rd88];
	// end inline asm
	mov.b64 	%fd128, %rd87;
	setp.lt.f64 	%p59, %fd127, %fd128;
	selp.f64 	%fd129, %fd128, %fd127, %p59;
	add.s64 	%rd90, %rd86, 4096;
	// begin inline asm
	ld.global.nc.u64 %rd89, [%rd90];
	// end inline asm
	mov.b64 	%fd130, %rd89;
	setp.lt.f64 	%p60, %fd129, %fd130;
	selp.f64 	%fd131, %fd130, %fd129, %p60;
	add.s64 	%rd92, %rd86, 6144;
	// begin inline asm
	ld.global.nc.u64 %rd91, [%rd92];
	// end inline asm
	mov.b64 	%fd132, %rd91;
	setp.lt.f64 	%p61, %fd131, %fd132;
	selp.f64 	%fd372, %fd132, %fd131, %p61;
	add.s32 	%r462, %r462, 1024;
	setp.lt.s32 	%p62, %r462, %r68;
	@%p62 bra 	$L__BB8_46;
$L__BB8_47:
	setp.lt.s32 	%p63, %r68, 256;
	@%p63 bra 	$L__BB8_52;
	// begin inline asm
	mov.u32 %r201, %laneid;
	// end inline asm
	mov.b64 	%rd104, %fd372;
	mov.b64 	{%r203, %r208}, %rd104;
	mov.b32 	%r209, 1;
	mov.b32 	%r250, 31;
	mov.b32 	%r251, -1;
	// begin inline asm
	shfl.sync.down.b32 %r202, %r203, %r209, %r250, %r251;
	// end inline asm
	// begin inline asm
	shfl.sync.down.b32 %r207, %r208, %r209, %r250, %r251;
	// end inline asm
	mov.b64 	%rd105, {%r202, %r207};
	mov.b64 	%fd180, %rd105;
	setp.gt.s32 	%p91, %r201, 30;
	setp.lt.f64 	%p92, %fd372, %fd180;
	selp.f64 	%fd181, %fd180, %fd372, %p92;
	selp.f64 	%fd182, %fd372, %fd181, %p91;
	mov.b64 	%rd106, %fd182;
	mov.b64 	{%r213, %r218}, %rd106;
	mov.b32 	%r219, 2;
	// begin inline asm
	shfl.sync.down.b32 %r212, %r213, %r219, %r250, %r251;
	// end inline asm
	// begin inline asm
	shfl.sync.down.b32 %r217, %r218, %r219, %r250, %r251;
	// end inline asm
	mov.b64 	%rd107, {%r212, %r217};
	mov.b64 	%fd183, %rd107;
	setp.gt.s32 	%p93, %r201, 29;
	setp.lt.f64 	%p94, %fd182, %fd183;
	selp.f64 	%fd184, %fd183, %fd182, %p94;
	selp.f64 	%fd185, %fd182, %fd184, %p93;
	mov.b64 	%rd108, %fd185;
	mov.b64 	{%r223, %r228}, %rd108;
	mov.b32 	%r229, 4;
	// begin inline asm
	shfl.sync.down.b32 %r222, %r223, %r229, %r250, %r251;
	// end inline asm
	// begin inline asm
	shfl.sync.down.b32 %r227, %r228, %r229, %r250, %r251;
	// end inline asm
	mov.b64 	%rd109, {%r222, %r227};
	mov.b64 	%fd186, %rd109;
	setp.gt.s32 	%p95, %r201, 27;
	setp.lt.f64 	%p96, %fd185, %fd186;
	selp.f64 	%fd187, %fd186, %fd185, %p96;
	selp.f64 	%fd188, %fd185, %fd187, %p95;
	mov.b64 	%rd110, %fd188;
	mov.b64 	{%r233, %r238}, %rd110;
	mov.b32 	%r239, 8;
	// begin inline asm
	shfl.sync.down.b32 %r232, %r233, %r239, %r250, %r251;
	// end inline asm
	// begin inline asm
	shfl.sync.down.b32 %r237, %r238, %r239, %r250, %r251;
	// end inline asm
	mov.b64 	%rd111, {%r232, %r237};
	mov.b64 	%fd189, %rd111;
	setp.gt.s32 	%p97, %r201, 23;
	setp.lt.f64 	%p98, %fd188, %fd189;
	selp.f64 	%fd190, %fd189, %fd188, %p98;
	selp.f64 	%fd191, %fd188, %fd190, %p97;
	mov.b64 	%rd112, %fd191;
	mov.b64 	{%r243, %r248}, %rd112;
	mov.b32 	%r249, 16;
	// begin inline asm
	shfl.sync.down.b32 %r242, %r243, %r249, %r250, %r251;
	// end inline asm
	// begin inline asm
	shfl.sync.down.b32 %r247, %r248, %r249, %r250, %r251;
	// end inline asm
	mov.b64 	%rd113, {%r242, %r247};
	mov.b64 	%fd192, %rd113;
	setp.gt.s32 	%p99, %r201, 15;
	setp.lt.f64 	%p100, %fd191, %fd192;
	selp.f64 	%fd38, %fd192, %fd191, %p100;
	selp.f64 	%fd380, %fd191, %fd38, %p99;
	setp.ne.s32 	%p101, %r201, 0;
	@%p101 bra 	$L__BB8_50;
	shr.u32 	%r252, %r35, 2;
	and.b32  	%r253, %r252, 248;
	mov.u32 	%r254, _ZZN3cub18CUB_300001_SM_10006detail6reduce28DeviceReduceSingleTileKernelINS2_10policy_hubIdjN4cuda3__47maximumIdEEE10Policy1000EPdSB_iS8_ddNS5_3std3__410__identityEEEvT0_T1_T2_T3_T4_T6_E12temp_storage;
	add.s32 	%r255, %r254, %r253;
	st.shared.f64 	[%r255+8], %fd38;
$L__BB8_50:
	bar.sync 	0;
	setp.ne.s32 	%p102, %r35, 0;
	@%p102 bra 	$L__BB8_72;
	ld.shared.f64 	%fd193, [_ZZN3cub18CUB_300001_SM_10006detail6reduce28DeviceReduceSingleTileKernelINS2_10policy_hubIdjN4cuda3__47maximumIdEEE10Policy1000EPdSB_iS8_ddNS5_3std3__410__identityEEEvT0_T1_T2_T3_T4_T6_E12temp_storage+16];
	setp.lt.f64 	%p103, %fd380, %fd193;
	selp.f64 	%fd194, %fd193, %fd380, %p103;
	ld.shared.f64 	%fd195, [_ZZN3cub18CUB_300001_SM_10006detail6reduce28DeviceReduceSingleTileKernelINS2_10policy_hubIdjN4cuda3__47maximumIdEEE10Policy1000EPdSB_iS8_ddNS5_3std3__410__identityEEEvT0_T1_T2_T3_T4_T6_E12temp_storage+24];
	setp.lt.f64 	%p104, %fd194, %fd195;
	selp.f64 	%fd196, %fd195, %fd194, %p104;
	ld.shared.f64 	%fd197, [_ZZN3cub18CUB_300001_SM_10006detail6reduce28DeviceReduceSingleTileKernelINS2_10policy_hubIdjN4cuda3__47maximumIdEEE10Policy1000EPdSB_iS8_ddNS5_3std3__410__identityEEEvT0_T1_T2_T3_T4_T6_E12temp_storage+32];
	setp.lt.f64 	%p105, %fd196, %fd197;
	selp.f64 	%fd198, %fd197, %fd196, %p105;
	ld.shared.f64 	%fd199, [_ZZN3cub18CUB_300001_SM_10006detail6reduce28DeviceReduceSingleTileKernelINS2_10policy_hubIdjN4cuda3__47maximumIdEEE10Policy1000EPdSB_iS8_ddNS5_3std3__410__identityEEEvT0_T1_T2_T3_T4_T6_E12temp_storage+40];
	setp.lt.f64 	%p106, %fd198, %fd199;
	selp.f64 	%fd200, %fd199, %fd198, %p106;
	ld.shared.f64 	%fd201, [_ZZN3cub18CUB_300001_SM_10006detail6reduce28DeviceReduceSingleTileKernelINS2_10policy_hubIdjN4cuda3__47maximumIdEEE10Policy1000EPdSB_iS8_ddNS5_3std3__410__identityEEEvT0_T1_T2_T3_T4_T6_E12temp_storage+48];
	setp.lt.f64 	%p107, %fd200, %fd201;
	selp.f64 	%fd202, %fd201, %fd200, %p107;
	ld.shared.f64 	%fd203, [_ZZN3cub18CUB_300001_SM_10006detail6reduce28DeviceReduceSingleTileKernelINS2_10policy_hubIdjN4cuda3__47maximumIdEEE10Policy1000EPdSB_iS8_ddNS5_3std3__410__identityEEEvT0_T1_T2_T3_T4_T6_E12temp_storage+56];
	setp.lt.f64 	%p108, %fd202, %fd203;
	selp.f64 	%fd204, %fd203, %fd202, %p108;
	ld.shared.f64 	%fd205, [_ZZN3cub18CUB_300001_SM_10006detail6reduce28DeviceReduceSingleTileKernelINS2_10policy_hubIdjN4cuda3__47maximumIdEEE10Policy1000EPdSB_iS8_ddNS5_3std3__410__identityEEEvT0_T1_T2_T3_T4_T6_E12temp_storage+64];
	setp.lt.f64 	%p109, %fd204, %fd205;
	selp.f64 	%fd380, %fd205, %fd204, %p109;
	bra.uni 	$L__BB8_72;
$L__BB8_52:
	// begin inline asm
	mov.u32 %r138, %laneid;
	// end inline asm
	and.b32  	%r189, %r35, 992;
	add.s32 	%r190, %r189, 32;
	setp.gt.s32 	%p64, %r190, %r68;
	not.b32 	%r191, %r189;
	add.s32 	%r192, %r68, %r191;
	selp.b32 	%r187, %r192, 31, %p64;
	mov.b64 	%rd94, %fd372;
	mov.b64 	{%r140, %r145}, %rd94;
	mov.b32 	%r146, 1;
	mov.b32 	%r188, -1;
	// begin inline asm
	shfl.sync.down.b32 %r139, %r140, %r146, %r187, %r188;
	// end inline asm
	// begin inline asm
	shfl.sync.down.b32 %r144, %r145, %r146, %r187, %r188;
	// end inline asm
	mov.b64 	%rd95, {%r139, %r144};
	mov.b64 	%fd133, %rd95;
	setp.lt.s32 	%p65, %r138, %r187;
	setp.lt.f64 	%p66, %fd372, %fd133;
	selp.f64 	%fd134, %fd133, %fd372, %p66;
	selp.f64 	%fd135, %fd134, %fd372, %p65;
	mov.b64 	%rd96, %fd135;
	mov.b64 	{%r150, %r155}, %rd96;
	mov.b32 	%r156, 2;
	// begin inline asm
	shfl.sync.down.b32 %r149, %r150, %r156, %r187, %r188;
	// end inline asm
	// begin inline asm
	shfl.sync.down.b32 %r154, %r155, %r156, %r187, %r188;
	// end inline asm
	mov.b64 	%rd97, {%r149, %r154};
	mov.b64 	%fd136, %rd97;
	add.s32 	%r193, %r138, 2;
	setp.gt.s32 	%p67, %r193, %r187;
	setp.lt.f64 	%p68, %fd135, %fd136;
	selp.f64 	%fd137, %fd136, %fd135, %p68;
	selp.f64 	%fd138, %fd135, %fd137, %p67;
	mov.b64 	%rd98, %fd138;
	mov.b64 	{%r160, %r165}, %rd98;
	mov.b32 	%r166, 4;
	// begin inline asm
	shfl.sync.down.b32 %r159, %r160, %r166, %r187, %r188;
	// end inline asm
	// begin inline asm
	shfl.sync.down.b32 %r164, %r165, %r166, %r187, %r188;
	// end inline asm
	mov.b64 	%rd99, {%r159, %r164};
	mov.b64 	%fd139, %rd99;
	add.s32 	%r194, %r138, 4;
	setp.gt.s32 	%p69, %r194, %r187;
	setp.lt.f64 	%p70, %fd138, %fd139;
	selp.f64 	%fd140, %fd139, %fd138, %p70;
	selp.f64 	%fd141, %fd138, %fd140, %p69;
	mov.b64 	%rd100, %fd141;
	mov.b64 	{%r170, %r175}, %rd100;
	mov.b32 	%r176, 8;
	// begin inline asm
	shfl.sync.down.b32 %r169, %r170, %r176, %r187, %r188;
	// end inline asm
	// begin inline asm
	shfl.sync.down.b32 %r174, %r175, %r176, %r187, %r188;
	// end inline asm
	mov.b64 	%rd101, {%r169, %r174};
	mov.b64 	%fd142, %rd101;
	add.s32 	%r195, %r138, 8;
	setp.gt.s32 	%p71, %r195, %r187;
	setp.lt.f64 	%p72, %fd141, %fd142;
	selp.f64 	%fd143, %fd142, %fd141, %p72;
	selp.f64 	%fd144, %fd141, %fd143, %p71;
	mov.b64 	%rd102, %fd144;
	mov.b64 	{%r180, %r185}, %rd102;
	mov.b32 	%r186, 16;
	// begin inline asm
	shfl.sync.down.b32 %r179, %r180, %r186, %r187, %r188;
	// end inline asm
	// begin inline asm
	shfl.sync.down.b32 %r184, %r185, %r186, %r187, %r188;
	// end inline asm
	mov.b64 	%rd103, {%r179, %r184};
	mov.b64 	%fd145, %rd103;
	add.s32 	%r196, %r138, 16;
	setp.gt.s32 	%p73, %r196, %r187;
	setp.lt.f64 	%p74, %fd144, %fd145;
	selp.f64 	%fd146, %fd145, %fd144, %p74;
	selp.f64 	%fd380, %fd144, %fd146, %p73;
	setp.ne.s32 	%p75, %r138, 0;
	@%p75 bra 	$L__BB8_54;
	shr.u32 	%r197, %r35, 2;
	and.b32  	%r198, %r197, 248;
	mov.u32 	%r199, _ZZN3cub18CUB_300001_SM_10006detail6reduce28DeviceReduceSingleTileKernelINS2_10policy_hubIdjN4cuda3__47maximumIdEEE10Policy1000EPdSB_iS8_ddNS5_3std3__410__identityEEEvT0_T1_T2_T3_T4_T6_E12temp_storage;
	add.s32 	%r200, %r199, %r198;
	st.shared.f64 	[%r200+8], %fd380;
$L__BB8_54:
	bar.sync 	0;
	setp.ne.s32 	%p76, %r35, 0;
	@%p76 bra 	$L__BB8_72;
	setp.gt.s32 	%p77, %r68, 32;
	ld.shared.f64 	%fd147, [_ZZN3cub18CUB_300001_SM_10006detail6reduce28DeviceReduceSingleTileKernelINS2_10policy_hubIdjN4cuda3__47maximumIdEEE10Policy1000EPdSB_iS8_ddNS5_3std3__410__identityEEEvT0_T1_T2_T3_T4_T6_E12temp_storage+16];
	setp.lt.f64 	%p78, %fd380, %fd147;
	selp.f64 	%fd149, %fd147, %fd380, %p78;
	selp.f64 	%fd150, %fd149, %fd380, %p77;
	setp.gt.s32 	%p79, %r68, 64;
	ld.shared.f64 	%fd152, [_ZZN3cub18CUB_300001_SM_10006detail6reduce28DeviceReduceSingleTileKernelINS2_10policy_hubIdjN4cuda3__47maximumIdEEE10Policy1000EPdSB_iS8_ddNS5_3std3__410__identityEEEvT0_T1_T2_T3_T4_T6_E12temp_storage+24];
	setp.lt.f64 	%p80, %fd150, %fd152;
	selp.f64 	%fd154, %fd152, %fd150, %p80;
	selp.f64 	%fd155, %fd154, %fd150, %p79;
	setp.gt.s32 	%p81, %r68, 96;
	ld.shared.f64 	%fd157, [_ZZN3cub18CUB_300001_SM_10006detail6reduce28DeviceReduceSingleTileKernelINS2_10policy_hubIdjN4cuda3__47maximumIdEEE10Policy1000EPdSB_iS8_ddNS5_3std3__410__identityEEEvT0_T1_T2_T3_T4_T6_E12temp_storage+32];
	setp.lt.f64 	%p82, %fd155, %fd157;
	selp.f64 	%fd159, %fd157, %fd155, %p82;
	selp.f64 	%fd160, %fd159, %fd155, %p81;
	setp.gt.s32 	%p83, %r68, 128;
	ld.shared.f64 	%fd162, [_ZZN3cub18CUB_300001_SM_10006detail6reduce28DeviceReduceSingleTileKernelINS2_10policy_hubIdjN4cuda3__47maximumIdEEE10Policy1000EPdSB_iS8_ddNS5_3std3__410__identityEEEvT0_T1_T2_T3_T4_T6_E12temp_storage+40];
	setp.lt.f64 	%p84, %fd160, %fd162;
	selp.f64 	%fd164, %fd162, %fd160, %p84;
	selp.f64 	%fd165, %fd164, %fd160, %p83;
	setp.gt.s32 	%p85, %r68, 160;
	ld.shared.f64 	%fd167, [_ZZN3cub18CUB_300001_SM_10006detail6reduce28DeviceReduceSingleTileKernelINS2_10policy_hubIdjN4cuda3__47maximumIdEEE10Policy1000EPdSB_iS8_ddNS5_3std3__410__identityEEEvT0_T1_T2_T3_T4_T6_E12temp_storage+48];
	setp.lt.f64 	%p86, %fd165, %fd167;
	selp.f64 	%fd169, %fd167, %fd165, %p86;
	selp.f64 	%fd170, %fd169, %fd165, %p85;
	setp.gt.s32 	%p87, %r68, 192;
	ld.shared.f64 	%fd172, [_ZZN3cub18CUB_300001_SM_10006detail6reduce28DeviceReduceSingleTileKernelINS2_10policy_hubIdjN4cuda3__47maximumIdEEE10Policy1000EPdSB_iS8_ddNS5_3std3__410__identityEEEvT0_T1_T2_T3_T4_T6_E12temp_storage+56];
	setp.lt.f64 	%p88, %fd170, %fd172;
	selp.f64 	%fd174, %fd172, %fd170, %p88;
	selp.f64 	%fd175, %fd174, %fd170, %p87;
	setp.gt.s32 	%p89, %r68, 224;
	ld.shared.f64 	%fd177, [_ZZN3cub18CUB_300001_SM_10006detail6reduce28DeviceReduceSingleTileKernelINS2_10policy_hubIdjN4cuda3__47maximumIdEEE10Policy1000EPdSB_iS8_ddNS5_3std3__410__identityEEEvT0_T1_T2_T3_T4_T6_E12temp_storage+64];
	setp.lt.f64 	%p90, %fd175, %fd177;
	selp.f64 	%fd179, %fd177, %fd175, %p90;
	selp.f64 	%fd380, %fd179, %fd175, %p89;
	bra.uni 	$L__BB8_72;
$L__BB8_56:
	mov.u32 	%r47, %tid.x;
	mul.wide.u32 	%rd34, %r47, 8;
	add.s64 	%rd19, %rd15, %rd34;
	// begin inline asm
	ld.global.nc.u64 %rd18, [%rd19];
	// end inline asm
	mov.b64 	%fd59, %rd18;
	add.s64 	%rd21, %rd19, 2048;
	// begin inline asm
	ld.global.nc.u64 %rd20, [%rd21];
	// end inline asm
	mov.b64 	%fd60, %rd20;
	add.s64 	%rd23, %rd19, 4096;
	// begin inline asm
	ld.global.nc.u64 %rd22, [%rd23];
	// end inline asm
	mov.b64 	%fd61, %rd22;
	add.s64 	%rd25, %rd19, 6144;
	// begin inline asm
	ld.global.nc.u64 %rd24, [%rd25];
	// end inline asm
	mov.b64 	%fd62, %rd24;
	add.s64 	%rd27, %rd19, 8192;
	// begin inline asm
	ld.global.nc.u64 %rd26, [%rd27];
	// end inline asm
	mov.b64 	%fd63, %rd26;
	add.s64 	%rd29, %rd19, 10240;
	// begin inline asm
	ld.global.nc.u64 %rd28, [%rd29];
	// end inline asm
	mov.b64 	%fd64, %rd28;
	add.s64 	%rd31, %rd19, 12288;
	// begin inline asm
	ld.global.nc.u64 %rd30, [%rd31];
	// end inline asm
	mov.b64 	%fd65, %rd30;
	add.s64 	%rd33, %rd19, 14336;
	// begin inline asm
	ld.global.nc.u64 %rd32, [%rd33];
	// end inline asm
	mov.b64 	%fd66, %rd32;
	setp.lt.f64 	%p4, %fd59, %fd60;
	selp.f64 	%fd67, %fd60, %fd59, %p4;
	setp.lt.f64 	%p5, %fd67, %fd61;
	selp.f64 	%fd68, %fd61, %fd67, %p5;
	setp.lt.f64 	%p6, %fd68, %fd62;
	selp.f64 	%fd69, %fd62, %fd68, %p6;
	setp.lt.f64 	%p7, %fd69, %fd63;
	selp.f64 	%fd70, %fd63, %fd69, %p7;
	setp.lt.f64 	%p8, %fd70, %fd64;
	selp.f64 	%fd71, %fd64, %fd70, %p8;
	setp.lt.f64 	%p9, %fd71, %fd65;
	selp.f64 	%fd72, %fd65, %fd71, %p9;
	setp.lt.f64 	%p10, %fd72, %fd66;
	selp.f64 	%fd379, %fd66, %fd72, %p10;
	setp.lt.u32 	%p11, %r68, 4096;
	mov.b32 	%r465, 2048;
	@%p11 bra 	$L__BB8_60;
	add.s32 	%r48, %r68, -2048;
	mov.b32 	%r465, 2048;
$L__BB8_58:
	mul.wide.s32 	%rd51, %r465, 8;
	add.s64 	%rd36, %rd19, %rd51;
	// begin inline asm
	ld.global.nc.u64 %rd35, [%rd36];
	// end inline asm
	mov.b64 	%fd73, %rd35;
	add.s64 	%rd38, %rd36, 2048;
	// begin inline asm
	ld.global.nc.u64 %rd37, [%rd38];
	// end inline asm
	mov.b64 	%fd74, %rd37;
	add.s64 	%rd40, %rd36, 4096;
	// begin inline asm
	ld.global.nc.u64 %rd39, [%rd40];
	// end inline asm
	mov.b64 	%fd75, %rd39;
	add.s64 	%rd42, %rd36, 6144;
	// begin inline asm
	ld.global.nc.u64 %rd41, [%rd42];
	// end inline asm
	mov.b64 	%fd76, %rd41;
	add.s64 	%rd44, %rd36, 8192;
	// begin inline asm
	ld.global.nc.u64 %rd43, [%rd44];
	// end inline asm
	mov.b64 	%fd77, %rd43;
	add.s64 	%rd46, %rd36, 10240;
	// begin inline asm
	ld.global.nc.u64 %rd45, [%rd46];
	// end inline asm
	mov.b64 	%fd78, %rd45;
	add.s64 	%rd48, %rd36, 12288;
	// begin inline asm
	ld.global.nc.u64 %rd47, [%rd48];
	// end inline asm
	mov.b64 	%fd79, %rd47;
	add.s64 	%rd50, %rd36, 14336;
	// begin inline asm
	ld.global.nc.u64 %rd49, [%rd50];
	// end inline asm
	mov.b64 	%fd80, %rd49;
	setp.lt.f64 	%p12, %fd379, %fd73;
	selp.f64 	%fd81, %fd73, %fd379, %p12;
	setp.lt.f64 	%p13, %fd81, %fd74;
	selp.f64 	%fd82, %fd74, %fd81, %p13;
	setp.lt.f64 	%p14, %fd82, %fd75;
	selp.f64 	%fd83, %fd75, %fd82, %p14;
	setp.lt.f64 	%p15, %fd83, %fd76;
	selp.f64 	%fd84, %fd76, %fd83, %p15;
	setp.lt.f64 	%p16, %fd84, %fd77;
	selp.f64 	%fd85, %fd77, %fd84, %p16;
	setp.lt.f64 	%p17, %fd85, %fd78;
	selp.f64 	%fd86, %fd78, %fd85, %p17;
	setp.lt.f64 	%p18, %fd86, %fd79;
	selp.f64 	%fd87, %fd79, %fd86, %p18;
	setp.lt.f64 	%p19, %fd87, %fd80;
	selp.f64 	%fd379, %fd80, %fd87, %p19;
	sub.s32 	%r71, %r68, %r465;
	setp.lt.s32 	%p20, %r71, 2048;
	@%p20 bra 	$L__BB8_68;
	add.s32 	%r465, %r465, 2048;
	setp.le.s32 	%p21, %r465, %r48;
	@%p21 bra 	$L__BB8_58;
$L__BB8_60:
	setp.le.s32 	%p22, %r68, %r465;
	@%p22 bra 	$L__BB8_68;
	sub.s32 	%r52, %r68, %r465;
	setp.ge.s32 	%p23, %r47, %r52;
	@%p23 bra 	$L__BB8_68;
	not.b32 	%r72, %r47;
	add.s32 	%r73, %r68, %r72;
	sub.s32 	%r53, %r73, %r465;
	and.b32  	%r74, %r53, 768;
	setp.eq.s32 	%p24, %r74, 768;
	mov.u32 	%r469, %r47;
	@%p24 bra 	$L__BB8_65;
	add.s32 	%r467, %r47, %r465;
	shr.u32 	%r75, %r53, 8;
	add.s32 	%r76, %r75, 1;
	and.b32  	%r77, %r76, 3;
	neg.s32 	%r466, %r77;
	mov.u32 	%r469, %r47;
$L__BB8_64:
	.pragma "nounroll";
	mul.wide.u32 	%rd54, %r467, 8;
	add.s64 	%rd53, %rd15, %rd54;
	// begin inline asm
	ld.global.nc.u64 %rd52, [%rd53];
	// end inline asm
	mov.b64 	%fd89, %rd52;
	setp.lt.f64 	%p25, %fd379, %fd89;
	selp.f64 	%fd379, %fd89, %fd379, %p25;
	add.s32 	%r469, %r469, 256;
	add.s32 	%r467, %r467, 256;
	add.s32 	%r466, %r466, 1;
	setp.ne.s32 	%p26, %r466, 0;
	@%p26 bra 	$L__BB8_64;
$L__BB8_65:
	setp.lt.u32 	%p27, %r53, 768;
	@%p27 bra 	$L__BB8_68;
	cvt.u64.u32 	%rd55, %r469;
	cvt.u64.u32 	%rd56, %r465;
	add.s64 	%rd57, %rd55, %rd56;
	shl.b64 	%rd58, %rd57, 3;
	add.s64 	%rd59, %rd58, %rd15;
	add.s64 	%rd205, %rd59, 4096;
	add.s32 	%r470, %r469, %r465;
$L__BB8_67:
	mul.wide.u32 	%rd68, %r470, 8;
	add.s64 	%rd61, %rd15, %rd68;
	// begin inline asm
	ld.global.nc.u64 %rd60, [%rd61];
	// end inline asm
	mov.b64 	%fd90, %rd60;
	setp.lt.f64 	%p28, %fd379, %fd90;
	selp.f64 	%fd91, %fd90, %fd379, %p28;
	add.s64 	%rd63, %rd205, -2048;
	// begin inline asm
	ld.global.nc.u64 %rd62, [%rd63];
	// end inline asm
	mov.b64 	%fd92, %rd62;
	setp.lt.f64 	%p29, %fd91, %fd92;
	selp.f64 	%fd93, %fd92, %fd91, %p29;
	// begin inline asm
	ld.global.nc.u64 %rd64, [%rd205];
	// end inline asm
	mov.b64 	%fd94, %rd64;
	setp.lt.f64 	%p30, %fd93, %fd94;
	selp.f64 	%fd95, %fd94, %fd93, %p30;
	add.s64 	%rd67, %rd205, 2048;
	// begin inline asm
	ld.global.nc.u64 %rd66, [%rd67];
	// end inline asm
	mov.b64 	%fd96, %rd66;
	setp.lt.f64 	%p31, %fd95, %fd96;
	selp.f64 	%fd379, %fd96, %fd95, %p31;
	add.s32 	%r469, %r469, 1024;
	add.s64 	%rd205, %rd205, 8192;
	add.s32 	%r470, %r470, 1024;
	setp.lt.s32 	%p32, %r469, %r52;
	@%p32 bra 	$L__BB8_67;
$L__BB8_68:
	// begin inline asm
	mov.u32 %r78, %laneid;
	// end inline asm
	mov.b64 	%rd69, %fd379;
	mov.b64 	{%r80, %r85}, %rd69;
	mov.b32 	%r86, 1;
	mov.b32 	%r127, 31;
	mov.b32 	%r128, -1;
	// begin inline asm
	shfl.sync.down.b32 %r79, %r80, %r86, %r127, %r128;
	// end inline asm
	// begin inline asm
	shfl.sync.down.b32 %r84, %r85, %r86, %r127, %r128;
	// end inline asm
	mov.b64 	%rd70, {%r79, %r84};
	mov.b64 	%fd97, %rd70;
	setp.gt.s32 	%p33, %r78, 30;
	setp.lt.f64 	%p34, %fd379, %fd97;
	selp.f64 	%fd98, %fd97, %fd379, %p34;
	selp.f64 	%fd99, %fd379, %fd98, %p33;
	mov.b64 	%rd71, %fd99;
	mov.b64 	{%r90, %r95}, %rd71;
	mov.b32 	%r96, 2;
	// begin inline asm
	shfl.sync.down.b32 %r89, %r90, %r96, %r127, %r128;
	// end inline asm
	// begin inline asm
	shfl.sync.down.b32 %r94, %r95, %r96, %r127, %r128;
	// end inline asm
	mov.b64 	%rd72, {%r89, %r94};
	mov.b64 	%fd100, %rd72;
	setp.gt.s32 	%p35, %r78, 29;
	setp.lt.f64 	%p36, %fd99, %fd100;
	selp.f64 	%fd101, %fd100, %fd99, %p36;
	selp.f64 	%fd102, %fd99, %fd101, %p35;
	mov.b64 	%rd73, %fd102;
	mov.b64 	{%r100, %r105}, %rd73;
	mov.b32 	%r106, 4;
	// begin inline asm
	shfl.sync.down.b32 %r99, %r100, %r106, %r127, %r128;
	// end inline asm
	// begin inline asm
	shfl.sync.down.b32 %r104, %r105, %r106, %r127, %r128;
	// end inline asm
	mov.b64 	%rd74, {%r99, %r104};
	mov.b64 	%fd103, %rd74;
	setp.gt.s32 	%p37, %r78, 27;
	setp.lt.f64 	%p38, %fd102, %fd103;
	selp.f64 	%fd104, %fd103, %fd102, %p38;
	selp.f64 	%fd105, %fd102, %fd104, %p37;
	mov.b64 	%rd75, %fd105;
	mov.b64 	{%r110, %r115}, %rd75;
	mov.b32 	%r116, 8;
	// begin inline asm
	shfl.sync.down.b32 %r109, %r110, %r116, %r127, %r128;
	// end inline asm
	// begin inline asm
	shfl.sync.down.b32 %r114, %r115, %r116, %r127, %r128;
	// end inline asm
	mov.b64 	%rd76, {%r109, %r114};
	mov.b64 	%fd106, %rd76;
	setp.gt.s32 	%p39, %r78, 23;
	setp.lt.f64 	%p40, %fd105, %fd106;
	selp.f64 	%fd107, %fd106, %fd105, %p40;
	selp.f64 	%fd108, %fd105, %fd107, %p39;
	mov.b64 	%rd77, %fd108;
	mov.b64 	{%r120, %r125}, %rd77;
	mov.b32 	%r126, 16;
	// begin inline asm
	shfl.sync.down.b32 %r119, %r120, %r126, %r127, %r128;
	// end inline asm
	// begin inline asm
	shfl.sync.down.b32 %r124, %r125, %r126, %r127, %r128;
	// end inline asm
	mov.b64 	%rd78, {%r119, %r124};
	mov.b64 	%fd109, %rd78;
	setp.gt.s32 	%p41, %r78, 15;
	setp.lt.f64 	%p42, %fd108, %fd109;
	selp.f64 	%fd54, %fd109, %fd108, %p42;
	selp.f64 	%fd380, %fd108, %fd54, %p41;
	setp.ne.s32 	%p43, %r78, 0;
	@%p43 bra 	$L__BB8_70;
	shr.u32 	%r129, %r47, 2;
	and.b32  	%r130, %r129, 248;
	mov.u32 	%r131, _ZZN3cub18CUB_300001_SM_10006detail6reduce28DeviceReduceSingleTileKernelINS2_10policy_hubIdjN4cuda3__47maximumIdEEE10Policy1000EPdSB_iS8_ddNS5_3std3__410__identityEEEvT0_T1_T2_T3_T4_T6_E12temp_storage;
	add.s32 	%r132, %r131, %r130;
	st.shared.f64 	[%r132+8], %fd54;
$L__BB8_70:
	bar.sync 	0;
	setp.ne.s32 	%p44, %r47, 0;
	@%p44 bra 	$L__BB8_72;
	ld.shared.f64 	%fd110, [_ZZN3cub18CUB_300001_SM_10006detail6reduce28DeviceReduceSingleTileKernelINS2_10policy_hubIdjN4cuda3__47maximumIdEEE10Policy1000EPdSB_iS8_ddNS5_3std3__410__identityEEEvT0_T1_T2_T3_T4_T6_E12temp_storage+16];
	setp.lt.f64 	%p45, %fd380, %fd110;
	selp.f64 	%fd111, %fd110, %fd380, %p45;
	ld.shared.f64 	%fd112, [_ZZN3cub18CUB_300001_SM_10006detail6reduce28DeviceReduceSingleTileKernelINS2_10policy_hubIdjN4cuda3__47maximumIdEEE10Policy1000EPdSB_iS8_ddNS5_3std3__410__identityEEEvT0_T1_T2_T3_T4_T6_E12temp_storage+24];
	setp.lt.f64 	%p46, %fd111, %fd112;
	selp.f64 	%fd113, %fd112, %fd111, %p46;
	ld.shared.f64 	%fd114, [_ZZN3cub18CUB_300001_SM_10006detail6reduce28DeviceReduceSingleTileKernelINS2_10policy_hubIdjN4cuda3__47maximumIdEEE10Policy1000EPdSB_iS8_ddNS5_3std3__410__identityEEEvT0_T1_T2_T3_T4_T6_E12temp_storage+32];
	setp.lt.f64 	%p47, %fd113, %fd114;
	selp.f64 	%fd115, %fd114, %fd113, %p47;
	ld.shared.f64 	%fd116, [_ZZN3cub18CUB_300001_SM_10006detail6reduce28DeviceReduceSingleTileKernelINS2_10policy_hubIdjN4cuda3__47maximumIdEEE10Policy1000EPdSB_iS8_ddNS5_3std3__410__identityEEEvT0_T1_T2_T3_T4_T6_E12temp_storage+40];
	setp.lt.f64 	%p48, %fd115, %fd116;
	selp.f64 	%fd117, %fd116, %fd115, %p48;
	ld.shared.f64 	%fd118, [_ZZN3cub18CUB_300001_SM_10006detail6reduce28DeviceReduceSingleTileKernelINS2_10policy_hubIdjN4cuda3__47maximumIdEEE10Policy1000EPdSB_iS8_ddNS5_3std3__410__identityEEEvT0_T1_T2_T3_T4_T6_E12temp_storage+48];
	setp.lt.f64 	%p49, %fd117, %fd118;
	selp.f64 	%fd119, %fd118, %fd117, %p49;
	ld.shared.f64 	%fd120, [_ZZN3cub18CUB_300001_SM_10006detail6reduce28DeviceReduceSingleTileKernelINS2_10policy_hubIdjN4cuda3__47maximumIdEEE10Policy1000EPdSB_iS8_ddNS5_3std3__410__identityEEEvT0_T1_T2_T3_T4_T6_E12temp_storage+56];
	setp.lt.f64 	%p50, %fd119, %fd120;
	selp.f64 	%fd121, %fd120, %fd119, %p50;
	ld.shared.f64 	%fd122, [_ZZN3cub18CUB_300001_SM_10006detail6reduce28DeviceReduceSingleTileKernelINS2_10policy_hubIdjN4cuda3__47maximumIdEEE10Policy1000EPdSB_iS8_ddNS5_3std3__410__identityEEEvT0_T1_T2_T3_T4_T6_E12temp_storage+64];
	setp.lt.f64 	%p51, %fd121, %fd122;
	selp.f64 	%fd380, %fd122, %fd121, %p51;
$L__BB8_72:
	mov.u32 	%r444, %tid.x;
	setp.ne.s32 	%p217, %r444, 0;
	@%p217 bra 	$L__BB8_74;
	setp.lt.f64 	%p218, %fd58, %fd380;
	selp.f64 	%fd353, %fd380, %fd58, %p218;
	st.global.f64 	[%rd1], %fd353;
$L__BB8_74:
	ret;

}
	// .globl	_ZN3cub18CUB_300001_SM_10006detail6reduce28DeviceReduceSingleTileKernelINS2_10policy_hubIdyN4cuda3__47maximumIdEEE10Policy1000EN6thrust24THRUST_300001_SM_1000_NS6detail15normal_iteratorINSC_10device_ptrIdEEEEPdyS8_ddNS5_3std3__410__identityEEEvT0_T1_T2_T3_T4_T6_
.visible .entry _ZN3cub18CUB_300001_SM_10006detail6reduce28DeviceReduceSingleTileKernelINS2_10policy_hubIdyN4cuda3__47maximumIdEEE10Policy1000EN6thrust24THRUST_300001_SM_1000_NS6detail15normal_iteratorINSC_10device_ptrIdEEEEPdyS8_ddNS5_3std3__410__identityEEEvT0_T1_T2_T3_T4_T6_(
	.param .align 8 .b8 _ZN3cub18CUB_300001_SM_10006detail6reduce28DeviceReduceSingleTileKernelINS2_10policy_hubIdyN4cuda3__47maximumIdEEE10Policy1000EN6thrust24THRUST_300001_SM_1000_NS6detail15normal_iteratorINSC_10device_ptrIdEEEEPdyS8_ddNS5_3std3__410__identityEEEvT0_T1_T2_T3_T4_T6__param_0[8],
	.param .u64 .ptr .align 1 _ZN3cub18CUB_300001_SM_10006detail6reduce28DeviceReduceSingleTileKernelINS2_10policy_hubIdyN4cuda3__47maximumIdEEE10Policy1000EN6thrust24THRUST_300001_SM_1000_NS6detail15normal_iteratorINSC_10device_ptrIdEEEEPdyS8_ddNS5_3std3__410__identityEEEvT0_T1_T2_T3_T4_T6__param_1,
	.param .u64 _ZN3cub18CUB_300001_SM_10006detail6reduce28DeviceReduceSingleTileKernelINS2_10policy_hubIdyN4cuda3__47maximumIdEEE10Policy1000EN6thrust24THRUST_300001_SM_1000_NS6detail15normal_iteratorINSC_10device_ptrIdEEEEPdyS8_ddNS5_3std3__410__identityEEEvT0_T1_T2_T3_T4_T6__param_2,
	.param .align 1 .b8 _ZN3cub18CUB_300001_SM_10006detail6reduce28DeviceReduceSingleTileKernelINS2_10policy_hubIdyN4cuda3__47maximumIdEEE10Policy1000EN6thrust24THRUST_300001_SM_1000_NS6detail15normal_iteratorINSC_10device_ptrIdEEEEPdyS8_ddNS5_3std3__410__identityEEEvT0_T1_T2_T3_T4_T6__param_3[1],
	.param .f64 _ZN3cub18CUB_300001_SM_10006detail6reduce28DeviceReduceSingleTileKernelINS2_10policy_hubIdyN4cuda3__47maximumIdEEE10Policy1000EN6thrust24THRUST_300001_SM_1000_NS6detail15normal_iteratorINSC_10device_ptrIdEEEEPdyS8_ddNS5_3std3__410__identityEEEvT0_T1_T2_T3_T4_T6__param_4,
	.param .align 1 .b8 _ZN3cub18CUB_300001_SM_10006detail6reduce28DeviceReduceSingleTileKernelINS2_10policy_hubIdyN4cuda3__47maximumIdEEE10Policy1000EN6thrust24THRUST_300001_SM_1000_NS6detail15normal_iteratorINSC_10device_ptrIdEEEEPdyS8_ddNS5_3std3__410__identityEEEvT0_T1_T2_T3_T4_T6__param_5[1]
)
.maxntid 256
.minnctapersm 1
{
	.reg .pred 	%p<169>;
	.reg .b32 	%r<246>;
	.reg .b64 	%rd<86>;
	.reg .b64 	%fd<309>;
	// demoted variable
	.shared .align 8 .b8 _ZZN3cub18CUB_300001_SM_10006detail6reduce28DeviceReduceSingleTileKernelINS2_10policy_hubIdyN4cuda3__47maximumIdEEE10Policy1000EN6thrust24THRUST_300001_SM_1000_NS6detail15normal_iteratorINSC_10device_ptrIdEEEEPdyS8_ddNS5_3std3__410__identityEEEvT0_T1_T2_T3_T4_T6_E12temp_storage[80];
	ld.param.u64 	%rd18, [_ZN3cub18CUB_300001_SM_10006detail6reduce28DeviceReduceSingleTileKernelINS2_10policy_hubIdyN4cuda3__47maximumIdEEE10Policy1000EN6thrust24THRUST_300001_SM_1000_NS6detail15normal_iteratorINSC_10device_ptrIdEEEEPdyS8_ddNS5_3std3__410__identityEEEvT0_T1_T2_T3_T4_T6__param_0];
	ld.param.u64 	%rd20, [_ZN3cub18CUB_300001_SM_10006detail6reduce28DeviceReduceSingleTileKernelINS2_10policy_hubIdyN4cuda3__47maximumIdEEE10Policy1000EN6thrust24THRUST_300001_SM_1000_NS6detail15normal_iteratorINSC_10device_ptrIdEEEEPdyS8_ddNS5_3std3__410__identityEEEvT0_T1_T2_T3_T4_T6__param_1];
	ld.param.u64 	%rd19, [_ZN3cub18CUB_300001_SM_10006detail6reduce28DeviceReduceSingleTileKernelINS2_10policy_hubIdyN4cuda3__47maximumIdEEE10Policy1000EN6thrust24THRUST_300001_SM_1000_NS6detail15normal_iteratorINSC_10device_ptrIdEEEEPdyS8_ddNS5_3std3__410__identityEEEvT0_T1_T2_T3_T4_T6__param_2];
	ld.param.f64 	%fd42, [_ZN3cub18CUB_300001_SM_10006detail6reduce28DeviceReduceSingleTileKernelINS2_10policy_hubIdyN4cuda3__47maximumIdEEE10Policy1000EN6thrust24THRUST_300001_SM_1000_NS6detail15normal_iteratorINSC_10device_ptrIdEEEEPdyS8_ddNS5_3std3__410__identityEEEvT0_T1_T2_T3_T4_T6__param_4];
	cvta.to.global.u64 	%rd1, %rd20;
	setp.ne.s64 	%p1, %rd19, 0;
	@%p1 bra 	$L__BB9_3;
	mov.u32 	%r231, %tid.x;
	setp.ne.s32 	%p168, %r231, 0;
	@%p168 bra 	$L__BB9_51;
	st.global.f64 	[%rd1], %fd42;
	bra.uni 	$L__BB9_51;
$L__BB9_3:
	cvta.to.global.u64 	%rd2, %rd18;
	setp.gt.u64 	%p2, %rd19, 2047;
	@%p2 bra 	$L__BB9_28;
	cvt.u32.u64 	%r1, %rd19;
	mov.u32 	%r2, %tid.x;
	setp.ge.u32 	%p80, %r2, %r1;
	mov.f64 	%fd296, 0d0000000000000000;
	mov.u32 	%r235, %r2;
	@%p80 bra 	$L__BB9_6;
	mul.wide.u32 	%rd51, %r2, 8;
	add.s64 	%rd52, %rd2, %rd51;
	ld.global.f64 	%fd296, [%rd52];
	add.s32 	%r235, %r2, 256;
$L__BB9_6:
	setp.ge.u32 	%p81, %r235, %r1;
	@%p81 bra 	$L__BB9_19;
	not.b32 	%r108, %r235;
	add.s32 	%r109, %r108, %r1;
	shr.u32 	%r110, %r109, 8;
	add.s32 	%r5, %r110, 1;
	and.b32  	%r6, %r5, 15;
	setp.lt.u32 	%p82, %r109, 3840;
	@%p82 bra 	$L__BB9_10;
	and.b32  	%r111, %r5, 33554416;
	neg.s32 	%r233, %r111;
	mul.wide.u32 	%rd53, %r235, 8;
	add.s64 	%rd54, %rd53, %rd2;
	add.s64 	%rd81, %rd54, 16384;
$L__BB9_9:
	.pragma "nounroll";
	ld.global.f64 	%fd157, [%rd81+-16384];
	setp.lt.f64 	%p83, %fd296, %fd157;
	selp.f64 	%fd158, %fd157, %fd296, %p83;
	ld.global.f64 	%fd159, [%rd81+-14336];
	setp.lt.f64 	%p84, %fd158, %fd159;
	selp.f64 	%fd160, %fd159, %fd158, %p84;
	ld.global.f64 	%fd161, [%rd81+-12288];
	setp.lt.f64 	%p85, %fd160, %fd161;
	selp.f64 	%fd162, %fd161, %fd160, %p85;
	ld.global.f64 	%fd163, [%rd81+-10240];
	setp.lt.f64 	%p86, %fd162, %fd163;
	selp.f64 	%fd164, %fd163, %fd162, %p86;
	ld.global.f64 	%fd165, [%rd81+-8192];
	setp.lt.f64 	%p87, %fd164, %fd165;
	selp.f64 	%fd166, %fd165, %fd164, %p87;
	ld.global.f64 	%fd167, [%rd81+-6144];
	setp.lt.f64 	%p88, %fd166, %fd167;
	selp.f64 	%fd168, %fd167, %fd166, %p88;
	ld.global.f64 	%fd169, [%rd81+-4096];
	setp.lt.f64 	%p89, %fd168, %fd169;
	selp.f64 	%fd170, %fd169, %fd168, %p89;
	ld.global.f64 	%fd171, [%rd81+-2048];
	setp.lt.f64 	%p90, %fd170, %fd171;
	selp.f64 	%fd172, %fd171, %fd170, %p90;
	ld.global.f64 	%fd173, [%rd81];
	setp.lt.f64 	%p91, %fd172, %fd173;
	selp.f64 	%fd174, %fd173, %fd172, %p91;
	ld.global.f64 	%fd175, [%rd81+2048];
	setp.lt.f64 	%p92, %fd174, %fd175;
	selp.f64 	%fd176, %fd175, %fd174, %p92;
	ld.global.f64 	%fd177, [%rd81+4096];
	setp.lt.f64 	%p93, %fd176, %fd177;
	selp.f64 	%fd178, %fd177, %fd176, %p93;
	ld.global.f64 	%fd179, [%rd81+6144];
	setp.lt.f64 	%p94, %fd178, %fd179;
	selp.f64 	%fd180, %fd179, %fd178, %p94;
	ld.global.f64 	%fd181, [%rd81+8192];
	setp.lt.f64 	%p95, %fd180, %fd181;
	selp.f64 	%fd182, %fd181, %fd180, %p95;
	ld.global.f64 	%fd183, [%rd81+10240];
	setp.lt.f64 	%p96, %fd182, %fd183;
	selp.f64 	%fd184, %fd183, %fd182, %p96;
	ld.global.f64 	%fd185, [%rd81+12288];
	setp.lt.f64 	%p97, %fd184, %fd185;
	selp.f64 	%fd186, %fd185, %fd184, %p97;
	ld.global.f64 	%fd187, [%rd81+14336];
	setp.lt.f64 	%p98, %fd186, %fd187;
	selp.f64 	%fd296, %fd187, %fd186, %p98;
	add.s32 	%r235, %r235, 4096;
	add.s32 	%r233, %r233, 16;
	add.s64 	%rd81, %rd81, 32768;
	setp.ne.s32 	%p99, %r233, 0;
	@%p99 bra 	$L__BB9_9;
$L__BB9_10:
	setp.eq.s32 	%p100, %r6, 0;
	@%p100 bra 	$L__BB9_19;
	and.b32  	%r13, %r5, 7;
	setp.lt.u32 	%p101, %r6, 8;
	@%p101 bra 	$L__BB9_13;
	mul.wide.s32 	%rd55, %r235, 8;
	add.s64 	%rd56, %rd2, %rd55;
	ld.global.f64 	%fd189, [%rd56];
	setp.lt.f64 	%p102, %fd296, %fd189;
	selp.f64 	%fd190, %fd189, %fd296, %p102;
	ld.global.f64 	%fd191, [%rd56+2048];
	setp.lt.f64 	%p103, %fd190, %fd191;
	selp.f64 	%fd192, %fd191, %fd190, %p103;
	ld.global.f64 	%fd193, [%rd56+4096];
	setp.lt.f64 	%p104, %fd192, %fd193;
	selp.f64 	%fd194, %fd193, %fd192, %p104;
	ld.global.f64 	%fd195, [%rd56+6144];
	setp.lt.f64 	%p105, %fd194, %fd195;
	selp.f64 	%fd196, %fd195, %fd194, %p105;
	ld.global.f64 	%fd197, [%rd56+8192];
	setp.lt.f64 	%p106, %fd196, %fd197;
	selp.f64 	%fd198, %fd197, %fd196, %p106;
	ld.global.f64 	%fd199, [%rd56+10240];
	setp.lt.f64 	%p107, %fd198, %fd199;
	selp.f64 	%fd200, %fd199, %fd198, %p107;
	ld.global.f64 	%fd201, [%rd56+12288];
	setp.lt.f64 	%p108, %fd200, %fd201;
	selp.f64 	%fd202, %fd201, %fd200, %p108;
	ld.global.f64 	%fd203, [%rd56+14336];
	setp.lt.f64 	%p109, %fd202, %fd203;
	selp.f64 	%fd296, %fd203, %fd202, %p109;
	add.s32 	%r235, %r235, 2048;
$L__BB9_13:
	setp.eq.s32 	%p110, %r13, 0;
	@%p110 bra 	$L__BB9_19;
	and.b32  	%r16, %r5, 3;
	setp.lt.u32 	%p111, %r13, 4;
	@%p111 bra 	$L__BB9_16;
	mul.wide.s32 	%rd57, %r235, 8;
	add.s64 	%rd58, %rd2, %rd57;
	ld.global.f64 	%fd205, [%rd58];
	setp.lt.f64 	%p112, %fd296, %fd205;
	selp.f64 	%fd206, %fd205, %fd296, %p112;
	ld.global.f64 	%fd207, [%rd58+2048];
	setp.lt.f64 	%p113, %fd206, %fd207;
	selp.f64 	%fd208, %fd207, %fd206, %p113;
	ld.global.f64 	%fd209, [%rd58+4096];
	setp.lt.f64 	%p114, %fd208, %fd209;
	selp.f64 	%fd210, %fd209, %fd208, %p114;
	ld.global.f64 	%fd211, [%rd58+6144];
	setp.lt.f64 	%p115, %fd210, %fd211;
	selp.f64 	%fd296, %fd211, %fd210, %p115;
	add.s32 	%r235, %r235, 1024;
$L__BB9_16:
	setp.eq.s32 	%p116, %r16, 0;
	@%p116 bra 	$L__BB9_19;
	neg.s32 	%r238, %r16;
$L__BB9_18:
	.pragma "nounroll";
	mul.wide.s32 	%rd59, %r235, 8;
	add.s64 	%rd60, %rd2, %rd59;
	ld.global.f64 	%fd212, [%rd60];
	setp.lt.f64 	%p117, %fd296, %fd212;
	selp.f64 	%fd296, %fd212, %fd296, %p117;
	add.s32 	%r235, %r235, 256;
	add.s32 	%r238, %r238, 1;
	setp.ne.s32 	%p118, %r238, 0;
	@%p118 bra 	$L__BB9_18;
$L__BB9_19:
	setp.lt.u64 	%p119, %rd19, 256;
	@%p119 bra 	$L__BB9_24;
	// begin inline asm
	mov.u32 %r175, %laneid;
	// end inline asm
	mov.b64 	%rd71, %fd296;
	mov.b64 	{%r177, %r182}, %rd71;
	mov.b32 	%r183, 1;
	mov.b32 	%r224, 31;
	mov.b32 	%r225, -1;
	// begin inline asm
	shfl.sync.down.b32 %r176, %r177, %r183, %r224, %r225;
	// end inline asm
	// begin inline asm
	shfl.sync.down.b32 %r181, %r182, %r183, %r224, %r225;
	// end inline asm
	mov.b64 	%rd72, {%r176, %r181};
	mov.b64 	%fd260, %rd72;
	setp.gt.s32 	%p147, %r175, 30;
	setp.lt.f64 	%p148, %fd296, %fd260;
	selp.f64 	%fd261, %fd260, %fd296, %p148;
	selp.f64 	%fd262, %fd296, %fd261, %p147;
	mov.b64 	%rd73, %fd262;
	mov.b64 	{%r187, %r192}, %rd73;
	mov.b32 	%r193, 2;
	// begin inline asm
	shfl.sync.down.b32 %r186, %r187, %r193, %r224, %r225;
	// end inline asm
	// begin inline asm
	shfl.sync.down.b32 %r191, %r192, %r193, %r224, %r225;
	// end inline asm
	mov.b64 	%rd74, {%r186, %r191};
	mov.b64 	%fd263, %rd74;
	setp.gt.s32 	%p149, %r175, 29;
	setp.lt.f64 	%p150, %fd262, %fd263;
	selp.f64 	%fd264, %fd263, %fd262, %p150;
	selp.f64 	%fd265, %fd262, %fd264, %p149;
	mov.b64 	%rd75, %fd265;
	mov.b64 	{%r197, %r202}, %rd75;
	mov.b32 	%r203, 4;
	// begin inline asm
	shfl.sync.down.b32 %r196, %r197, %r203, %r224, %r225;
	// end inline asm
	// begin inline asm
	shfl.sync.down.b32 %r201, %r202, %r203, %r224, %r225;
	// end inline asm
	mov.b64 	%rd76, {%r196, %r201};
	mov.b64 	%fd266, %rd76;
	setp.gt.s32 	%p151, %r175, 27;
	setp.lt.f64 	%p152, %fd265, %fd266;
	selp.f64 	%fd267, %fd266, %fd265, %p152;
	selp.f64 	%fd268, %fd265, %fd267, %p151;
	mov.b64 	%rd77, %fd268;
	mov.b64 	{%r207, %r212}, %rd77;
	mov.b32 	%r213, 8;
	// begin inline asm
	shfl.sync.down.b32 %r206, %r207, %r213, %r224, %r225;
	// end inline asm
	// begin inline asm
	shfl.sync.down.b32 %r211, %r212, %r213, %r224, %r225;
	// end inline asm
	mov.b64 	%rd78, {%r206, %r211};
	mov.b64 	%fd269, %rd78;
	setp.gt.s32 	%p153, %r175, 23;
	setp.lt.f64 	%p154, %fd268, %fd269;
	selp.f64 	%fd270, %fd269, %fd268, %p154;
	selp.f64 	%fd271, %fd268, %fd270, %p153;
	mov.b64 	%rd79, %fd271;
	mov.b64 	{%r217, %r222}, %rd79;
	mov.b32 	%r223, 16;
	// begin inline asm
	shfl.sync.down.b32 %r216, %r217, %r223, %r224, %r225;
	// end inline asm
	// begin inline asm
	shfl.sync.down.b32 %r221, %r222, %r223, %r224, %r225;
	// end inline asm
	mov.b64 	%rd80, {%r216, %r221};
	mov.b64 	%fd272, %rd80;
	setp.gt.s32 	%p155, %r175, 15;
	setp.lt.f64 	%p156, %fd271, %fd272;
	selp.f64 	%fd16, %fd272, %fd271, %p156;
	selp.f64 	%fd308, %fd271, %fd16, %p155;
	setp.ne.s32 	%p157, %r175, 0;
	@%p157 bra 	$L__BB9_22;
	shr.u32 	%r226, %r2, 2;
	and.b32  	%r227, %r226, 248;
	mov.u32 	%r228, _ZZN3cub18CUB_300001_SM_10006detail6reduce28DeviceReduceSingleTileKernelINS2_10policy_hubIdyN4cuda3__47maximumIdEEE10Policy1000EN6thrust24THRUST_300001_SM_1000_NS6detail15normal_iteratorINSC_10device_ptrIdEEEEPdyS8_ddNS5_3std3__410__identityEEEvT0_T1_T2_T3_T4_T6_E12temp_storage;
	add.s32 	%r229, %r228, %r227;
	st.shared.f64 	[%r229+8], %fd16;
$L__BB9_22:
	bar.sync 	0;
	setp.ne.s32 	%p158, %r2, 0;
	@%p158 bra 	$L__BB9_49;
	ld.shared.f64 	%fd273, [_ZZN3cub18CUB_300001_SM_10006detail6reduce28DeviceReduceSingleTileKernelINS2_10policy_hubIdyN4cuda3__47maximumIdEEE10Policy1000EN6thrust24THRUST_300001_SM_1000_NS6detail15normal_iteratorINSC_10device_ptrIdEEEEPdyS8_ddNS5_3std3__410__identityEEEvT0_T1_T2_T3_T4_T6_E12temp_storage+16];
	setp.lt.f64 	%p159, %fd308, %fd273;
	selp.f64 	%fd274, %fd273, %fd308, %p159;
	ld.shared.f64 	%fd275, [_ZZN3cub18CUB_300001_SM_10006detail6reduce28DeviceReduceSingleTileKernelINS2_10policy_hubIdyN4cuda3__47maximumIdEEE10Policy1000EN6thrust24THRUST_300001_SM_1000_NS6detail15normal_iteratorINSC_10device_ptrIdEEEEPdyS8_ddNS5_3std3__410__identityEEEvT0_T1_T2_T3_T4_T6_E12temp_storage+24];
	setp.lt.f64 	%p160, %fd274, %fd275;
	selp.f64 	%fd276, %fd275, %fd274, %p160;
	ld.shared.f64 	%fd277, [_ZZN3cub18CUB_300001_SM_10006detail6reduce28DeviceReduceSingleTileKernelINS2_10policy_hubIdyN4cuda3__47maximumIdEEE10Policy1000EN6thrust24THRUST_300001_SM_1000_NS6detail15normal_iteratorINSC_10device_ptrIdEEEEPdyS8_ddNS5_3std3__410__identityEEEvT0_T1_T2_T3_T4_T6_E12temp_storage+32];
	setp.lt.f64 	%p161, %fd276, %fd277;
	selp.f64 	%fd278, %fd277, %fd276, %p161;
	ld.shared.f64 	%fd279, [_ZZN3cub18CUB_300001_SM_10006detail6reduce28DeviceReduceSingleTileKernelINS2_10policy_hubIdyN4cuda3__47maximumIdEEE10Policy1000EN6thrust24THRUST_300001_SM_1000_NS6detail15normal_iteratorINSC_10device_ptrIdEEEEPdyS8_ddNS5_3std3__410__identityEEEvT0_T1_T2_T3_T4_T6_E12temp_storage+40];
	setp.lt.f64 	%p162, %fd278, %fd279;
	selp.f64 	%fd280, %fd279, %fd278, %p162;
	ld.shared.f64 	%fd281, [_ZZN3cub18CUB_300001_SM_10006detail6reduce28DeviceReduceSingleTileKernelINS2_10policy_hubIdyN4cuda3__47maximumIdEEE10Policy1000EN6thrust24THRUST_300001_SM_1000_NS6detail15normal_iteratorINSC_10device_ptrIdEEEEPdyS8_ddNS5_3std3__410__identityEEEvT0_T1_T2_T3_T4_T6_E12temp_storage+48];
	setp.lt.f64 	%p163, %fd280, %fd281;
	selp.f64 	%fd282, %fd281, %fd280, %p163;
	ld.shared.f64 	%fd283, [_ZZN3cub18CUB_300001_SM_10006detail6reduce28DeviceReduceSingleTileKernelINS2_10policy_hubIdyN4cuda3__47maximumIdEEE10Policy1000EN6thrust24THRUST_300001_SM_1000_NS6detail15normal_iteratorINSC_10device_ptrIdEEEEPdyS8_ddNS5_3std3__410__identityEEEvT0_T1_T2_T3_T4_T6_E12temp_storage+56];
	setp.lt.f64 	%p164, %fd282, %fd283;
	selp.f64 	%fd284, %fd283, %fd282, %p164;
	ld.shared.f64 	%fd285, [_ZZN3cub18CUB_300001_SM_10006detail6reduce28DeviceReduceSingleTileKernelINS2_10policy_hubIdyN4cuda3__47maximumIdEEE10Policy1000EN6thrust24THRUST_300001_SM_1000_NS6detail15normal_iteratorINSC_10device_ptrIdEEEEPdyS8_ddNS5_3std3__410__identityEEEvT0_T1_T2_T3_T4_T6_E12temp_storage+64];
	setp.lt.f64 	%p165, %fd284, %fd285;
	selp.f64 	%fd308, %fd285, %fd284, %p165;
	bra.uni 	$L__BB9_49;
$L__BB9_24:
	// begin inline asm
	mov.u32 %r112, %laneid;
	// end inline asm
	and.b32  	%r163, %r2, 992;
	add.s32 	%r164, %r163, 32;
	setp.gt.u32 	%p120, %r164, %r1;
	not.b32 	%r165, %r163;
	add.s32 	%r166, %r1, %r165;
	selp.b32 	%r161, %r166, 31, %p120;
	mov.b64 	%rd61, %fd296;
	mov.b64 	{%r114, %r119}, %rd61;
	mov.b32 	%r120, 1;
	mov.b32 	%r162, -1;
	// begin inline asm
	shfl.sync.down.b32 %r113, %r114, %r120, %r161, %r162;
	// end inline asm
	// begin inline asm
	shfl.sync.down.b32 %r118, %r119, %r120, %r161, %r162;
	// end inline asm
	mov.b64 	%rd62, {%r113, %r118};
	mov.b64 	%fd213, %rd62;
	setp.lt.s32 	%p121, %r112, %r161;
	setp.lt.f64 	%p122, %fd296, %fd213;
	selp.f64 	%fd214, %fd213, %fd296, %p122;
	selp.f64 	%fd215, %fd214, %fd296, %p121;
	mov.b64 	%rd63, %fd215;
	mov.b64 	{%r124, %r129}, %rd63;
	mov.b32 	%r130, 2;
	// begin inline asm
	shfl.sync.down.b32 %r123, %r124, %r130, %r161, %r162;
	// end inline asm
	// begin inline asm
	shfl.sync.down.b32 %r128, %r129, %r130, %r161, %r162;
	// end inline asm
	mov.b64 	%rd64, {%r123, %r128};
	mov.b64 	%fd216, %rd64;
	add.s32 	%r167, %r112, 2;
	setp.gt.s32 	%p123, %r167, %r161;
	setp.lt.f64 	%p124, %fd215, %fd216;
	selp.f64 	%fd217, %fd216, %fd215, %p124;
	selp.f64 	%fd218, %fd215, %fd217, %p123;
	mov.b64 	%rd65, %fd218;
	mov.b64 	{%r134, %r139}, %rd65;
	mov.b32 	%r140, 4;
	// begin inline asm
	shfl.sync.down.b32 %r133, %r134, %r140, %r161, %r162;
	// end inline asm
	// begin inline asm
	shfl.sync.down.b32 %r138, %r139, %r140, %r161, %r162;
	// end inline asm
	mov.b64 	%rd66, {%r133, %r138};
	mov.b64 	%fd219, %rd66;
	add.s32 	%r168, %r112, 4;
	setp.gt.s32 	%p125, %r168, %r161;
	setp.lt.f64 	%p126, %fd218, %fd219;
	selp.f64 	%fd220, %fd219, %fd218, %p126;
	selp.f64 	%fd221, %fd218, %fd220, %p125;
	mov.b64 	%rd67, %fd221;
	mov.b64 	{%r144, %r149}, %rd67;
	mov.b32 	%r150, 8;
	// begin inline asm
	shfl.sync.down.b32 %r143, %r144, %r150, %r161, %r162;
	// end inline asm
	// begin inline asm
	shfl.sync.down.b32 %r148, %r149, %r150, %r161, %r162;
	// end inline asm
	mov.b64 	%rd68, {%r143, %r148};
	mov.b64 	%fd222, %rd68;
	add.s32 	%r169, %r112, 8;
	setp.gt.s32 	%p127, %r169, %r161;
	setp.lt.f64 	%p128, %fd221, %fd222;
	selp.f64 	%fd223, %fd222, %fd221, %p128;
	selp.f64 	%fd224, %fd221, %fd223, %p127;
	mov.b64 	%rd69, %fd224;
	mov.b64 	{%r154, %r159}, %rd69;
	mov.b32 	%r160, 16;
	// begin inline asm
	shfl.sync.down.b32 %r153, %r154, %r160, %r161, %r162;
	// end inline asm
	// begin inline asm
	shfl.sync.down.b32 %r158, %r159, %r160, %r161, %r162;
	// end inline asm
	mov.b64 	%rd70, {%r153, %r158};
	mov.b64 	%fd225, %rd70;
	add.s32 	%r170, %r112, 16;
	setp.gt.s32 	%p129, %r170, %r161;
	setp.lt.f64 	%p130, %fd224, %fd225;
	selp.f64 	%fd226, %fd225, %fd224, %p130;
	selp.f64 	%fd308, %fd224, %fd226, %p129;
	setp.ne.s32 	%p131, %r112, 0;
	@%p131 bra 	$L__BB9_26;
	shr.u32 	%r171, %r2, 2;
	and.b32  	%r172, %r171, 248;
	mov.u32 	%r173, _ZZN3cub18CUB_300001_SM_10006detail6reduce28DeviceReduceSingleTileKernelINS2_10policy_hubIdyN4cuda3__47maximumIdEEE10Policy1000EN6thrust24THRUST_300001_SM_1000_NS6detail15normal_iteratorINSC_10device_ptrIdEEEEPdyS8_ddNS5_3std3__410__identityEEEvT0_T1_T2_T3_T4_T6_E12temp_storage;
	add.s32 	%r174, %r173, %r172;
	st.shared.f64 	[%r174+8], %fd308;
$L__BB9_26:
	bar.sync 	0;
	setp.ne.s32 	%p132, %r2, 0;
	@%p132 bra 	$L__BB9_49;
	setp.gt.u64 	%p133, %rd19, 32;
	ld.shared.f64 	%fd227, [_ZZN3cub18CUB_300001_SM_10006detail6reduce28DeviceReduceSingleTileKernelINS2_10policy_hubIdyN4cuda3__47maximumIdEEE10Policy1000EN6thrust24THRUST_300001_SM_1000_NS6detail15normal_iteratorINSC_10device_ptrIdEEEEPdyS8_ddNS5_3std3__410__identityEEEvT0_T1_T2_T3_T4_T6_E12temp_storage+16];
	setp.lt.f64 	%p134, %fd308, %fd227;
	selp.f64 	%fd229, %fd227, %fd308, %p134;
	selp.f64 	%fd230, %fd229, %fd308, %p133;
	setp.gt.u64 	%p135, %rd19, 64;
	ld.shared.f64 	%fd232, [_ZZN3cub18CUB_300001_SM_10006detail6reduce28DeviceReduceSingleTileKernelINS2_10policy_hubIdyN4cuda3__47maximumIdEEE10Policy1000EN6thrust24THRUST_300001_SM_1000_NS6detail15normal_iteratorINSC_10device_ptrIdEEEEPdyS8_ddNS5_3std3__410__identityEEEvT0_T1_T2_T3_T4_T6_E12temp_storage+24];
	setp.lt.f64 	%p136, %fd230, %fd232;
	selp.f64 	%fd234, %fd232, %fd230, %p136;
	selp.f64 	%fd235, %fd234, %fd230, %p135;
	setp.gt.u64 	%p137, %rd19, 96;
	ld.shared.f64 	%fd237, [_ZZN3cub18CUB_300001_SM_10006detail6reduce28DeviceReduceSingleTileKernelINS2_10policy_hubIdyN4cuda3__47maximumIdEEE10Policy1000EN6thrust24THRUST_300001_SM_1000_NS6detail15normal_iteratorINSC_10device_ptrIdEEEEPdyS8_ddNS5_3std3__410__identityEEEvT0_T1_T2_T3_T4_T6_E12temp_storage+32];
	setp.lt.f64 	%p138, %fd235, %fd237;
	selp.f64 	%fd239, %fd237, %fd235, %p138;
	selp.f64 	%fd240, %fd239, %fd235, %p137;
	setp.gt.u64 	%p139, %rd19, 128;
	ld.shared.f64 	%fd242, [_ZZN3cub18CUB_300001_SM_10006detail6reduce28DeviceReduceSingleTileKernelINS2_10policy_hubIdyN4cuda3__47maximumIdEEE10Policy1000EN6thrust24THRUST_300001_SM_1000_NS6detail15normal_iteratorINSC_10device_ptrIdEEEEPdyS8_ddNS5_3std3__410__identityEEEvT0_T1_T2_T3_T4_T6_E12temp_storage+40];
	setp.lt.f64 	%p140, %fd240, %fd242;
	selp.f64 	%fd244, %fd242, %fd240, %p140;
	selp.f64 	%fd245, %fd244, %fd240, %p139;
	setp.gt.u64 	%p141, %rd19, 160;
	ld.shared.f64 	%fd247, [_ZZN3cub18CUB_300001_SM_10006detail6reduce28DeviceReduceSingleTileKernelINS2_10policy_hubIdyN4cuda3__47maximumIdEEE10Policy1000EN6thrust24THRUST_300001_SM_1000_NS6detail15normal_iteratorINSC_10device_ptrIdEEEEPdyS8_ddNS5_3std3__410__identityEEEvT0_T1_T2_T3_T4_T6_E12temp_storage+48];
	setp.lt.f64 	%p142, %fd245, %fd247;
	selp.f64 	%fd249, %fd247, %fd245, %p142;
	selp.f64 	%fd250, %fd249, %fd245, %p141;
	setp.gt.u64 	%p143, %rd19, 192;
	ld.shared.f64 	%fd252, [_ZZN3cub18CUB_300001_SM_10006detail6reduce28DeviceReduceSingleTileKernelINS2_10policy_hubIdyN4cuda3__47maximumIdEEE10Policy1000EN6thrust24THRUST_300001_SM_1000_NS6detail15normal_iteratorINSC_10device_ptrIdEEEEPdyS8_ddNS5_3std3__410__identityEEEvT0_T1_T2_T3_T4_T6_E12temp_storage+56];
	setp.lt.f64 	%p144, %fd250, %fd252;
	selp.f64 	%fd254, %fd252, %fd250, %p144;
	selp.f64 	%fd255, %fd254, %fd250, %p143;
	setp.gt.u64 	%p145, %rd19, 224;
	ld.shared.f64 	%fd257, [_ZZN3cub18CUB_300001_SM_10006detail6reduce28DeviceReduceSingleTileKernelINS2_10policy_hubIdyN4cuda3__47maximumIdEEE10Policy1000EN6thrust24THRUST_300001_SM_1000_NS6detail15normal_iteratorINSC_10device_ptrIdEEEEPdyS8_ddNS5_3std3__410__identityEEEvT0_T1_T2_T3_T4_T6_E12temp_storage+64];
	setp.lt.f64 	%p146, %fd255, %fd257;
	selp.f64 	%fd259, %fd257, %fd255, %p146;
	selp.f64 	%fd308, %fd259, %fd255, %p145;
	bra.uni 	$L__BB9_49;
$L__BB9_28:
	mov.u32 	%r24, %tid.x;
	cvt.u64.u32 	%rd6, %r24;
	mul.wide.u32 	%rd22, %r24, 8;
	add.s64 	%rd7, %rd2, %rd22;
	ld.global.f64 	%fd43, [%rd7];
	ld.global.f64 	%fd44, [%rd7+2048];
	ld.global.f64 	%fd45, [%rd7+4096];
	ld.global.f64 	%fd46, [%rd7+6144];
	ld.global.f64 	%fd47, [%rd7+8192];
	ld.global.f64 	%fd48, [%rd7+10240];
	ld.global.f64 	%fd49, [%rd7+12288];
	ld.global.f64 	%fd50, [%rd7+14336];
	setp.lt.f64 	%p3, %fd43, %fd44;
	selp.f64 	%fd51, %fd44, %fd43, %p3;
	setp.lt.f64 	%p4, %fd51, %fd45;
	selp.f64 	%fd52, %fd45, %fd51, %p4;
	setp.lt.f64 	%p5, %fd52, %fd46;
	selp.f64 	%fd53, %fd46, %fd52, %p5;
	setp.lt.f64 	%p6, %fd53, %fd47;
	selp.f64 	%fd54, %fd47, %fd53, %p6;
	setp.lt.f64 	%p7, %fd54, %fd48;
	selp.f64 	%fd55, %fd48, %fd54, %p7;
	setp.lt.f64 	%p8, %fd55, %fd49;
	selp.f64 	%fd56, %fd49, %fd55, %p8;
	setp.lt.f64 	%p9, %fd56, %fd50;
	selp.f64 	%fd307, %fd50, %fd56, %p9;
	add.s64 	%rd8, %rd19, -2048;
	setp.lt.u64 	%p10, %rd8, 2048;
	mov.b64 	%rd83, 2048;
	@%p10 bra 	$L__BB9_32;
	mov.b64 	%rd83, 2048;
$L__BB9_30:
	shl.b64 	%rd24, %rd83, 3;
	add.s64 	%rd25, %rd7, %rd24;
	ld.global.f64 	%fd57, [%rd25];
	ld.global.f64 	%fd58, [%rd25+2048];
	ld.global.f64 	%fd59, [%rd25+4096];
	ld.global.f64 	%fd60, [%rd25+6144];
	ld.global.f64 	%fd61, [%rd25+8192];
	ld.global.f64 	%fd62, [%rd25+10240];
	ld.global.f64 	%fd63, [%rd25+12288];
	ld.global.f64 	%fd64, [%rd25+14336];
	setp.lt.f64 	%p11, %fd307, %fd57;
	selp.f64 	%fd65, %fd57, %fd307, %p11;
	setp.lt.f64 	%p12, %fd65, %fd58;
	selp.f64 	%fd66, %fd58, %fd65, %p12;
	setp.lt.f64 	%p13, %fd66, %fd59;
	selp.f64 	%fd67, %fd59, %fd66, %p13;
	setp.lt.f64 	%p14, %fd67, %fd60;
	selp.f64 	%fd68, %fd60, %fd67, %p14;
	setp.lt.f64 	%p15, %fd68, %fd61;
	selp.f64 	%fd69, %fd61, %fd68, %p15;
	setp.lt.f64 	%p16, %fd69, %fd62;
	selp.f64 	%fd70, %fd62, %fd69, %p16;
	setp.lt.f64 	%p17, %fd70, %fd63;
	selp.f64 	%fd71, %fd63, %fd70, %p17;
	setp.lt.f64 	%p18, %fd71, %fd64;
	selp.f64 	%fd307, %fd64, %fd71, %p18;
	sub.s64 	%rd26, %rd19, %rd83;
	setp.lt.u64 	%p19, %rd26, 2048;
	@%p19 bra 	$L__BB9_45;
	add.s64 	%rd83, %rd83, 2048;
	setp.le.u64 	%p20, %rd83, %rd8;
	@%p20 bra 	$L__BB9_30;
$L__BB9_32:
	setp.le.u64 	%p21, %rd19, %rd83;
	cvt.u32.u64 	%r42, %rd83;
	cvt.u32.u64 	%r43, %rd19;
	sub.s32 	%r44, %r43, %r42;
	setp.ge.s32 	%p22, %r24, %r44;
	or.pred  	%p23, %p21, %p22;
	@%p23 bra 	$L__BB9_45;
	not.b32 	%r47, %r24;
	add.s32 	%r48, %r47, %r43;
	sub.s32 	%r50, %r48, %r42;
	shr.u32 	%r51, %r50, 8;
	add.s32 	%r25, %r51, 1;
	and.b32  	%r26, %r25, 15;
	setp.lt.u32 	%p24, %r50, 3840;
	mov.u32 	%r242, %r24;
	@%p24 bra 	$L__BB9_36;
	and.b32  	%r52, %r25, 33554416;
	neg.s32 	%r240, %r52;
	add.s64 	%rd27, %rd83, %rd6;
	shl.b64 	%rd28, %rd27, 3;
	add.s64 	%rd29, %rd28, %rd2;
	add.s64 	%rd84, %rd29, 16384;
	mov.u32 	%r242, %r24;
$L__BB9_35:
	.pragma "nounroll";
	ld.global.f64 	%fd73, [%rd84+-16384];
	setp.lt.f64 	%p25, %fd307, %fd73;
	selp.f64 	%fd74, %fd73, %fd307, %p25;
	ld.global.f64 	%fd75, [%rd84+-14336];
	setp.lt.f64 	%p26, %fd74, %fd75;
	selp.f64 	%fd76, %fd75, %fd74, %p26;
	ld.global.f64 	%fd77, [%rd84+-12288];
	setp.lt.f64 	%p27, %fd76, %fd77;
	selp.f64 	%fd78, %fd77, %fd76, %p27;
	ld.global.f64 	%fd79, [%rd84+-10240];
	setp.lt.f64 	%p28, %fd78, %fd79;
	selp.f64 	%fd80, %fd79, %fd78, %p28;
	ld.global.f64 	%fd81, [%rd84+-8192];
	setp.lt.f64 	%p29, %fd80, %fd81;
	selp.f64 	%fd82, %fd81, %fd80, %p29;
	ld.global.f64 	%fd83, [%rd84+-6144];
	setp.lt.f64 	%p30, %fd82, %fd83;
	selp.f64 	%fd84, %fd83, %fd82, %p30;
	ld.global.f64 	%fd85, [%rd84+-4096];
	setp.lt.f64 	%p31, %fd84, %fd85;
	selp.f64 	%fd86, %fd85, %fd84, %p31;
	ld.global.f64 	%fd87, [%rd84+-2048];
	setp.lt.f64 	%p32, %fd86, %fd87;
	selp.f64 	%fd88, %fd87, %fd86, %p32;
	ld.global.f64 	%fd89, [%rd84];
	setp.lt.f64 	%p33, %fd88, %fd89;
	selp.f64 	%fd90, %fd89, %fd88, %p33;
	ld.global.f64 	%fd91, [%rd84+2048];
	setp.lt.f64 	%p34, %fd90, %fd91;
	selp.f64 	%fd92, %fd91, %fd90, %p34;
	ld.global.f64 	%fd93, [%rd84+4096];
	setp.lt.f64 	%p35, %fd92, %fd93;
	selp.f64 	%fd94, %fd93, %fd92, %p35;
	ld.global.f64 	%fd95, [%rd84+6144];
	setp.lt.f64 	%p36, %fd94, %fd95;
	selp.f64 	%fd96, %fd95, %fd94, %p36;
	ld.global.f64 	%fd97, [%rd84+8192];
	setp.lt.f64 	%p37, %fd96, %fd97;
	selp.f64 	%fd98, %fd97, %fd96, %p37;
	ld.global.f64 	%fd99, [%rd84+10240];
	setp.lt.f64 	%p38, %fd98, %fd99;
	selp.f64 	%fd100, %fd99, %fd98, %p38;
	ld.global.f64 	%fd101, [%rd84+12288];
	setp.lt.f64 	%p39, %fd100, %fd101;
	selp.f64 	%fd102, %fd101, %fd100, %p39;
	ld.global.f64 	%fd103, [%rd84+14336];
	setp.lt.f64 	%p40, %fd102, %fd103;
	selp.f64 	%fd307, %fd103, %fd102, %p40;
	add.s32 	%r242, %r242, 4096;
	add.s32 	%r240, %r240, 16;
	add.s64 	%rd84, %rd84, 32768;
	setp.ne.s32 	%p41, %r240, 0;
	@%p41 bra 	$L__BB9_35;
$L__BB9_36:
	setp.eq.s32 	%p42, %r26, 0;
	@%p42 bra 	$L__BB9_45;
	and.b32  	%r33, %r25, 7;
	setp.lt.u32 	%p43, %r26, 8;
	@%p43 bra 	$L__BB9_39;
	cvt.u64.u32 	%rd30, %r242;
	add.s64 	%rd31, %rd83, %rd30;
	shl.b64 	%rd32, %rd31, 3;
	add.s64 	%rd33, %rd2, %rd32;
	ld.global.f64 	%fd105, [%rd33];
	setp.lt.f64 	%p44, %fd307, %fd105;
	selp.f64 	%fd106, %fd105, %fd307, %p44;
	ld.global.f64 	%fd107, [%rd33+2048];
	setp.lt.f64 	%p45, %fd106, %fd107;
	selp.f64 	%fd108, %fd107, %fd106, %p45;
	ld.global.f64 	%fd109, [%rd33+4096];
	setp.lt.f64 	%p46, %fd108, %fd109;
	selp.f64 	%fd110, %fd109, %fd108, %p46;
	ld.global.f64 	%fd111, [%rd33+6144];
	setp.lt.f64 	%p47, %fd110, %fd111;
	selp.f64 	%fd112, %fd111, %fd110, %p47;
	ld.global.f64 	%fd113, [%rd33+8192];
	setp.lt.f64 	%p48, %fd112, %fd113;
	selp.f64 	%fd114, %fd113, %fd112, %p48;
	ld.global.f64 	%fd115, [%rd33+10240];
	setp.lt.f64 	%p49, %fd114, %fd115;
	selp.f64 	%fd116, %fd115, %fd114, %p49;
	ld.global.f64 	%fd117, [%rd33+12288];
	setp.lt.f64 	%p50, %fd116, %fd117;
	selp.f64 	%fd118, %fd117, %fd116, %p50;
	ld.global.f64 	%fd119, [%rd33+14336];
	setp.lt.f64 	%p51, %fd118, %fd119;
	selp.f64 	%fd307, %fd119, %fd118, %p51;
	add.s32 	%r242, %r242, 2048;
$L__BB9_39:
	setp.eq.s32 	%p52, %r33, 0;
	@%p52 bra 	$L__BB9_45;
	and.b32  	%r36, %r25, 3;
	setp.lt.u32 	%p53, %r33, 4;
	@%p53 bra 	$L__BB9_42;
	cvt.u64.u32 	%rd34, %r242;
	add.s64 	%rd35, %rd83, %rd34;
	shl.b64 	%rd36, %rd35, 3;
	add.s64 	%rd37, %rd2, %rd36;
	ld.global.f64 	%fd121, [%rd37];
	setp.lt.f64 	%p54, %fd307, %fd121;
	selp.f64 	%fd122, %fd121, %fd307, %p54;
	ld.global.f64 	%fd123, [%rd37+2048];
	setp.lt.f64 	%p55, %fd122, %fd123;
	selp.f64 	%fd124, %fd123, %fd122, %p55;
	ld.global.f64 	%fd125, [%rd37+4096];
	setp.lt.f64 	%p56, %fd124, %fd125;
	selp.f64 	%fd126, %fd125, %fd124, %p56;
	ld.global.f64 	%fd127, [%rd37+6144];
	setp.lt.f64 	%p57, %fd126, %fd127;
	selp.f64 	%fd307, %fd127, %fd126, %p57;
	add.s32 	%r242, %r242, 1024;
$L__BB9_42:
	setp.eq.s32 	%p58, %r36, 0;
	@%p58 bra 	$L__BB9_45;
	cvt.u64.u32 	%rd38, %r242;
	add.s64 	%rd39, %rd83, %rd38;
	shl.b64 	%rd40, %rd39, 3;
	add.s64 	%rd85, %rd2, %rd40;
	neg.s32 	%r245, %r36;
$L__BB9_44:
	.pragma "nounroll";
	ld.global.f64 	%fd128, [%rd85];
	setp.lt.f64 	%p59, %fd307, %fd128;
	selp.f64 	%fd307, %fd128, %fd307, %p59;
	add.s64 	%rd85, %rd85, 2048;
	add.s32 	%r245, %r245, 1;
	setp.ne.s32 	%p60, %r245, 0;
	@%p60 bra 	$L__BB9_44;
$L__BB9_45:
	// begin inline asm
	mov.u32 %r53, %laneid;
	// end inline asm
	mov.b64 	%rd41, %fd307;
	mov.b64 	{%r55, %r60}, %rd41;
	mov.b32 	%r61, 1;
	mov.b32 	%r102, 31;
	mov.b32 	%r103, -1;
	// begin inline asm
	shfl.sync.down.b32 %r54, %r55, %r61, %r102, %r103;
	// end inline asm
	// begin inline asm
	shfl.sync.down.b32 %r59, %r60, %r61, %r102, %r103;
	// end inline asm
	mov.b64 	%rd42, {%r54, %r59};
	mov.b64 	%fd129, %rd42;
	setp.gt.s32 	%p61, %r53, 30;
	setp.lt.f64 	%p62, %fd307, %fd129;
	selp.f64 	%fd130, %fd129, %fd307, %p62;
	selp.f64 	%fd131, %fd307, %fd130, %p61;
	mov.b64 	%rd43, %fd131;
	mov.b64 	{%r65, %r70}, %rd43;
	mov.b32 	%r71, 2;
	// begin inline asm
	shfl.sync.down.b32 %r64, %r65, %r71, %r102, %r103;
	// end inline asm
	// begin inline asm
	shfl.sync.down.b32 %r69, %r70, %r71, %r102, %r103;
	// end inline asm
	mov.b64 	%rd44, {%r64, %r69};
	mov.b64 	%fd132, %rd44;
	setp.gt.s32 	%p63, %r53, 29;
	setp.lt.f64 	%p64, %fd131, %fd132;
	selp.f64 	%fd133, %fd132, %fd131, %p64;
	selp.f64 	%fd134, %fd131, %fd133, %p63;
	mov.b64 	%rd45, %fd134;
	mov.b64 	{%r75, %r80}, %rd45;
	mov.b32 	%r81, 4;
	// begin inline asm
	shfl.sync.down.b32 %r74, %r75, %r81, %r102, %r103;
	// end inline asm
	// begin inline asm
	shfl.sync.down.b32 %r79, %r80, %r81, %r102, %r103;
	// end inline asm
	mov.b64 	%rd46, {%r74, %r79};
	mov.b64 	%fd135, %rd46;
	setp.gt.s32 	%p65, %r53, 27;
	setp.lt.f64 	%p66, %fd134, %fd135;
	selp.f64 	%fd136, %fd135, %fd134, %p66;
	selp.f64 	%fd137, %fd134, %fd136, %p65;
	mov.b64 	%rd47, %fd137;
	mov.b64 	{%r85, %r90}, %rd47;
	mov.b32 	%r91, 8;
	// begin inline asm
	shfl.sync.down.b32 %r84, %r85, %r91, %r102, %r103;
	// end inline asm
	// begin inline asm
	shfl.sync.down.b32 %r89, %r90, %r91, %r102, %r103;
	// end inline asm
	mov.b64 	%rd48, {%r84, %r89};
	mov.b64 	%fd138, %rd48;
	setp.gt.s32 	%p67, %r53, 23;
	setp.lt.f64 	%p68, %fd137, %fd138;
	selp.f64 	%fd139, %fd138, %fd137, %p68;
	selp.f64 	%fd140, %fd137, %fd139, %p67;
	mov.b64 	%rd49, %fd140;
	mov.b64 	{%r95, %r100}, %rd49;
	mov.b32 	%r101, 16;
	// begin inline asm
	shfl.sync.down.b32 %r94, %r95, %r101, %r102, %r103;
	// end inline asm
	// begin inline asm
	shfl.sync.down.b32 %r99, %r100, %r101, %r102, %r103;
	// end inline asm
	mov.b64 	%rd50, {%r94, %r99};
	mov.b64 	%fd141, %rd50;
	setp.gt.s32 	%p69, %r53, 15;
	setp.lt.f64 	%p70, %fd140, %fd141;
	selp.f64 	%fd38, %fd141, %fd140, %p70;
	selp.f64 	%fd308, %fd140, %fd38, %p69;
	setp.ne.s32 	%p71, %r53, 0;
	@%p71 bra 	$L__BB9_47;
	shr.u32 	%r104, %r24, 2;
	and.b32  	%r105, %r104, 248;
	mov.u32 	%r106, _ZZN3cub18CUB_300001_SM_10006detail6reduce28DeviceReduceSingleTileKernelINS2_10policy_hubIdyN4cuda3__47maximumIdEEE10Policy1000EN6thrust24THRUST_300001_SM_1000_NS6detail15normal_iteratorINSC_10device_ptrIdEEEEPdyS8_ddNS5_3std3__410__identityEEEvT0_T1_T2_T3_T4_T6_E12temp_storage;
	add.s32 	%r107, %r106, %r105;
	st.shared.f64 	[%r107+8], %fd38;
$L__BB9_47:
	bar.sync 	0;
	setp.ne.s32 	%p72, %r24, 0;
	@%p72 bra 	$L__BB9_49;
	ld.shared.f64 	%fd142, [_ZZN3cub18CUB_300001_SM_10006detail6reduce28DeviceReduceSingleTileKernelINS2_10policy_hubIdyN4cuda3__47maximumIdEEE10Policy1000EN6thrust24THRUST_300001_SM_1000_NS6detail15normal_iteratorINSC_10device_ptrIdEEEEPdyS8_ddNS5_3std3__410__identityEEEvT0_T1_T2_T3_T4_T6_E12temp_storage+16];
	setp.lt.f64 	%p73, %fd308, %fd142;
	selp.f64 	%fd143, %fd142, %fd308, %p73;
	ld.shared.f64 	%fd144, [_ZZN3cub18CUB_300001_SM_10006detail6reduce28DeviceReduceSingleTileKernelINS2_10policy_hubIdyN4cuda3__47maximumIdEEE10Policy1000EN6thrust24THRUST_300001_SM_1000_NS6detail15normal_iteratorINSC_10device_ptrIdEEEEPdyS8_ddNS5_3std3__410__identityEEEvT0_T1_T2_T3_T4_T6_E12temp_storage+24];
	setp.lt.f64 	%p74, %fd143, %fd144;
	selp.f64 	%fd145, %fd144, %fd143, %p74;
	ld.shared.f64 	%fd146, [_ZZN3cub18CUB_300001_SM_10006detail6reduce28DeviceReduceSingleTileKernelINS2_10policy_hubIdyN4cuda3__47maximumIdEEE10Policy1000EN6thrust24THRUST_300001_SM_1000_NS6detail15normal_iteratorINSC_10device_ptrIdEEEEPdyS8_ddNS5_3std3__410__identityEEEvT0_T1_T2_T3_T4_T6_E12temp_storage+32];
	setp.lt.f64 	%p75, %fd145, %fd146;
	selp.f64 	%fd147, %fd146, %fd145, %p75;
	ld.shared.f64 	%fd148, [_ZZN3cub18CUB_300001_SM_10006detail6reduce28DeviceReduceSingleTileKernelINS2_10policy_hubIdyN4cuda3__47maximumIdEEE10Policy1000EN6thrust24THRUST_300001_SM_1000_NS6detail15normal_iteratorINSC_10device_ptrIdEEEEPdyS8_ddNS5_3std3__410__identityEEEvT0_T1_T2_T3_T4_T6_E12temp_storage+40];
	setp.lt.f64 	%p76, %fd147, %fd148;
	selp.f64 	%fd149, %fd148, %fd147, %p76;
	ld.shared.f64 	%fd150, [_ZZN3cub18CUB_300001_SM_10006detail6reduce28DeviceReduceSingleTileKernelINS2_10policy_hubIdyN4cuda3__47maximumIdEEE10Policy1000EN6thrust24THRUST_300001_SM_1000_NS6detail15normal_iteratorINSC_10device_ptrIdEEEEPdyS8_ddNS5_3std3__410__identityEEEvT0_T1_T2_T3_T4_T6_E12temp_storage+48];
	setp.lt.f64 	%p77, %fd149, %fd150;
	selp.f64 	%fd151, %fd150, %fd149, %p77;
	ld.shared.f64 	%fd152, [_ZZN3cub18CUB_300001_SM_10006detail6reduce28DeviceReduceSingleTileKernelINS2_10policy_hubIdyN4cuda3__47maximumIdEEE10Policy1000EN6thrust24THRUST_300001_SM_1000_NS6detail15normal_iteratorINSC_10device_ptrIdEEEEPdyS8_ddNS5_3std3__410__identityEEEvT0_T1_T2_T3_T4_T6_E12temp_storage+56];
	setp.lt.f64 	%p78, %fd151, %fd152;
	selp.f64 	%fd153, %fd152, %fd151, %p78;
	ld.shared.f64 	%fd154, [_ZZN3cub18CUB_300001_SM_10006detail6reduce28DeviceReduceSingleTileKernelINS2_10policy_hubIdyN4cuda3__47maximumIdEEE10Policy1000EN6thrust24THRUST_300001_SM_1000_NS6detail15normal_iteratorINSC_10device_ptrIdEEEEPdyS8_ddNS5_3std3__410__identityEEEvT0_T1_T2_T3_T4_T6_E12temp_storage+64];
	setp.lt.f64 	%p79, %fd153, %fd154;
	selp.f64 	%fd308, %fd154, %fd153, %p79;
$L__BB9_49:
	mov.u32 	%r230, %tid.x;
	setp.ne.s32 	%p166, %r230, 0;
	@%p166 bra 	$L__BB9_51;
	setp.lt.f64 	%p167, %fd42, %fd308;
	selp.f64 	%fd286, %fd308, %fd42, %p167;
	st.global.f64 	[%rd1], %fd286;
$L__BB9_51:
	ret;

}
	// .globl	_ZN3cub18CUB_300001_SM_10006detail6reduce18DeviceReduceKernelINS2_10policy_hubIdyN4cuda3__47maximumIdEEE10Policy1000EN6thrust24THRUST_300001_SM_1000_NS6detail15normal_iteratorINSC_10device_ptrIdEEEEyS8_dNS5_3std3__410__identityEEEvT0_PT3_T1_NS0_13GridEvenShareISO_EET2_T4_
.visible .entry _ZN3cub18CUB_300001_SM_10006detail6reduce18DeviceReduceKernelINS2_10policy_hubIdyN4cuda3__47maximumIdEEE10Policy1000EN6thrust24THRUST_300001_SM_1000_NS6detail15normal_iteratorINSC_10device_ptrIdEEEEyS8_dNS5_3std3__410__identityEEEvT0_PT3_T1_NS0_13GridEvenShareISO_EET2_T4_(
	.param .align 8 .b8 _ZN3cub18CUB_300001_SM_10006detail6reduce18DeviceReduceKernelINS2_10policy_hubIdyN4cuda3__47maximumIdEEE10Policy1000EN6thrust24THRUST_300001_SM_1000_NS6detail15normal_iteratorINSC_10device_ptrIdEEEEyS8_dNS5_3std3__410__identityEEEvT0_PT3_T1_NS0_13GridEvenShareISO_EET2_T4__param_0[8],
	.param .u64 .ptr .align 1 _ZN3cub18CUB_300001_SM_10006detail6reduce18DeviceReduceKernelINS2_10policy_hubIdyN4cuda3__47maximumIdEEE10Policy1000EN6thrust24THRUST_300001_SM_1000_NS6detail15normal_iteratorINSC_10device_ptrIdEEEEyS8_dNS5_3std3__410__identityEEEvT0_PT3_T1_NS0_13GridEvenShareISO_EET2_T4__param_1,
	.param .u64 _ZN3cub18CUB_300001_SM_10006detail6reduce18DeviceReduceKernelINS2_10policy_hubIdyN4cuda3__47maximumIdEEE10Policy1000EN6thrust24THRUST_300001_SM_1000_NS6detail15normal_iteratorINSC_10device_ptrIdEEEEyS8_dNS5_3std3__410__identityEEEvT0_PT3_T1_NS0_13GridEvenShareISO_EET2_T4__param_2,
	.param .align 8 .b8 _ZN3cub18CUB_300001_SM_10006detail6reduce18DeviceReduceKernelINS2_10policy_hubIdyN4cuda3__47maximumIdEEE10Policy1000EN6thrust24THRUST_300001_SM_1000_NS6detail15normal_iteratorINSC_10device_ptrIdEEEEyS8_dNS5_3std3__410__identityEEEvT0_PT3_T1_NS0_13GridEvenShareISO_EET2_T4__param_3[72],
	.param .align 1 .b8 _ZN3cub18CUB_300001_SM_10006detail6reduce18DeviceReduceKernelINS2_10policy_hubIdyN4cuda3__47maximumIdEEE10Policy1000EN6thrust24THRUST_300001_SM_1000_NS6detail15normal_iteratorINSC_10device_ptrIdEEEEyS8_dNS5_3std3__410__identityEEEvT0_PT3_T1_NS0_13GridEvenShareISO_EET2_T4__param_4[1],
	.param .align 1 .b8 _ZN3cub18CUB_300001_SM_10006detail6reduce18DeviceReduceKernelINS2_10policy_hubIdyN4cuda3__47maximumIdEEE10Policy1000EN6thrust24THRUST_300001_SM_1000_NS6detail15normal_iteratorINSC_10device_ptrIdEEEEyS8_dNS5_3std3__410__identityEEEvT0_PT3_T1_NS0_13GridEvenShareISO_EET2_T4__param_5[1]
)
.maxntid 256
{
	.reg .pred 	%p<166>;
	.reg .b16 	%rs<4>;
	.reg .b32 	%r<281>;
	.reg .b64 	%rd<108>;
	.reg .b64 	%fd<305>;
	// demoted variable
	.shared .align 8 .b8 _ZZN3cub18CUB_300001_SM_10006detail6reduce18DeviceReduceKernelINS2_10policy_hubIdyN4cuda3__47maximumIdEEE10Policy1000EN6thrust24THRUST_300001_SM_1000_NS6detail15normal_iteratorINSC_10device_ptrIdEEEEyS8_dNS5_3std3__410__identityEEEvT0_PT3_T1_NS0_13GridEvenShareISO_EET2_T4_E12temp_storage[80];
	ld.param.u64 	%rd1, [_ZN3cub18CUB_300001_SM_10006detail6reduce18DeviceReduceKernelINS2_10policy_hubIdyN4cuda3__47maximumIdEEE10Policy1000EN6thrust24THRUST_300001_SM_1000_NS6detail15normal_iteratorINSC_10device_ptrIdEEEEyS8_dNS5_3std3__410__identityEEEvT0_PT3_T1_NS0_13GridEvenShareISO_EET2_T4__param_3+32];
	ld.param.u32 	%r1, [_ZN3cub18CUB_300001_SM_10006detail6reduce18DeviceReduceKernelINS2_10policy_hubIdyN4cuda3__47maximumIdEEE10Policy1000EN6thrust24THRUST_300001_SM_1000_NS6detail15normal_iteratorINSC_10device_ptrIdEEEEyS8_dNS5_3std3__410__identityEEEvT0_PT3_T1_NS0_13GridEvenShareISO_EET2_T4__param_3+40];
	ld.param.u64 	%rd25, [_ZN3cub18CUB_300001_SM_10006detail6reduce18DeviceReduceKernelINS2_10policy_hubIdyN4cuda3__47maximumIdEEE10Policy1000EN6thrust24THRUST_300001_SM_1000_NS6detail15normal_iteratorINSC_10device_ptrIdEEEEyS8_dNS5_3std3__410__identityEEEvT0_PT3_T1_NS0_13GridEvenShareISO_EET2_T4__param_0];
	cvta.to.global.u64 	%rd2, %rd25;
	mov.u32 	%r2, %ctaid.x;
	shl.b32 	%r50, %r1, 11;
	cvt.s64.s32 	%rd3, %r50;
	shl.b32 	%r51, %r2, 11;
	cvt.u64.u32 	%rd4, %r51;
	sub.s64 	%rd5, %rd1, %rd4;
	setp.gt.u64 	%p1, %rd5, 2047;
	@%p1 bra 	$L__BB10_25;
	cvt.u32.u64 	%r137, %rd4;
	cvt.u32.u64 	%r3, %rd1;
	sub.s32 	%r4, %r3, %r137;
	mov.u32 	%r5, %tid.x;
	setp.ge.s32 	%p79, %r5, %r4;
	mov.f64 	%fd293, 0d0000000000000000;
	mov.u32 	%r268, %r5;
	@%p79 bra 	$L__BB10_3;
	add.s32 	%r139, %r137, %r5;
	mul.wide.u32 	%rd61, %r139, 8;
	add.s64 	%rd62, %rd2, %rd61;
	ld.global.f64 	%fd293, [%rd62];
	add.s32 	%r268, %r5, 256;
$L__BB10_3:
	setp.ge.s32 	%p80, %r268, %r4;
	@%p80 bra 	$L__BB10_16;
	not.b32 	%r141, %r268;
	add.s32 	%r142, %r141, %r3;
	sub.s32 	%r143, %r142, %r137;
	shr.u32 	%r144, %r143, 8;
	add.s32 	%r8, %r144, 1;
	and.b32  	%r9, %r8, 15;
	setp.lt.u32 	%p81, %r143, 3840;
	@%p81 bra 	$L__BB10_7;
	and.b32  	%r145, %r8, 33554416;
	neg.s32 	%r266, %r145;
	mul.wide.u32 	%rd63, %r2, 16384;
	mul.wide.u32 	%rd64, %r268, 8;
	or.b64  	%rd65, %rd63, %rd64;
	add.s64 	%rd66, %rd65, %rd2;
	add.s64 	%rd102, %rd66, 16384;
$L__BB10_6:
	.pragma "nounroll";
	ld.global.f64 	%fd155, [%rd102+-16384];
	setp.lt.f64 	%p82, %fd293, %fd155;
	selp.f64 	%fd156, %fd155, %fd293, %p82;
	ld.global.f64 	%fd157, [%rd102+-14336];
	setp.lt.f64 	%p83, %fd156, %fd157;
	selp.f64 	%fd158, %fd157, %fd156, %p83;
	ld.global.f64 	%fd159, [%rd102+-12288];
	setp.lt.f64 	%p84, %fd158, %fd159;
	selp.f64 	%fd160, %fd159, %fd158, %p84;
	ld.global.f64 	%fd161, [%rd102+-10240];
	setp.lt.f64 	%p85, %fd160, %fd161;
	selp.f64 	%fd162, %fd161, %fd160, %p85;
	ld.global.f64 	%fd163, [%rd102+-8192];
	setp.lt.f64 	%p86, %fd162, %fd163;
	selp.f64 	%fd164, %fd163, %fd162, %p86;
	ld.global.f64 	%fd165, [%rd102+-6144];
	setp.lt.f64 	%p87, %fd164, %fd165;
	selp.f64 	%fd166, %fd165, %fd164, %p87;
	ld.global.f64 	%fd167, [%rd102+-4096];
	setp.lt.f64 	%p88, %fd166, %fd167;
	selp.f64 	%fd168, %fd167, %fd166, %p88;
	ld.global.f64 	%fd169, [%rd102+-2048];
	setp.lt.f64 	%p89, %fd168, %fd169;
	selp.f64 	%fd170, %fd169, %fd168, %p89;
	ld.global.f64 	%fd171, [%rd102];
	setp.lt.f64 	%p90, %fd170, %fd171;
	selp.f64 	%fd172, %fd171, %fd170, %p90;
	ld.global.f64 	%fd173, [%rd102+2048];
	setp.lt.f64 	%p91, %fd172, %fd173;
	selp.f64 	%fd174, %fd173, %fd172, %p91;
	ld.global.f64 	%fd175, [%rd102+4096];
	setp.lt.f64 	%p92, %fd174, %fd175;
	selp.f64 	%fd176, %fd175, %fd174, %p92;
	ld.global.f64 	%fd177, [%rd102+6144];
	setp.lt.f64 	%p93, %fd176, %fd177;
	selp.f64 	%fd178, %fd177, %fd176, %p93;
	ld.global.f64 	%fd179, [%rd102+8192];
	setp.lt.f64 	%p94, %fd178, %fd179;
	selp.f64 	%fd180, %fd179, %fd178, %p94;
	ld.global.f64 	%fd181, [%rd102+10240];
	setp.lt.f64 	%p95, %fd180, %fd181;
	selp.f64 	%fd182, %fd181, %fd180, %p95;
	ld.global.f64 	%fd183, [%rd102+12288];
	setp.lt.f64 	%p96, %fd182, %fd183;
	selp.f64 	%fd184, %fd183, %fd182, %p96;
	ld.global.f64 	%fd185, [%rd102+14336];
	setp.lt.f64 	%p97, %fd184, %fd185;
	selp.f64 	%fd293, %fd185, %fd184, %p97;
	add.s32 	%r268, %r268, 4096;
	add.s32 	%r266, %r266, 16;
	add.s64 	%rd102, %rd102, 32768;
	setp.ne.s32 	%p98, %r266, 0;
	@%p98 bra 	$L__BB10_6;
$L__BB10_7:
	setp.eq.s32 	%p99, %r9, 0;
	@%p99 bra 	$L__BB10_16;
	and.b32  	%r16, %r8, 7;
	setp.lt.u32 	%p100, %r9, 8;
	@%p100 bra 	$L__BB10_10;
	cvt.s64.s32 	%rd67, %r268;
	add.s64 	%rd68, %rd67, %rd4;
	shl.b64 	%rd69, %rd68, 3;
	add.s64 	%rd70, %rd2, %rd69;
	ld.global.f64 	%fd187, [%rd70];
	setp.lt.f64 	%p101, %fd293, %fd187;
	selp.f64 	%fd188, %fd187, %fd293, %p101;
	ld.global.f64 	%fd189, [%rd70+2048];
	setp.lt.f64 	%p102, %fd188, %fd189;
	selp.f64 	%fd190, %fd189, %fd188, %p102;
	ld.global.f64 	%fd191, [%rd70+4096];
	setp.lt.f64 	%p103, %fd190, %fd191;
	selp.f64 	%fd192, %fd191, %fd190, %p103;
	ld.global.f64 	%fd193, [%rd70+6144];
	setp.lt.f64 	%p104, %fd192, %fd193;
	selp.f64 	%fd194, %fd193, %fd192, %p104;
	ld.global.f64 	%fd195, [%rd70+8192];
	setp.lt.f64 	%p105, %fd194, %fd195;
	selp.f64 	%fd196, %fd195, %fd194, %p105;
	ld.global.f64 	%fd197, [%rd70+10240];
	setp.lt.f64 	%p106, %fd196, %fd197;
	selp.f64 	%fd198, %fd197, %fd196, %p106;
	ld.global.f64 	%fd199, [%rd70+12288];
	setp.lt.f64 	%p107, %fd198, %fd199;
	selp.f64 	%fd200, %fd199, %fd198, %p107;
	ld.global.f64 	%fd201, [%rd70+14336];
	setp.lt.f64 	%p108, %fd200, %fd201;
	selp.f64 	%fd293, %fd201, %fd200, %p108;
	add.s32 	%r268, %r268, 2048;
$L__BB10_10:
	setp.eq.s32 	%p109, %r16, 0;
	@%p109 bra 	$L__BB10_16;
	and.b32  	%r19, %r8, 3;
	setp.lt.u32 	%p110, %r16, 4;
	@%p110 bra 	$L__BB10_13;
	cvt.s64.s32 	%rd71, %r268;
	add.s64 	%rd72, %rd71, %rd4;
	shl.b64 	%rd73, %rd72, 3;
	add.s64 	%rd74, %rd2, %rd73;
	ld.global.f64 	%fd203, [%rd74];
	setp.lt.f64 	%p111, %fd293, %fd203;
	selp.f64 	%fd204, %fd203, %fd293, %p111;
	ld.global.f64 	%fd205, [%rd74+2048];
	setp.lt.f64 	%p112, %fd204, %fd205;
	selp.f64 	%fd206, %fd205, %fd204, %p112;
	ld.global.f64 	%fd207, [%rd74+4096];
	setp.lt.f64 	%p113, %fd206, %fd207;
	selp.f64 	%fd208, %fd207, %fd206, %p113;
	ld.global.f64 	%fd209, [%rd74+6144];
	setp.lt.f64 	%p114, %fd208, %fd209;
	selp.f64 	%fd293, %fd209, %fd208, %p114;
	add.s32 	%r268, %r268, 1024;
$L__BB10_13:
	setp.eq.s32 	%p115, %r19, 0;
	@%p115 bra 	$L__BB10_16;
	mul.wide.u32 	%rd75, %r2, 16384;
	add.s64 	%rd9, %rd2, %rd75;
	neg.s32 	%r271, %r19;
$L__BB10_15:
	.pragma "nounroll";
	mul.wide.s32 	%rd76, %r268, 8;
	add.s64 	%rd77, %rd9, %rd76;
	ld.global.f64 	%fd210, [%rd77];
	setp.lt.f64 	%p116, %fd293, %fd210;
	selp.f64 	%fd293, %fd210, %fd293, %p116;
	add.s32 	%r268, %r268, 256;
	add.s32 	%r271, %r271, 1;
	setp.ne.s32 	%p117, %r271, 0;
	@%p117 bra 	$L__BB10_15;
$L__BB10_16:
	setp.lt.s32 	%p118, %r4, 256;
	@%p118 bra 	$L__BB10_21;
	// begin inline asm
	mov.u32 %r209, %laneid;
	// end inline asm
	mov.b64 	%rd88, %fd293;
	mov.b64 	{%r211, %r216}, %rd88;
	mov.b32 	%r217, 1;
	mov.b32 	%r258, 31;
	mov.b32 	%r259, -1;
	// begin inline asm
	shfl.sync.down.b32 %r210, %r211, %r217, %r258, %r259;
	// end inline asm
	// begin inline asm
	shfl.sync.down.b32 %r215, %r216, %r217, %r258, %r259;
	// end inline asm
	mov.b64 	%rd89, {%r210, %r215};
	mov.b64 	%fd258, %rd89;
	setp.gt.s32 	%p146, %r209, 30;
	setp.lt.f64 	%p147, %fd293, %fd258;
	selp.f64 	%fd259, %fd258, %fd293, %p147;
	selp.f64 	%fd260, %fd293, %fd259, %p146;
	mov.b64 	%rd90, %fd260;
	mov.b64 	{%r221, %r226}, %rd90;
	mov.b32 	%r227, 2;
	// begin inline asm
	shfl.sync.down.b32 %r220, %r221, %r227, %r258, %r259;
	// end inline asm
	// begin inline asm
	shfl.sync.down.b32 %r225, %r226, %r227, %r258, %r259;
	// end inline asm
	mov.b64 	%rd91, {%r220, %r225};
	mov.b64 	%fd261, %rd91;
	setp.gt.s32 	%p148, %r209, 29;
	setp.lt.f64 	%p149, %fd260, %fd261;
	selp.f64 	%fd262, %fd261, %fd260, %p149;
	selp.f64 	%fd263, %fd260, %fd262, %p148;
	mov.b64 	%rd92, %fd263;
	mov.b64 	{%r231, %r236}, %rd92;
	mov.b32 	%r237, 4;
	// begin inline asm
	shfl.sync.down.b32 %r230, %r231, %r237, %r258, %r259;
	// end inline asm
	// begin inline asm
	shfl.sync.down.b32 %r235, %r236, %r237, %r258, %r259;
	// end inline asm
	mov.b64 	%rd93, {%r230, %r235};
	mov.b64 	%fd264, %rd93;
	setp.gt.s32 	%p150, %r209, 27;
	setp.lt.f64 	%p151, %fd263, %fd264;
	selp.f64 	%fd265, %fd264, %fd263, %p151;
	selp.f64 	%fd266, %fd263, %fd265, %p150;
	mov.b64 	%rd94, %fd266;
	mov.b64 	{%r241, %r246}, %rd94;
	mov.b32 	%r247, 8;
	// begin inline asm
	shfl.sync.down.b32 %r240, %r241, %r247, %r258, %r259;
	// end inline asm
	// begin inline asm
	shfl.sync.down.b32 %r245, %r246, %r247, %r258, %r259;
	// end inline asm
	mov.b64 	%rd95, {%r240, %r245};
	mov.b64 	%fd267, %rd95;
	setp.gt.s32 	%p152, %r209, 23;
	setp.lt.f64 	%p153, %fd266, %fd267;
	selp.f64 	%fd268, %fd267, %fd266, %p153;
	selp.f64 	%fd269, %fd266, %fd268, %p152;
	mov.b64 	%rd96, %fd269;
	mov.b64 	{%r251, %r256}, %rd96;
	mov.b32 	%r257, 16;
	// begin inline asm
	shfl.sync.down.b32 %r250, %r251, %r257, %r258, %r259;
	// end inline asm
	// begin inline asm
	shfl.sync.down.b32 %r255, %r256, %r257, %r258, %r259;
	// end inline asm
	mov.b64 	%rd97, {%r250, %r255};
	mov.b64 	%fd270, %rd97;
	setp.gt.s32 	%p154, %r209, 15;
	setp.lt.f64 	%p155, %fd269, %fd270;
	selp.f64 	%fd16, %fd270, %fd269, %p155;
	selp.f64 	%fd304, %fd269, %fd16, %p154;
	setp.ne.s32 	%p156, %r209, 0;
	@%p156 bra 	$L__BB10_19;
	shr.u32 	%r260, %r5, 2;
	and.b32  	%r261, %r260, 248;
	mov.u32 	%r262, _ZZN3cub18CUB_300001_SM_10006detail6reduce18DeviceReduceKernelINS2_10policy_hubIdyN4cuda3__47maximumIdEEE10Policy1000EN6thrust24THRUST_300001_SM_1000_NS6detail15normal_iteratorINSC_10device_ptrIdEEEEyS8_dNS5_3std3__410__identityEEEvT0_PT3_T1_NS0_13GridEvenShareISO_EET2_T4_E12temp_storage;
	add.s32 	%r263, %r262, %r261;
	st.shared.f64 	[%r263+8], %fd16;
$L__BB10_19:
	bar.sync 	0;
	setp.ne.s32 	%p157, %r5, 0;
	@%p157 bra 	$L__BB10_46;
	ld.shared.f64 	%fd271, [_ZZN3cub18CUB_300001_SM_10006detail6reduce18DeviceReduceKernelINS2_10policy_hubIdyN4cuda3__47maximumIdEEE10Policy1000EN6thrust24THRUST_300001_SM_1000_NS6detail15normal_iteratorINSC_10device_ptrIdEEEEyS8_dNS5_3std3__410__identityEEEvT0_PT3_T1_NS0_13GridEvenShareISO_EET2_T4_E12temp_storage+16];
	setp.lt.f64 	%p158, %fd304, %fd271;
	selp.f64 	%fd272, %fd271, %fd304, %p158;
	ld.shared.f64 	%fd273, [_ZZN3cub18CUB_300001_SM_10006detail6reduce18DeviceReduceKernelINS2_10policy_hubIdyN4cuda3__47maximumIdEEE10Policy1000EN6thrust24THRUST_300001_SM_1000_NS6detail15normal_iteratorINSC_10device_ptrIdEEEEyS8_dNS5_3std3__410__identityEEEvT0_PT3_T1_NS0_13GridEvenShareISO_EET2_T4_E12temp_storage+24];
	setp.lt.f64 	%p159, %fd272, %fd273;
	selp.f64 	%fd274, %fd273, %fd272, %p159;
	ld.shared.f64 	%fd275, [_ZZN3cub18CUB_300001_SM_10006detail6reduce18DeviceReduceKernelINS2_10policy_hubIdyN4cuda3__47maximumIdEEE10Policy1000EN6thrust24THRUST_300001_SM_1000_NS6detail15normal_iteratorINSC_10device_ptrIdEEEEyS8_dNS5_3std3__410__identityEEEvT0_PT3_T1_NS0_13GridEvenShareISO_EET2_T4_E12temp_storage+32];
	setp.lt.f64 	%p160, %fd274, %fd275;
	selp.f64 	%fd276, %fd275, %fd274, %p160;
	ld.shared.f64 	%fd277, [_ZZN3cub18CUB_300001_SM_10006detail6reduce18DeviceReduceKernelINS2_10policy_hubIdyN4cuda3__47maximumIdEEE10Policy1000EN6thrust24THRUST_300001_SM_1000_NS6detail15normal_iteratorINSC_10device_ptrIdEEEEyS8_dNS5_3std3__410__identityEEEvT0_PT3_T1_NS0_13GridEvenShareISO_EET2_T4_E12temp_storage+40];
	setp.lt.f64 	%p161, %fd276, %fd277;
	selp.f64 	%fd278, %fd277, %fd276, %p161;
	ld.shared.f64 	%fd279, [_ZZN3cub18CUB_300001_SM_10006detail6reduce18DeviceReduceKernelINS2_10policy_hubIdyN4cuda3__47maximumIdEEE10Policy1000EN6thrust24THRUST_300001_SM_1000_NS6detail15normal_iteratorINSC_10device_ptrIdEEEEyS8_dNS5_3std3__410__identityEEEvT0_PT3_T1_NS0_13GridEvenShareISO_EET2_T4_E12temp_storage+48];
	setp.lt.f64 	%p162, %fd278, %fd279;
	selp.f64 	%fd280, %fd279, %fd278, %p162;
	ld.shared.f64 	%fd281, [_ZZN3cub18CUB_300001_SM_10006detail6reduce18DeviceReduceKernelINS2_10policy_hubIdyN4cuda3__47maximumIdEEE10Policy1000EN6thrust24THRUST_300001_SM_1000_NS6detail15normal_iteratorINSC_10device_ptrIdEEEEyS8_dNS5_3std3__410__identityEEEvT0_PT3_T1_NS0_13GridEvenShareISO_EET2_T4_E12temp_storage+56];
	setp.lt.f64 	%p163, %fd280, %fd281;
	selp.f64 	%fd282, %fd281, %fd280, %p163;
	ld.shared.f64 	%fd283, [_ZZN3cub18CUB_300001_SM_10006detail6reduce18DeviceReduceKernelINS2_10policy_hubIdyN4cuda3__47maximumIdEEE10Policy1000EN6thrust24THRUST_300001_SM_1000_NS6detail15normal_iteratorINSC_10device_ptrIdEEEEyS8_dNS5_3std3__410__identityEEEvT0_PT3_T1_NS0_13GridEvenShareISO_EET2_T4_E12temp_storage+64];
	setp.lt.f64 	%p164, %fd282, %fd283;
	selp.f64 	%fd304, %fd283, %fd282, %p164;
	bra.uni 	$L__BB10_46;
$L__BB10_21:
	// begin inline asm
	mov.u32 %r146, %laneid;
	// end inline asm
	and.b32  	%r197, %r5, 992;
	add.s32 	%r198, %r197, 32;
	setp.gt.s32 	%p119, %r198, %r4;
	not.b32 	%r199, %r197;
	add.s32 	%r200, %r4, %r199;
	selp.b32 	%r195, %r200, 31, %p119;
	mov.b64 	%rd78, %fd293;
	mov.b64 	{%r148, %r153}, %rd78;
	mov.b32 	%r154, 1;
	mov.b32 	%r196, -1;
	// begin inline asm
	shfl.sync.down.b32 %r147, %r148, %r154, %r195, %r196;
	// end inline asm
	// begin inline asm
	shfl.sync.down.b32 %r152, %r153, %r154, %r195, %r196;
	// end inline asm
	mov.b64 	%rd79, {%r147, %r152};
	mov.b64 	%fd211, %rd79;
	setp.lt.s32 	%p120, %r146, %r195;
	setp.lt.f64 	%p121, %fd293, %fd211;
	selp.f64 	%fd212, %fd211, %fd293, %p121;
	selp.f64 	%fd213, %fd212, %fd293, %p120;
	mov.b64 	%rd80, %fd213;
	mov.b64 	{%r158, %r163}, %rd80;
	mov.b32 	%r164, 2;
	// begin inline asm
	shfl.sync.down.b32 %r157, %r158, %r164, %r195, %r196;
	// end inline asm
	// begin inline asm
	shfl.sync.down.b32 %r162, %r163, %r164, %r195, %r196;
	// end inline asm
	mov.b64 	%rd81, {%r157, %r162};
	mov.b64 	%fd214, %rd81;
	add.s32 	%r201, %r146, 2;
	setp.gt.s32 	%p122, %r201, %r195;
	setp.lt.f64 	%p123, %fd213, %fd214;
	selp.f64 	%fd215, %fd214, %fd213, %p123;
	selp.f64 	%fd216, %fd213, %fd215, %p122;
	mov.b64 	%rd82, %fd216;
	mov.b64 	{%r168, %r173}, %rd82;
	mov.b32 	%r174, 4;
	// begin inline asm
	shfl.sync.down.b32 %r167, %r168, %r174, %r195, %r196;
	// end inline asm
	// begin inline asm
	shfl.sync.down.b32 %r172, %r173, %r174, %r195, %r196;
	// end inline asm
	mov.b64 	%rd83, {%r167, %r172};
	mov.b64 	%fd217, %rd83;
	add.s32 	%r202, %r146, 4;
	setp.gt.s32 	%p124, %r202, %r195;
	setp.lt.f64 	%p125, %fd216, %fd217;
	selp.f64 	%fd218, %fd217, %fd216, %p125;
	selp.f64 	%fd219, %fd216, %fd218, %p124;
	mov.b64 	%rd84, %fd219;
	mov.b64 	{%r178, %r183}, %rd84;
	mov.b32 	%r184, 8;
	// begin inline asm
	shfl.sync.down.b32 %r177, %r178, %r184, %r195, %r196;
	// end inline asm
	// begin inline asm
	shfl.sync.down.b32 %r182, %r183, %r184, %r195, %r196;
	// end inline asm
	mov.b64 	%rd85, {%r177, %r182};
	mov.b64 	%fd220, %rd85;
	add.s32 	%r203, %r146, 8;
	setp.gt.s32 	%p126, %r203, %r195;
	setp.lt.f64 	%p127, %fd219, %fd220;
	selp.f64 	%fd221, %fd220, %fd219, %p127;
	selp.f64 	%fd222, %fd219, %fd221, %p126;
	mov.b64 	%rd86, %fd222;
	mov.b64 	{%r188, %r193}, %rd86;
	mov.b32 	%r194, 16;
	// begin inline asm
	shfl.sync.down.b32 %r187, %r188, %r194, %r195, %r196;
	// end inline asm
	// begin inline asm
	shfl.sync.down.b32 %r192, %r193, %r194, %r195, %r196;
	// end inline asm
	mov.b64 	%rd87, {%r187, %r192};
	mov.b64 	%fd223, %rd87;
	add.s32 	%r204, %r146, 16;
	setp.gt.s32 	%p128, %r204, %r195;
	setp.lt.f64 	%p129, %fd222, %fd223;
	selp.f64 	%fd224, %fd223, %fd222, %p129;
	selp.f64 	%fd304, %fd222, %fd224, %p128;
	setp.ne.s32 	%p130, %r146, 0;
	@%p130 bra 	$L__BB10_23;
	shr.u32 	%r205, %r5, 2;
	and.b32  	%r206, %r205, 248;
	mov.u32 	%r207, _ZZN3cub18CUB_300001_SM_10006detail6reduce18DeviceReduceKernelINS2_10policy_hubIdyN4cuda3__47maximumIdEEE10Policy1000EN6thrust24THRUST_300001_SM_1000_NS6detail15normal_iteratorINSC_10device_ptrIdEEEEyS8_dNS5_3std3__410__identityEEEvT0_PT3_T1_NS0_13GridEvenShareISO_EET2_T4_E12temp_storage;
	add.s32 	%r208, %r207, %r206;
	st.shared.f64 	[%r208+8], %fd304;
$L__BB10_23:
	bar.sync 	0;
	setp.ne.s32 	%p131, %r5, 0;
	@%p131 bra 	$L__BB10_46;
	setp.gt.s32 	%p132, %r4, 32;
	ld.shared.f64 	%fd225, [_ZZN3cub18CUB_300001_SM_10006detail6reduce18DeviceReduceKernelINS2_10policy_hubIdyN4cuda3__47maximumIdEEE10Policy1000EN6thrust24THRUST_300001_SM_1000_NS6detail15normal_iteratorINSC_10device_ptrIdEEEEyS8_dNS5_3std3__410__identityEEEvT0_PT3_T1_NS0_13GridEvenShareISO_EET2_T4_E12temp_storage+16];
	setp.lt.f64 	%p133, %fd304, %fd225;
	selp.f64 	%fd227, %fd225, %fd304, %p133;
	selp.f64 	%fd228, %fd227, %fd304, %p132;
	setp.gt.s32 	%p134, %r4, 64;
	ld.shared.f64 	%fd230, [_ZZN3cub18CUB_300001_SM_10006detail6reduce18DeviceReduceKernelINS2_10policy_hubIdyN4cuda3__47maximumIdEEE10Policy1000EN6thrust24THRUST_300001_SM_1000_NS6detail15normal_iteratorINSC_10device_ptrIdEEEEyS8_dNS5_3std3__410__identityEEEvT0_PT3_T1_NS0_13GridEvenShareISO_EET2_T4_E12temp_storage+24];
	setp.lt.f64 	%p135, %fd228, %fd230;
	selp.f64 	%fd232, %fd230, %fd228, %p135;
	selp.f64 	%fd233, %fd232, %fd228, %p134;
	setp.gt.s32 	%p136, %r4, 96;
	ld.shared.f64 	%fd235, [_ZZN3cub18CUB_300001_SM_10006detail6reduce18DeviceReduceKernelINS2_10policy_hubIdyN4cuda3__47maximumIdEEE10Policy1000EN6thrust24THRUST_300001_SM_1000_NS6detail15normal_iteratorINSC_10device_ptrIdEEEEyS8_dNS5_3std3__410__identityEEEvT0_PT3_T1_NS0_13GridEvenShareISO_EET2_T4_E12temp_storage+32];
	setp.lt.f64 	%p137, %fd233, %fd235;
	selp.f64 	%fd237, %fd235, %fd233, %p137;
	selp.f64 	%fd238, %fd237, %fd233, %p136;
	setp.gt.s32 	%p138, %r4, 128;
	ld.shared.f64 	%fd240, [_ZZN3cub18CUB_300001_SM_10006detail6reduce18DeviceReduceKernelINS2_10policy_hubIdyN4cuda3__47maximumIdEEE10Policy1000EN6thrust24THRUST_300001_SM_1000_NS6detail15normal_iteratorINSC_10device_ptrIdEEEEyS8_dNS5_3std3__410__identityEEEvT0_PT3_T1_NS0_13GridEvenShareISO_EET2_T4_E12temp_storage+40];
	setp.lt.f64 	%p139, %fd238, %fd240;
	selp.f64 	%fd242, %fd240, %fd238, %p139;
	selp.f64 	%fd243, %fd242, %fd238, %p138;
	setp.gt.s32 	%p140, %r4, 160;
	ld.shared.f64 	%fd245, [_ZZN3cub18CUB_300001_SM_10006detail6reduce18DeviceReduceKernelINS2_10policy_hubIdyN4cuda3__47maximumIdEEE10Policy1000EN6thrust24THRUST_300001_SM_1000_NS6detail15normal_iteratorINSC_10device_ptrIdEEEEyS8_dNS5_3std3__410__identityEEEvT0_PT3_T1_NS0_13GridEvenShareISO_EET2_T4_E12temp_storage+48];
	setp.lt.f64 	%p141, %fd243, %fd245;
	selp.f64 	%fd247, %fd245, %fd243, %p141;
	selp.f64 	%fd248, %fd247, %fd243, %p140;
	setp.gt.s32 	%p142, %r4, 192;
	ld.shared.f64 	%fd250, [_ZZN3cub18CUB_300001_SM_10006detail6reduce18DeviceReduceKernelINS2_10policy_hubIdyN4cuda3__47maximumIdEEE10Policy1000EN6thrust24THRUST_300001_SM_1000_NS6detail15normal_iteratorINSC_10device_ptrIdEEEEyS8_dNS5_3std3__410__identityEEEvT0_PT3_T1_NS0_13GridEvenShareISO_EET2_T4_E12temp_storage+56];
	setp.lt.f64 	%p143, %fd248, %fd250;
	selp.f64 	%fd252, %fd250, %fd248, %p143;
	selp.f64 	%fd253, %fd252, %fd248, %p142;
	setp.gt.s32 	%p144, %r4, 224;
	ld.shared.f64 	%fd255, [_ZZN3cub18CUB_300001_SM_10006detail6reduce18DeviceReduceKernelINS2_10policy_hubIdyN4cuda3__47maximumIdEEE10Policy1000EN6thrust24THRUST_300001_SM_1000_NS6detail15normal_iteratorINSC_10device_ptrIdEEEEyS8_dNS5_3std3__410__identityEEEvT0_PT3_T1_NS0_13GridEvenShareISO_EET2_T4_E12temp_storage+64];
	setp.lt.f64 	%p145, %fd253, %fd255;
	selp.f64 	%fd257, %fd255, %fd253, %p145;
	selp.f64 	%fd304, %fd257, %fd253, %p144;
	bra.uni 	$L__BB10_46;
$L__BB10_25:
	cvt.u32.u64 	%r52, %rd4;
	mov.u32 	%r27, %tid.x;
	add.s32 	%r53, %r27, %r52;
	mul.wide.u32 	%rd26, %r53, 8;
	add.s64 	%rd27, %rd2, %rd26;
	ld.global.f64 	%fd41, [%rd27];
	ld.global.f64 	%fd42, [%rd27+2048];
	ld.global.f64 	%fd43, [%rd27+4096];
	ld.global.f64 	%fd44, [%rd27+6144];
	ld.global.f64 	%fd45, [%rd27+8192];
	ld.global.f64 	%fd46, [%rd27+10240];
	ld.global.f64 	%fd47, [%rd27+12288];
	ld.global.f64 	%fd48, [%rd27+14336];
	setp.lt.f64 	%p2, %fd41, %fd42;
	selp.f64 	%fd49, %fd42, %fd41, %p2;
	setp.lt.f64 	%p3, %fd49, %fd43;
	selp.f64 	%fd50, %fd43, %fd49, %p3;
	setp.lt.f64 	%p4, %fd50, %fd44;
	selp.f64 	%fd51, %fd44, %fd50, %p4;
	setp.lt.f64 	%p5, %fd51, %fd45;
	selp.f64 	%fd52, %fd45, %fd51, %p5;
	setp.lt.f64 	%p6, %fd52, %fd46;
	selp.f64 	%fd53, %fd46, %fd52, %p6;
	setp.lt.f64 	%p7, %fd53, %fd47;
	selp.f64 	%fd54, %fd47, %fd53, %p7;
	setp.lt.f64 	%p8, %fd54, %fd48;
	selp.f64 	%fd303, %fd48, %fd54, %p8;
	setp.lt.u64 	%p9, %rd5, %rd3;
	@%p9 bra 	$L__BB10_42;
	cvt.u32.u64 	%r55, %rd3;
	cvt.u64.u32 	%rd28, %r27;
	add.s64 	%rd104, %rd4, %rd3;
	cvt.u32.u64 	%r28, %rd1;
	not.b32 	%r57, %r27;
	add.s32 	%r58, %r57, %r28;
	sub.s32 	%r59, %r58, %r55;
	sub.s32 	%r273, %r59, %r52;
	add.s64 	%rd29, %rd104, %rd28;
	shl.b64 	%rd30, %rd29, 3;
	add.s64 	%rd31, %rd30, %rd2;
	add.s64 	%rd103, %rd31, 16384;
	mov.b32 	%r274, 0;
	mov.u64 	%rd105, %rd4;
$L__BB10_27:
	cvt.s64.s32 	%rd15, %r50;
	add.s64 	%rd105, %rd105, %rd15;
	add.s64 	%rd32, %rd1, -2048;
	setp.gt.u64 	%p10, %rd105, %rd32;
	@%p10 bra 	$L__BB10_29;
	shl.b32 	%r61, %r1, 11;
	cvt.s64.s32 	%rd33, %r61;
	cvt.u64.u32 	%rd34, %r27;
	add.s64 	%rd35, %rd105, %rd34;
	shl.b64 	%rd36, %rd35, 3;
	add.s64 	%rd37, %rd2, %rd36;
	ld.global.f64 	%fd55, [%rd37];
	ld.global.f64 	%fd56, [%rd37+2048];
	ld.global.f64 	%fd57, [%rd37+4096];
	ld.global.f64 	%fd58, [%rd37+6144];
	ld.global.f64 	%fd59, [%rd37+8192];
	ld.global.f64 	%fd60, [%rd37+10240];
	ld.global.f64 	%fd61, [%rd37+12288];
	ld.global.f64 	%fd62, [%rd37+14336];
	setp.lt.f64 	%p11, %fd303, %fd55;
	selp.f64 	%fd63, %fd55, %fd303, %p11;
	setp.lt.f64 	%p12, %fd63, %fd56;
	selp.f64 	%fd64, %fd56, %fd63, %p12;
	setp.lt.f64 	%p13, %fd64, %fd57;
	selp.f64 	%fd65, %fd57, %fd64, %p13;
	setp.lt.f64 	%p14, %fd65, %fd58;
	selp.f64 	%fd66, %fd58, %fd65, %p14;
	setp.lt.f64 	%p15, %fd66, %fd59;
	selp.f64 	%fd67, %fd59, %fd66, %p15;
	setp.lt.f64 	%p16, %fd67, %fd60;
	selp.f64 	%fd68, %fd60, %fd67, %p16;
	setp.lt.f64 	%p17, %fd68, %fd61;
	selp.f64 	%fd69, %fd61, %fd68, %p17;
	setp.lt.f64 	%p18, %fd69, %fd62;
	selp.f64 	%fd303, %fd62, %fd69, %p18;
	sub.s64 	%rd38, %rd1, %rd105;
	setp.lt.u64 	%p19, %rd38, %rd33;
	add.s32 	%r274, %r274, 1;
	add.s64 	%rd104, %rd104, %rd33;
	sub.s32 	%r273, %r273, %r61;
	mul.wide.s32 	%rd39, %r61, 8;
	add.s64 	%rd103, %rd103, %rd39;
	@%p19 bra 	$L__BB10_42;
	bra.uni 	$L__BB10_27;
$L__BB10_29:
	setp.le.u64 	%p20, %rd1, %rd105;
	cvt.u32.u64 	%r62, %rd105;
	cvt.u32.u64 	%r63, %rd1;
	sub.s32 	%r64, %r63, %r62;
	setp.ge.s32 	%p21, %r27, %r64;
	or.pred  	%p22, %p20, %p21;
	@%p22 bra 	$L__BB10_42;
	cvt.u32.u64 	%r66, %rd15;
	cvt.u32.u64 	%r67, %rd4;
	not.b32 	%r68, %r27;
	add.s32 	%r69, %r68, %r28;
	add.s32 	%r70, %r66, %r67;
	sub.s32 	%r71, %r69, %r70;
	mul.lo.s32 	%r72, %r1, %r274;
	shl.b32 	%r73, %r72, 11;
	sub.s32 	%r74, %r71, %r73;
	shr.u32 	%r75, %r74, 8;
	add.s32 	%r34, %r75, 1;
	and.b32  	%r35, %r34, 15;
	setp.lt.u32 	%p23, %r74, 3840;
	mov.u32 	%r277, %r27;
	@%p23 bra 	$L__BB10_33;
	shr.u32 	%r76, %r273, 8;
	add.s32 	%r77, %r76, 1;
	and.b32  	%r78, %r77, 33554416;
	neg.s32 	%r275, %r78;
	mov.u32 	%r277, %r27;
$L__BB10_32:
	.pragma "nounroll";
	ld.global.f64 	%fd71, [%rd103+-16384];
	setp.lt.f64 	%p24, %fd303, %fd71;
	selp.f64 	%fd72, %fd71, %fd303, %p24;
	ld.global.f64 	%fd73, [%rd103+-14336];
	setp.lt.f64 	%p25, %fd72, %fd73;
	selp.f64 	%fd74, %fd73, %fd72, %p25;
	ld.global.f64 	%fd75, [%rd103+-12288];
	setp.lt.f64 	%p26, %fd74, %fd75;
	selp.f64 	%fd76, %fd75, %fd74, %p26;
	ld.global.f64 	%fd77, [%rd103+-10240];
	setp.lt.f64 	%p27, %fd76, %fd77;
	selp.f64 	%fd78, %fd77, %fd76, %p27;
	ld.global.f64 	%fd79, [%rd103+-8192];
	setp.lt.f64 	%p28, %fd78, %fd79;
	selp.f64 	%fd80, %fd79, %fd78, %p28;
	ld.global.f64 	%fd81, [%rd103+-6144];
	setp.lt.f64 	%p29, %fd80, %fd81;
	selp.f64 	%fd82, %fd81, %fd80, %p29;
	ld.global.f64 	%fd83, [%rd103+-4096];
	setp.lt.f64 	%p30, %fd82, %fd83;
	selp.f64 	%fd84, %fd83, %fd82, %p30;
	ld.global.f64 	%fd85, [%rd103+-2048];
	setp.lt.f64 	%p31, %fd84, %fd85;
	selp.f64 	%fd86, %fd85, %fd84, %p31;
	ld.global.f64 	%fd87, [%rd103];
	setp.lt.f64 	%p32, %fd86, %fd87;
	selp.f64 	%fd88, %fd87, %fd86, %p32;
	ld.global.f64 	%fd89, [%rd103+2048];
	setp.lt.f64 	%p33, %fd88, %fd89;
	selp.f64 	%fd90, %fd89, %fd88, %p33;
	ld.global.f64 	%fd91, [%rd103+4096];
	setp.lt.f64 	%p34, %fd90, %fd91;
	selp.f64 	%fd92, %fd91, %fd90, %p34;
	ld.global.f64 	%fd93, [%rd103+6144];
	setp.lt.f64 	%p35, %fd92, %fd93;
	selp.f64 	%fd94, %fd93, %fd92, %p35;
	ld.global.f64 	%fd95, [%rd103+8192];
	setp.lt.f64 	%p36, %fd94, %fd95;
	selp.f64 	%fd96, %fd95, %fd94, %p36;
	ld.global.f64 	%fd97, [%rd103+10240];
	setp.lt.f64 	%p37, %fd96, %fd97;
	selp.f64 	%fd98, %fd97, %fd96, %p37;
	ld.global.f64 	%fd99, [%rd103+12288];
	setp.lt.f64 	%p38, %fd98, %fd99;
	selp.f64 	%fd100, %fd99, %fd98, %p38;
	ld.global.f64 	%fd101, [%rd103+14336];
	setp.lt.f64 	%p39, %fd100, %fd101;
	selp.f64 	%fd303, %fd101, %fd100, %p39;
	add.s32 	%r277, %r277, 4096;
	add.s32 	%r275, %r275, 16;
	add.s64 	%rd103, %rd103, 32768;
	setp.ne.s32 	%p40, %r275, 0;
	@%p40 bra 	$L__BB10_32;
$L__BB10_33:
	setp.eq.s32 	%p41, %r35, 0;
	@%p41 bra 	$L__BB10_42;
	and.b32  	%r42, %r34, 7;
	setp.lt.u32 	%p42, %r35, 8;
	@%p42 bra 	$L__BB10_36;
	cvt.u64.u32 	%rd40, %r277;
	add.s64 	%rd41, %rd105, %rd40;
	shl.b64 	%rd42, %rd41, 3;
	add.s64 	%rd43, %rd2, %rd42;
	ld.global.f64 	%fd103, [%rd43];
	setp.lt.f64 	%p43, %fd303, %fd103;
	selp.f64 	%fd104, %fd103, %fd303, %p43;
	ld.global.f64 	%fd105, [%rd43+2048];
	setp.lt.f64 	%p44, %fd104, %fd105;
	selp.f64 	%fd106, %fd105, %fd104, %p44;
	ld.global.f64 	%fd107, [%rd43+4096];
	setp.lt.f64 	%p45, %fd106, %fd107;
	selp.f64 	%fd108, %fd107, %fd106, %p45;
	ld.global.f64 	%fd109, [%rd43+6144];
	setp.lt.f64 	%p46, %fd108, %fd109;
	selp.f64 	%fd110, %fd109, %fd108, %p46;
	ld.global.f64 	%fd111, [%rd43+8192];
	setp.lt.f64 	%p47, %fd110, %fd111;
	selp.f64 	%fd112, %fd111, %fd110, %p47;
	ld.global.f64 	%fd113, [%rd43+10240];
	setp.lt.f64 	%p48, %fd112, %fd113;
	selp.f64 	%fd114, %fd113, %fd112, %p48;
	ld.global.f64 	%fd115, [%rd43+12288];
	setp.lt.f64 	%p49, %fd114, %fd115;
	selp.f64 	%fd116, %fd115, %fd114, %p49;
	ld.global.f64 	%fd117, [%rd43+14336];
	setp.lt.f64 	%p50, %fd116, %fd117;
	selp.f64 	%fd303, %fd117, %fd116, %p50;
	add.s32 	%r277, %r277, 2048;
$L__BB10_36:
	setp.eq.s32 	%p51, %r42, 0;
	@%p51 bra 	$L__BB10_42;
	setp.lt.u32 	%p52, %r42, 4;
	@%p52 bra 	$L__BB10_39;
	cvt.u64.u32 	%rd44, %r277;
	add.s64 	%rd45, %rd105, %rd44;
	shl.b64 	%rd46, %rd45, 3;
	add.s64 	%rd47, %rd2, %rd46;
	ld.global.f64 	%fd119, [%rd47];
	setp.lt.f64 	%p53, %fd303, %fd119;
	selp.f64 	%fd120, %fd119, %fd303, %p53;
	ld.global.f64 	%fd121, [%rd47+2048];
	setp.lt.f64 	%p54, %fd120, %fd121;
	selp.f64 	%fd122, %fd121, %fd120, %p54;
	ld.global.f64 	%fd123, [%rd47+4096];
	setp.lt.f64 	%p55, %fd122, %fd123;
	selp.f64 	%fd124, %fd123, %fd122, %p55;
	ld.global.f64 	%fd125, [%rd47+6144];
	setp.lt.f64 	%p56, %fd124, %fd125;
	selp.f64 	%fd303, %fd125, %fd124, %p56;
	add.s32 	%r277, %r277, 1024;
$L__BB10_39:
	and.b32  	%r79, %r34, 3;
	setp.eq.s32 	%p57, %r79, 0;
	@%p57 bra 	$L__BB10_42;
	cvt.u64.u32 	%rd48, %r277;
	add.s64 	%rd49, %rd48, %rd104;
	shl.b64 	%rd50, %rd49, 3;
	add.s64 	%rd107, %rd2, %rd50;
	cvt.u16.u32 	%rs1, %r273;
	shr.u16 	%rs2, %rs1, 8;
	add.s16 	%rs3, %rs2, 1;
	cvt.u32.u16 	%r80, %rs3;
	and.b32  	%r81, %r80, 3;
	neg.s32 	%r280, %r81;
$L__BB10_41:
	.pragma "nounroll";
	ld.global.f64 	%fd126, [%rd107];
	setp.lt.f64 	%p58, %fd303, %fd126;
	selp.f64 	%fd303, %fd126, %fd303, %p58;
	add.s64 	%rd107, %rd107, 2048;
	add.s32 	%r280, %r280, 1;
	setp.ne.s32 	%p59, %r280, 0;
	@%p59 bra 	$L__BB10_41;
$L__BB10_42:
	// begin inline asm
	mov.u32 %r82, %laneid;
	// end inline asm
	mov.b64 	%rd51, %fd303;
	mov.b64 	{%r84, %r89}, %rd51;
	mov.b32 	%r90, 1;
	mov.b32 	%r131, 31;
	mov.b32 	%r132, -1;
	// begin inline asm
	shfl.sync.down.b32 %r83, %r84, %r90, %r131, %r132;
	// end inline asm
	// begin inline asm
	shfl.sync.down.b32 %r88, %r89, %r90, %r131, %r132;
	// end inline asm
	mov.b64 	%rd52, {%r83, %r88};
	mov.b64 	%fd127, %rd52;
	setp.gt.s32 	%p60, %r82, 30;
	setp.lt.f64 	%p61, %fd303, %fd127;
	selp.f64 	%fd128, %fd127, %fd303, %p61;
	selp.f64 	%fd129, %fd303, %fd128, %p60;
	mov.b64 	%rd53, %fd129;
	mov.b64 	{%r94, %r99}, %rd53;
	mov.b32 	%r100, 2;
	// begin inline asm
	shfl.sync.down.b32 %r93, %r94, %r100, %r131, %r132;
	// end inline asm
	// begin inline asm
	shfl.sync.down.b32 %r98, %r99, %r100, %r131, %r132;
	// end inline asm
	mov.b64 	%rd54, {%r93, %r98};
	mov.b64 	%fd130, %rd54;
	setp.gt.s32 	%p62, %r82, 29;
	setp.lt.f64 	%p63, %fd129, %fd130;
	selp.f64 	%fd131, %fd130, %fd129, %p63;
	selp.f64 	%fd132, %fd129, %fd131, %p62;
	mov.b64 	%rd55, %fd132;
	mov.b64 	{%r104, %r109}, %rd55;
	mov.b32 	%r110, 4;
	// begin inline asm
	shfl.sync.down.b32 %r103, %r104, %r110, %r131, %r132;
	// end inline asm
	// begin inline asm
	shfl.sync.down.b32 %r108, %r109, %r110, %r131, %r132;
	// end inline asm
	mov.b64 	%rd56, {%r103, %r108};
	mov.b64 	%fd133, %rd56;
	setp.gt.s32 	%p64, %r82, 27;
	setp.lt.f64 	%p65, %fd132, %fd133;
	selp.f64 	%fd134, %fd133, %fd132, %p65;
	selp.f64 	%fd135, %fd132, %fd134, %p64;
	mov.b64 	%rd57, %fd135;
	mov.b64 	{%r114, %r119}, %rd57;
	mov.b32 	%r120, 8;
	// begin inline asm
	shfl.sync.down.b32 %r113, %r114, %r120, %r131, %r132;
	// end inline asm
	// begin inline asm
	shfl.sync.down.b32 %r118, %r119, %r120, %r131, %r132;
	// end inline asm
	mov.b64 	%rd58, {%r113, %r118};
	mov.b64 	%fd136, %rd58;
	setp.gt.s32 	%p66, %r82, 23;
	setp.lt.f64 	%p67, %fd135, %fd136;
	selp.f64 	%fd137, %fd136, %fd135, %p67;
	selp.f64 	%fd138, %fd135, %fd137, %p66;
	mov.b64 	%rd59, %fd138;
	mov.b64 	{%r124, %r129}, %rd59;
	mov.b32 	%r130, 16;
	// begin inline asm
	shfl.sync.down.b32 %r123, %r124, %r130, %r131, %r132;
	// end inline asm
	// begin inline asm
	shfl.sync.down.b32 %r128, %r129, %r130, %r131, %r132;
	// end inline asm
	mov.b64 	%rd60, {%r123, %r128};
	mov.b64 	%fd139, %rd60;
	setp.gt.s32 	%p68, %r82, 15;
	setp.lt.f64 	%p69, %fd138, %fd139;
	selp.f64 	%fd37, %fd139, %fd138, %p69;
	selp.f64 	%fd304, %fd138, %fd37, %p68;
	setp.ne.s32 	%p70, %r82, 0;
	@%p70 bra 	$L__BB10_44;
	shr.u32 	%r133, %r27, 2;
	and.b32  	%r134, %r133, 248;
	mov.u32 	%r135, _ZZN3cub18CUB_300001_SM_10006detail6reduce18DeviceReduceKernelINS2_10policy_hubIdyN4cuda3__47maximumIdEEE10Policy1000EN6thrust24THRUST_300001_SM_1000_NS6detail15normal_iteratorINSC_10device_ptrIdEEEEyS8_dNS5_3std3__410__identityEEEvT0_PT3_T1_NS0_13GridEvenShareISO_EET2_T4_E12temp_storage;
	add.s32 	%r136, %r135, %r134;
	st.shared.f64 	[%r136+8], %fd37;
$L__BB10_44:
	bar.sync 	0;
	setp.ne.s32 	%p71, %r27, 0;
	@%p71 bra 	$L__BB10_46;
	ld.shared.f64 	%fd140, [_ZZN3cub18CUB_300001_SM_10006detail6reduce18DeviceReduceKernelINS2_10policy_hubIdyN4cuda3__47maximumIdEEE10Policy1000EN6thrust24THRUST_300001_SM_1000_NS6detail15normal_iteratorINSC_10device_ptrIdEEEEyS8_dNS5_3std3__410__identityEEEvT0_PT3_T1_NS0_13GridEvenShareISO_EET2_T4_E12temp_storage+16];
	setp.lt.f64 	%p72, %fd304, %fd140;
	selp.f64 	%fd141, %fd140, %fd304, %p72;
	ld.shared.f64 	%fd142, [_ZZN3cub18CUB_300001_SM_10006detail6reduce18DeviceReduceKernelINS2_10policy_hubIdyN4cuda3__47maximumIdEEE10Policy1000EN6thrust24THRUST_300001_SM_1000_NS6detail15normal_iteratorINSC_10device_ptrIdEEEEyS8_dNS5_3std3__410__identityEEEvT0_PT3_T1_NS0_13GridEvenShareISO_EET2_T4_E12temp_storage+24];
	setp.lt.f64 	%p73, %fd141, %fd142;
	selp.f64 	%fd143, %fd142, %fd141, %p73;
	ld.shared.f64 	%fd144, [_ZZN3cub18CUB_300001_SM_10006detail6reduce18DeviceReduceKernelINS2_10policy_hubIdyN4cuda3__47maximumIdEEE10Policy1000EN6thrust24THRUST_300001_SM_1000_NS6detail15normal_iteratorINSC_10device_ptrIdEEEEyS8_dNS5_3std3__410__identityEEEvT0_PT3_T1_NS0_13GridEvenShareISO_EET2_T4_E12temp_storage+32];
	setp.lt.f64 	%p74, %fd143, %fd144;
	selp.f64 	%fd145, %fd144, %fd143, %p74;
	ld.shared.f64 	%fd146, [_ZZN3cub18CUB_300001_SM_10006detail6reduce18DeviceReduceKernelINS2_10policy_hubIdyN4cuda3__47maximumIdEEE10Policy1000EN6thrust24THRUST_300001_SM_1000_NS6detail15normal_iteratorINSC_10device_ptrIdEEEEyS8_dNS5_3std3__410__identityEEEvT0_PT3_T1_NS0_13GridEvenShareISO_EET2_T4_E12temp_storage+40];
	setp.lt.f64 	%p75, %fd145, %fd146;
	selp.f64 	%fd147, %fd146, %fd145, %p75;
	ld.shared.f64 	%fd148, [_ZZN3cub18CUB_300001_SM_10006detail6reduce18DeviceReduceKernelINS2_10policy_hubIdyN4cuda3__47maximumIdEEE10Policy1000EN6thrust24THRUST_300001_SM_1000_NS6detail15normal_iteratorINSC_10device_ptrIdEEEEyS8_dNS5_3std3__410__identityEEEvT0_PT3_T1_NS0_13GridEvenShareISO_EET2_T4_E12temp_storage+48];
	setp.lt.f64 	%p76, %fd147, %fd148;
	selp.f64 	%fd149, %fd148, %fd147, %p76;
	ld.shared.f64 	%fd150, [_ZZN3cub18CUB_300001_SM_10006detail6reduce18DeviceReduceKernelINS2_10policy_hubIdyN4cuda3__47maximumIdEEE10Policy1000EN6thrust24THRUST_300001_SM_1000_NS6detail15normal_iteratorINSC_10device_ptrIdEEEEyS8_dNS5_3std3__410__identityEEEvT0_PT3_T1_NS0_13GridEvenShareISO_EET2_T4_E12temp_storage+56];
	setp.lt.f64 	%p77, %fd149, %fd150;
	selp.f64 	%fd151, %fd150, %fd149, %p77;
	ld.shared.f64 	%fd152, [_ZZN3cub18CUB_300001_SM_10006detail6reduce18DeviceReduceKernelINS2_10policy_hubIdyN4cuda3__47maximumIdEEE10Policy1000EN6thrust24THRUST_300001_SM_1000_NS6detail15normal_iteratorINSC_10device_ptrIdEEEEyS8_dNS5_3std3__410__identityEEEvT0_PT3_T1_NS0_13GridEvenShareISO_EET2_T4_E12temp_storage+64];
	setp.lt.f64 	%p78, %fd151, %fd152;
	selp.f64 	%fd304, %fd152, %fd151, %p78;
$L__BB10_46:
	mov.u32 	%r264, %tid.x;
	setp.ne.s32 	%p165, %r264, 0;
	@%p165 bra 	$L__BB10_48;
	ld.param.u64 	%rd101, [_ZN3cub18CUB_300001_SM_10006detail6reduce18DeviceReduceKernelINS2_10policy_hubIdyN4cuda3__47maximumIdEEE10Policy1000EN6thrust24THRUST_300001_SM_1000_NS6detail15normal_iteratorINSC_10device_ptrIdEEEEyS8_dNS5_3std3__410__identityEEEvT0_PT3_T1_NS0_13GridEvenShareISO_EET2_T4__param_1];
	cvta.to.global.u64 	%rd98, %rd101;
	mul.wide.u32 	%rd99, %r2, 8;
	add.s64 	%rd100, %rd98, %rd99;
	st.global.f64 	[%rd100], %fd304;
$L__BB10_48:
	ret;

}
	// .globl	_ZN3cub18CUB_300001_SM_10006detail6reduce28DeviceReduceSingleTileKernelINS2_10policy_hubIdyN4cuda3__47maximumIdEEE10Policy1000EPdSB_iS8_ddNS5_3std3__410__identityEEEvT0_T1_T2_T3_T4_T6_
.visible .entry _ZN3cub18CUB_300001_SM_10006detail6reduce28DeviceReduceSingleTileKernelINS2_10policy_hubIdyN4cuda3__47maximumIdEEE10Policy1000EPdSB_iS8_ddNS5_3std3__410__identityEEEvT0_T1_T2_T3_T4_T6_(
	.param .u64 .ptr .align 1 _ZN3cub18CUB_300001_SM_10006detail6reduce28DeviceReduceSingleTileKernelINS2_10policy_hubIdyN4cuda3__47maximumIdEEE10Policy1000EPdSB_iS8_ddNS5_3std3__410__identityEEEvT0_T1_T2_T3_T4_T6__param_0,
	.param .u64 .ptr .align 1 _ZN3cub18CUB_300001_SM_10006detail6reduce28DeviceReduceSingleTileKernelINS2_10policy_hubIdyN4cuda3__47maximumIdEEE10Policy1000EPdSB_iS8_ddNS5_3std3__410__identityEEEvT0_T1_T2_T3_T4_T6__param_1,
	.param .u32 _ZN3cub18CUB_300001_SM_10006detail6reduce28DeviceReduceSingleTileKernelINS2_10policy_hubIdyN4cuda3__47maximumIdEEE10Policy1000EPdSB_iS8_ddNS5_3std3__410__identityEEEvT0_T1_T2_T3_T4_T6__param_2,
	.param .align 1 .b8 _ZN3cub18CUB_300001_SM_10006detail6reduce28DeviceReduceSingleTileKernelINS2_10policy_hubIdyN4cuda3__47maximumIdEEE10Policy1000EPdSB_iS8_ddNS5_3std3__410__identityEEEvT0_T1_T2_T3_T4_T6__param_3[1],
	.param .f64 _ZN3cub18CUB_300001_SM_10006detail6reduce28DeviceReduceSingleTileKernelINS2_10policy_hubIdyN4cuda3__47maximumIdEEE10Policy1000EPdSB_iS8_ddNS5_3std3__410__identityEEEvT0_T1_T2_T3_T4_T6__param_4,
	.param .align 1 .b8 _ZN3cub18CUB_300001_SM_10006detail6reduce28DeviceReduceSingleTileKernelINS2_10policy_hubIdyN4cuda3__47maximumIdEEE10Policy1000EPdSB_iS8_ddNS5_3std3__410__identityEEEvT0_T1_T2_T3_T4_T6__param_5[1]
)
.maxntid 256
.minnctapersm 1
{
	.reg .pred 	%p<220>;
	.reg .b32 	%r<472>;
	.reg .b64 	%rd<206>;
	.reg .b64 	%fd<381>;
	// demoted variable
	.shared .align 8 .b8 _ZZN3cub18CUB_300001_SM_10006detail6reduce28DeviceReduceSingleTileKernelINS2_10policy_hubIdyN4cuda3__47maximumIdEEE10Policy1000EPdSB_iS8_ddNS5_3std3__410__identityEEEvT0_T1_T2_T3_T4_T6_E12temp_storage[80];
	ld.param.u64 	%rd15, [_ZN3cub18CUB_300001_SM_10006detail6reduce28DeviceReduceSingleTileKernelINS2_10policy_hubIdyN4cuda3__47maximumIdEEE10Policy1000EPdSB_iS8_ddNS5_3std3__410__identityEEEvT0_T1_T2_T3_T4_T6__param_0];
	ld.param.u64 	%rd16, [_ZN3cub18CUB_300001_SM_10006detail6reduce28DeviceReduceSingleTileKernelINS2_10policy_hubIdyN4cuda3__47maximumIdEEE10Policy1000EPdSB_iS8_ddNS5_3std3__410__identityEEEvT0_T1_T2_T3_T4_T6__param_1];
	ld.param.u32 	%r68, [_ZN3cub18CUB_300001_SM_10006detail6reduce28DeviceReduceSingleTileKernelINS2_10policy_hubIdyN4cuda3__47maximumIdEEE10Policy1000EPdSB_iS8_ddNS5_3std3__410__identityEEEvT0_T1_T2_T3_T4_T6__param_2];
	ld.param.f64 	%fd58, [_ZN3cub18CUB_300001_SM_10006detail6reduce28DeviceReduceSingleTileKernelINS2_10policy_hubIdyN4cuda3__47maximumIdEEE10Policy1000EPdSB_iS8_ddNS5_3std3__410__identityEEEvT0_T1_T2_T3_T4_T6__param_4];
	cvta.to.global.u64 	%rd1, %rd16;
	setp.ne.s32 	%p1, %r68, 0;
	@%p1 bra 	$L__BB11_3;
	mov.u32 	%r445, %tid.x;
	setp.ne.s32 	%p219, %r445, 0;
	@%p219 bra 	$L__BB11_74;
	st.global.f64 	[%rd1], %fd58;
	bra.uni 	$L__BB11_74;
$L__BB11_3:
	and.b64  	%rd17, %rd15, 31;
	setp.ne.s64 	%p2, %rd17, 0;
	@%p2 bra 	$L__BB11_38;
	setp.gt.s32 	%p110, %r68, 2047;
	@%p110 bra 	$L__BB11_22;
	mov.u32 	%r1, %tid.x;
	setp.ge.s32 	%p159, %r1, %r68;
	mov.f64 	%fd359, 0d0000000000000000;
	mov.u32 	%r449, %r1;
	@%p159 bra 	$L__BB11_7;
	mul.wide.u32 	%rd169, %r1, 8;
	add.s64 	%rd168, %rd15, %rd169;
	// begin inline asm
	ld.global.nc.u64 %rd167, [%rd168];
	// end inline asm
	mov.b64 	%fd359, %rd167;
	add.s32 	%r449, %r1, 256;
$L__BB11_7:
	setp.ge.s32 	%p160, %r449, %r68;
	@%p160 bra 	$L__BB11_13;
	not.b32 	%r321, %r449;
	add.s32 	%r4, %r68, %r321;
	and.b32  	%r322, %r4, 768;
	setp.eq.s32 	%p161, %r322, 768;
	@%p161 bra 	$L__BB11_11;
	mul.wide.u32 	%rd170, %r449, 8;
	add.s64 	%rd202, %rd15, %rd170;
	shr.u32 	%r323, %r4, 8;
	add.s32 	%r324, %r323, 1;
	and.b32  	%r325, %r324, 3;
	neg.s32 	%r447, %r325;
$L__BB11_10:
	.pragma "nounroll";
	// begin inline asm
	ld.global.nc.u64 %rd171, [%rd202];
	// end inline asm
	mov.b64 	%fd272, %rd171;
	setp.lt.f64 	%p162, %fd359, %fd272;
	selp.f64 	%fd359, %fd272, %fd359, %p162;
	add.s32 	%r449, %r449, 256;
	add.s64 	%rd202, %rd202, 2048;
	add.s32 	%r447, %r447, 1;
	setp.ne.s32 	%p163, %r447, 0;
	@%p163 bra 	$L__BB11_10;
$L__BB11_11:
	setp.lt.u32 	%p164, %r4, 768;
	@%p164 bra 	$L__BB11_13;
$L__BB11_12:
	mul.wide.s32 	%rd181, %r449, 8;
	add.s64 	%rd174, %rd15, %rd181;
	// begin inline asm
	ld.global.nc.u64 %rd173, [%rd174];
	// end inline asm
	mov.b64 	%fd273, %rd173;
	setp.lt.f64 	%p165, %fd359, %fd273;
	selp.f64 	%fd274, %fd273, %fd359, %p165;
	add.s64 	%rd176, %rd174, 2048;
	// begin inline asm
	ld.global.nc.u64 %rd175, [%rd176];
	// end inline asm
	mov.b64 	%fd275, %rd175;
	setp.lt.f64 	%p166, %fd274, %fd275;
	selp.f64 	%fd276, %fd275, %fd274, %p166;
	add.s64 	%rd178, %rd174, 4096;
	// begin inline asm
	ld.global.nc.u64 %rd177, [%rd178];
	// end inline asm
	mov.b64 	%fd277, %rd177;
	setp.lt.f64 	%p167, %fd276, %fd277;
	selp.f64 	%fd278, %fd277, %fd276, %p167;
	add.s64 	%rd180, %rd174, 6144;
	// begin inline asm
	ld.global.nc.u64 %rd179, [%rd180];
	// end inline asm
	mov.b64 	%fd279, %rd179;
	setp.lt.f64 	%p168, %fd278, %fd279;
	selp.f64 	%fd359, %fd279, %fd278, %p168;
	add.s32 	%r449, %r449, 1024;
	setp.lt.s32 	%p169, %r449, %r68;
	@%p169 bra 	$L__BB11_12;
$L__BB11_13:
	setp.lt.s32 	%p170, %r68, 256;
	@%p170 bra 	$L__BB11_18;
	// begin inline asm
	mov.u32 %r389, %laneid;
	// end inline asm
	mov.b64 	%rd192, %fd359;
	mov.b64 	{%r391, %r396}, %rd192;
	mov.b32 	%r397, 1;
	mov.b32 	%r438, 31;
	mov.b32 	%r439, -1;
	// begin inline asm
	shfl.sync.down.b32 %r390, %r391, %r397, %r438, %r439;
	// end inline asm
	// begin inline asm
	shfl.sync.down.b32 %r395, %r396, %r397, %r438, %r439;
	// end inline asm
	mov.b64 	%rd193, {%r390, %r395};
	mov.b64 	%fd327, %rd193;
	setp.gt.s32 	%p198, %r389, 30;
	setp.lt.f64 	%p199, %fd359, %fd327;
	selp.f64 	%fd328, %fd327, %fd359, %p199;
	selp.f64 	%fd329, %fd359, %fd328, %p198;
	mov.b64 	%rd194, %fd329;
	mov.b64 	{%r401, %r406}, %rd194;
	mov.b32 	%r407, 2;
	// begin inline asm
	shfl.sync.down.b32 %r400, %r401, %r407, %r438, %r439;
	// end inline asm
	// begin inline asm
	shfl.sync.down.b32 %r405, %r406, %r407, %r438, %r439;
	// end inline asm
	mov.b64 	%rd195, {%r400, %r405};
	mov.b64 	%fd330, %rd195;
	setp.gt.s32 	%p200, %r389, 29;
	setp.lt.f64 	%p201, %fd329, %fd330;
	selp.f64 	%fd331, %fd330, %fd329, %p201;
	selp.f64 	%fd332, %fd329, %fd331, %p200;
	mov.b64 	%rd196, %fd332;
	mov.b64 	{%r411, %r416}, %rd196;
	mov.b32 	%r417, 4;
	// begin inline asm
	shfl.sync.down.b32 %r410, %r411, %r417, %r438, %r439;
	// end inline asm
	// begin inline asm
	shfl.sync.down.b32 %r415, %r416, %r417, %r438, %r439;
	// end inline asm
	mov.b64 	%rd197, {%r410, %r415};
	mov.b64 	%fd333, %rd197;
	setp.gt.s32 	%p202, %r389, 27;
	setp.lt.f64 	%p203, %fd332, %fd333;
	selp.f64 	%fd334, %fd333, %fd332, %p203;
	selp.f64 	%fd335, %fd332, %fd334, %p202;
	mov.b64 	%rd198, %fd335;
	mov.b64 	{%r421, %r426}, %rd198;
	mov.b32 	%r427, 8;
	// begin inline asm
	shfl.sync.down.b32 %r420, %r421, %r427, %r438, %r439;
	// end inline asm
	// begin inline asm
	shfl.sync.down.b32 %r425, %r426, %r427, %r438, %r439;
	// end inline asm
	mov.b64 	%rd199, {%r420, %r425};
	mov.b64 	%fd336, %rd199;
	setp.gt.s32 	%p204, %r389, 23;
	setp.lt.f64 	%p205, %fd335, %fd336;
	selp.f64 	%fd337, %fd336, %fd335, %p205;
	selp.f64 	%fd338, %fd335, %fd337, %p204;
	mov.b64 	%rd200, %fd338;
	mov.b64 	{%r431, %r436}, %rd200;
	mov.b32 	%r437, 16;
	// begin inline asm
	shfl.sync.down.b32 %r430, %r431, %r437, %r438, %r439;
	// end inline asm
	// begin inline asm
	shfl.sync.down.b32 %r435, %r436, %r437, %r438, %r439;
	// end inline asm
	mov.b64 	%rd201, {%r430, %r435};
	mov.b64 	%fd339, %rd201;
	setp.gt.s32 	%p206, %r389, 15;
	setp.lt.f64 	%p207, %fd338, %fd339;
	selp.f64 	%fd10, %fd339, %fd338, %p207;
	selp.f64 	%fd380, %fd338, %fd10, %p206;
	setp.ne.s32 	%p208, %r389, 0;
	@%p208 bra 	$L__BB11_16;
	shr.u32 	%r440, %r1, 2;
	and.b32  	%r441, %r440, 248;
	mov.u32 	%r442, _ZZN3cub18CUB_300001_SM_10006detail6reduce28DeviceReduceSingleTileKernelINS2_10policy_hubIdyN4cuda3__47maximumIdEEE10Policy1000EPdSB_iS8_ddNS5_3std3__410__identityEEEvT0_T1_T2_T3_T4_T6_E12temp_storage;
	add.s32 	%r443, %r442, %r441;
	st.shared.f64 	[%r443+8], %fd10;
$L__BB11_16:
	bar.sync 	0;
	setp.ne.s32 	%p209, %r1, 0;
	@%p209 bra 	$L__BB11_72;
	ld.shared.f64 	%fd340, [_ZZN3cub18CUB_300001_SM_10006detail6reduce28DeviceReduceSingleTileKernelINS2_10policy_hubIdyN4cuda3__47maximumIdEEE10Policy1000EPdSB_iS8_ddNS5_3std3__410__identityEEEvT0_T1_T2_T3_T4_T6_E12temp_storage+16];
	setp.lt.f64 	%p210, %fd380, %fd340;
	selp.f64 	%fd341, %fd340, %fd380, %p210;
	ld.shared.f64 	%fd342, [_ZZN3cub18CUB_300001_SM_10006detail6reduce28DeviceReduceSingleTileKernelINS2_10policy_hubIdyN4cuda3__47maximumIdEEE10Policy1000EPdSB_iS8_ddNS5_3std3__410__identityEEEvT0_T1_T2_T3_T4_T6_E12temp_storage+24];
	setp.lt.f64 	%p211, %fd341, %fd342;
	selp.f64 	%fd343, %fd342, %fd341, %p211;
	ld.shared.f64 	%fd344, [_ZZN3cub18CUB_300001_SM_10006detail6reduce28DeviceReduceSingleTileKernelINS2_10policy_hubIdyN4cuda3__47maximumIdEEE10Policy1000EPdSB_iS8_ddNS5_3std3__410__identityEEEvT0_T1_T2_T3_T4_T6_E12temp_storage+32];
	setp.lt.f64 	%p212, %fd343, %fd344;
	selp.f64 	%fd345, %fd344, %fd343, %p212;
	ld.shared.f64 	%fd346, [_ZZN3cub18CUB_300001_SM_10006detail6reduce28DeviceReduceSingleTileKernelINS2_10policy_hubIdyN4cuda3__47maximumIdEEE10Policy1000EPdSB_iS8_ddNS5_3std3__410__identityEEEvT0_T1_T2_T3_T4_T6_E12temp_storage+40];
	setp.lt.f64 	%p213, %fd345, %fd346;
	selp.f64 	%fd347, %fd346, %fd345, %p213;
	ld.shared.f64 	%fd348, [_ZZN3cub18CUB_300001_SM_10006detail6reduce28DeviceReduceSingleTileKernelINS2_10policy_hubIdyN4cuda3__47maximumIdEEE10Policy1000EPdSB_iS8_ddNS5_3std3__410__identityEEEvT0_T1_T2_T3_T4_T6_E12temp_storage+48];
	setp.lt.f64 	%p214, %fd347, %fd348;
	selp.f64 	%fd349, %fd348, %fd347, %p214;
	ld.shared.f64 	%fd350, [_ZZN3cub18CUB_300001_SM_10006detail6reduce28DeviceReduceSingleTileKernelINS2_10policy_hubIdyN4cuda3__47maximumIdEEE10Policy1000EPdSB_iS8_ddNS5_3std3__410__identityEEEvT0_T1_T2_T3_T4_T6_E12temp_storage+56];
	setp.lt.f64 	%p215, %fd349, %fd350;
	selp.f64 	%fd351, %fd350, %fd349, %p215;
	ld.shared.f64 	%fd352, [_ZZN3cub18CUB_300001_SM_10006detail6reduce28DeviceReduceSingleTileKernelINS2_10policy_hubIdyN4cuda3__47maximumIdEEE10Policy1000EPdSB_iS8_ddNS5_3std3__410__identityEEEvT0_T1_T2_T3_T4_T6_E12temp_storage+64];
	setp.lt.f64 	%p216, %fd351, %fd352;
	selp.f64 	%fd380, %fd352, %fd351, %p216;
	bra.uni 	$L__BB11_72;
$L__BB11_18:
	// begin inline asm
	mov.u32 %r326, %laneid;
	// end inline asm
	and.b32  	%r377, %r1, 992;
	add.s32 	%r378, %r377, 32;
	setp.gt.s32 	%p171, %r378, %r68;
	not.b32 	%r379, %r377;
	add.s32 	%r380, %r68, %r379;
	selp.b32 	%r375, %r380, 31, %p171;
	mov.b64 	%rd182, %fd359;
	mov.b64 	{%r328, %r333}, %rd182;
	mov.b32 	%r334, 1;
	mov.b32 	%r376, -1;
	// begin inline asm
	shfl.sync.down.b32 %r327, %r328, %r334, %r375, %r376;
	// end inline asm
	// begin inline asm
	shfl.sync.down.b32 %r332, %r333, %r334, %r375, %r376;
	// end inline asm
	mov.b64 	%rd183, {%r327, %r332};
	mov.b64 	%fd280, %rd183;
	setp.lt.s32 	%p172, %r326, %r375;
	setp.lt.f64 	%p173, %fd359, %fd280;
	selp.f64 	%fd281, %fd280, %fd359, %p173;
	selp.f64 	%fd282, %fd281, %fd359, %p172;
	mov.b64 	%rd184, %fd282;
	mov.b64 	{%r338, %r343}, %rd184;
	mov.b32 	%r344, 2;
	// begin inline asm
	shfl.sync.down.b32 %r337, %r338, %r344, %r375, %r376;
	// end inline asm
	// begin inline asm
	shfl.sync.down.b32 %r342, %r343, %r344, %r375, %r376;
	// end inline asm
	mov.b64 	%rd185, {%r337, %r342};
	mov.b64 	%fd283, %rd185;
	add.s32 	%r381, %r326, 2;
	setp.gt.s32 	%p174, %r381, %r375;
	setp.lt.f64 	%p175, %fd282, %fd283;
	selp.f64 	%fd284, %fd283, %fd282, %p175;
	selp.f64 	%fd285, %fd282, %fd284, %p174;
	mov.b64 	%rd186, %fd285;
	mov.b64 	{%r348, %r353}, %rd186;
	mov.b32 	%r354, 4;
	// begin inline asm
	shfl.sync.down.b32 %r347, %r348, %r354, %r375, %r376;
	// end inline asm
	// begin inline asm
	shfl.sync.down.b32 %r352, %r353, %r354, %r375, %r376;
	// end inline asm
	mov.b64 	%rd187, {%r347, %r352};
	mov.b64 	%fd286, %rd187;
	add.s32 	%r382, %r326, 4;
	setp.gt.s32 	%p176, %r382, %r375;
	setp.lt.f64 	%p177, %fd285, %fd286;
	selp.f64 	%fd287, %fd286, %fd285, %p177;
	selp.f64 	%fd288, %fd285, %fd287, %p176;
	mov.b64 	%rd188, %fd288;
	mov.b64 	{%r358, %r363}, %rd188;
	mov.b32 	%r364, 8;
	// begin inline asm
	shfl.sync.down.b32 %r357, %r358, %r364, %r375, %r376;
	// end inline asm
	// begin inline asm
	shfl.sync.down.b32 %r362, %r363, %r364, %r375, %r376;
	// end inline asm
	mov.b64 	%rd189, {%r357, %r362};
	mov.b64 	%fd289, %rd189;
	add.s32 	%r383, %r326, 8;
	setp.gt.s32 	%p178, %r383, %r375;
	setp.lt.f64 	%p179, %fd288, %fd289;
	selp.f64 	%fd290, %fd289, %fd288, %p179;
	selp.f64 	%fd291, %fd288, %fd290, %p178;
	mov.b64 	%rd190, %fd291;
	mov.b64 	{%r368, %r373}, %rd190;
	mov.b32 	%r374, 16;
	// begin inline asm
	shfl.sync.down.b32 %r367, %r368, %r374, %r375, %r376;
	// end inline asm
	// begin inline asm
	shfl.sync.down.b32 %r372, %r373, %r374, %r375, %r376;
	// end inline asm
	mov.b64 	%rd191, {%r367, %r372};
	mov.b64 	%fd292, %rd191;
	add.s32 	%r384, %r326, 16;
	setp.gt.s32 	%p180, %r384, %r375;
	setp.lt.f64 	%p181, %fd291, %fd292;
	selp.f64 	%fd293, %fd292, %fd291, %p181;
	selp.f64 	%fd380, %fd291, %fd293, %p180;
	setp.ne.s32 	%p182, %r326, 0;
	@%p182 bra 	$L__BB11_20;
	shr.u32 	%r385, %r1, 2;
	and.b32  	%r386, %r385, 248;
	mov.u32 	%r387, _ZZN3cub18CUB_300001_SM_10006detail6reduce28DeviceReduceSingleTileKernelINS2_10policy_hubIdyN4cuda3__47maximumIdEEE10Policy1000EPdSB_iS8_ddNS5_3std3__410__identityEEEvT0_T1_T2_T3_T4_T6_E12temp_storage;
	add.s32 	%r388, %r387, %r386;
	st.shared.f64 	[%r388+8], %fd380;
$L__BB11_20:
	bar.sync 	0;
	setp.ne.s32 	%p183, %r1, 0;
	@%p183 bra 	$L__BB11_72;
	setp.gt.s32 	%p184, %r68, 32;
	ld.shared.f64 	%fd294, [_ZZN3cub18CUB_300001_SM_10006detail6reduce28DeviceReduceSingleTileKernelINS2_10policy_hubIdyN4cuda3__47maximumIdEEE10Policy1000EPdSB_iS8_ddNS5_3std3__410__identityEEEvT0_T1_T2_T3_T4_T6_E12temp_storage+16];
	setp.lt.f64 	%p185, %fd380, %fd294;
	selp.f64 	%fd296, %fd294, %fd380, %p185;
	selp.f64 	%fd297, %fd296, %fd380, %p184;
	setp.gt.s32 	%p186, %r68, 64;
	ld.shared.f64 	%fd299, [_ZZN3cub18CUB_300001_SM_10006detail6reduce28DeviceReduceSingleTileKernelINS2_10policy_hubIdyN4cuda3__47maximumIdEEE10Policy1000EPdSB_iS8_ddNS5_3std3__410__identityEEEvT0_T1_T2_T3_T4_T6_E12temp_storage+24];
	setp.lt.f64 	%p187, %fd297, %fd299;
	selp.f64 	%fd301, %fd299, %fd297, %p187;
	selp.f64 	%fd302, %fd301, %fd297, %p186;
	setp.gt.s32 	%p188, %r68, 96;
	ld.shared.f64 	%fd304, [_ZZN3cub18CUB_300001_SM_10006detail6reduce28DeviceReduceSingleTileKernelINS2_10policy_hubIdyN4cuda3__47maximumIdEEE10Policy1000EPdSB_iS8_ddNS5_3std3__410__identityEEEvT0_T1_T2_T3_T4_T6_E12temp_storage+32];
	setp.lt.f64 	%p189, %fd302, %fd304;
	selp.f64 	%fd306, %fd304, %fd302, %p189;
	selp.f64 	%fd307, %fd306, %fd302, %p188;
	setp.gt.s32 	%p190, %r68, 128;
	ld.shared.f64 	%fd309, [_ZZN3cub18CUB_300001_SM_10006detail6reduce28DeviceReduceSingleTileKernelINS2_10policy_hubIdyN4cuda3__47maximumIdEEE10Policy1000EPdSB_iS8_ddNS5_3std3__410__identityEEEvT0_T1_T2_T3_T4_T6_E12temp_storage+40];
	setp.lt.f64 	%p191, %fd307, %fd309;
	selp.f64 	%fd311, %fd309, %fd307, %p191;
	selp.f64 	%fd312, %fd311, %fd307, %p190;
	setp.gt.s32 	%p192, %r68, 160;
	ld.shared.f64 	%fd314, [_ZZN3cub18CUB_300001_SM_10006detail6reduce28DeviceReduceSingleTileKernelINS2_10policy_hubIdyN4cuda3__47maximumIdEEE10Policy1000EPdSB_iS8_ddNS5_3std3__410__identityEEEvT0_T1_T2_T3_T4_T6_E12temp_storage+48];
	setp.lt.f64 	%p193, %fd312, %fd314;
	selp.f64 	%fd316, %fd314, %fd312, %p193;
	selp.f64 	%fd317, %fd316, %fd312, %p192;
	setp.gt.s32 	%p194, %r68, 192;
	ld.shared.f64 	%fd319, [_ZZN3cub18CUB_300001_SM_10006detail6reduce28DeviceReduceSingleTileKernelINS2_10policy_hubIdyN4cuda3__47maximumIdEEE10Policy1000EPdSB_iS8_ddNS5_3std3__410__identityEEEvT0_T1_T2_T3_T4_T6_E12temp_storage+56];
	setp.lt.f64 	%p195, %fd317, %fd319;
	selp.f64 	%fd321, %fd319, %fd317, %p195;
	selp.f64 	%fd322, %fd321, %fd317, %p194;
	setp.gt.s32 	%p196, %r68, 224;
	ld.shared.f64 	%fd324, [_ZZN3cub18CUB_300001_SM_10006detail6reduce28DeviceReduceSingleTileKernelINS2_10policy_hubIdyN4cuda3__47maximumIdEEE10Policy1000EPdSB_iS8_ddNS5_3std3__410__identityEEEvT0_T1_T2_T3_T4_T6_E12temp_storage+64];
	setp.lt.f64 	%p197, %fd322, %fd324;
	selp.f64 	%fd326, %fd324, %fd322, %p197;
	selp.f64 	%fd380, %fd326, %fd322, %p196;
	bra.uni 	$L__BB11_72;
$L__BB11_22:
	mov.u32 	%r13, %tid.x;
	shl.b32 	%r14, %r13, 2;
	mul.wide.u32 	%rd126, %r14, 8;
	add.s64 	%rd116, %rd15, %rd126;
	// begin inline asm
	ld.global.nc.v2.u64 {%rd114, %rd115}, [%rd116];
	// end inline asm
	add.s64 	%rd119, %rd116, 16;
	// begin inline asm
	ld.global.nc.v2.u64 {%rd117, %rd118}, [%rd119];
	// end inline asm
	mov.b64 	%fd206, %rd114;
	mov.b64 	%fd207, %rd115;
	mov.b64 	%fd208, %rd117;
	mov.b64 	%fd209, %rd118;
	add.s64 	%rd122, %rd116, 8192;
	// begin inline asm
	ld.global.nc.v2.u64 {%rd120, %rd121}, [%rd122];
	// end inline asm
	add.s64 	%rd125, %rd116, 8208;
	// begin inline asm
	ld.global.nc.v2.u64 {%rd123, %rd124}, [%rd125];
	// end inline asm
	mov.b64 	%fd210, %rd120;
	mov.b64 	%fd211, %rd121;
	mov.b64 	%fd212, %rd123;
	mov.b64 	%fd213, %rd124;
	setp.lt.f64 	%p111, %fd206, %fd207;
	selp.f64 	%fd214, %fd207, %fd206, %p111;
	setp.lt.f64 	%p112, %fd214, %fd208;
	selp.f64 	%fd215, %fd208, %fd214, %p112;
	setp.lt.f64 	%p113, %fd215, %fd209;
	selp.f64 	%fd216, %fd209, %fd215, %p113;
	setp.lt.f64 	%p114, %fd216, %fd210;
	selp.f64 	%fd217, %fd210, %fd216, %p114;
	setp.lt.f64 	%p115, %fd217, %fd211;
	selp.f64 	%fd218, %fd211, %fd217, %p115;
	setp.lt.f64 	%p116, %fd218, %fd212;
	selp.f64 	%fd219, %fd212, %fd218, %p116;
	setp.lt.f64 	%p117, %fd219, %fd213;
	selp.f64 	%fd366, %fd213, %fd219, %p117;
	setp.lt.u32 	%p118, %r68, 4096;
	mov.b32 	%r452, 2048;
	@%p118 bra 	$L__BB11_26;
	add.s32 	%r15, %r68, -2048;
	mov.b32 	%r452, 2048;
$L__BB11_24:
	add.s32 	%r258, %r452, %r14;
	mul.wide.u32 	%rd139, %r258, 8;
	add.s64 	%rd129, %rd15, %rd139;
	// begin inline asm
	ld.global.nc.v2.u64 {%rd127, %rd128}, [%rd129];
	// end inline asm
	add.s64 	%rd132, %rd129, 16;
	// begin inline asm
	ld.global.nc.v2.u64 {%rd130, %rd131}, [%rd132];
	// end inline asm
	mov.b64 	%fd220, %rd127;
	mov.b64 	%fd221, %rd128;
	mov.b64 	%fd222, %rd130;
	mov.b64 	%fd223, %rd131;
	add.s64 	%rd135, %rd129, 8192;
	// begin inline asm
	ld.global.nc.v2.u64 {%rd133, %rd134}, [%rd135];
	// end inline asm
	add.s64 	%rd138, %rd129, 8208;
	// begin inline asm
	ld.global.nc.v2.u64 {%rd136, %rd137}, [%rd138];
	// end inline asm
	mov.b64 	%fd224, %rd133;
	mov.b64 	%fd225, %rd134;
	mov.b64 	%fd226, %rd136;
	mov.b64 	%fd227, %rd137;
	setp.lt.f64 	%p119, %fd366, %fd220;
	selp.f64 	%fd228, %fd220, %fd366, %p119;
	setp.lt.f64 	%p120, %fd228, %fd221;
	selp.f64 	%fd229, %fd221, %fd228, %p120;
	setp.lt.f64 	%p121, %fd229, %fd222;
	selp.f64 	%fd230, %fd222, %fd229, %p121;
	setp.lt.f64 	%p122, %fd230, %fd223;
	selp.f64 	%fd231, %fd223, %fd230, %p122;
	setp.lt.f64 	%p123, %fd231, %fd224;
	selp.f64 	%fd232, %fd224, %fd231, %p123;
	setp.lt.f64 	%p124, %fd232, %fd225;
	selp.f64 	%fd233, %fd225, %fd232, %p124;
	setp.lt.f64 	%p125, %fd233, %fd226;
	selp.f64 	%fd234, %fd226, %fd233, %p125;
	setp.lt.f64 	%p126, %fd234, %fd227;
	selp.f64 	%fd366, %fd227, %fd234, %p126;
	sub.s32 	%r259, %r68, %r452;
	setp.lt.s32 	%p127, %r259, 2048;
	@%p127 bra 	$L__BB11_34;
	add.s32 	%r452, %r452, 2048;
	setp.le.s32 	%p128, %r452, %r15;
	@%p128 bra 	$L__BB11_24;
$L__BB11_26:
	setp.le.s32 	%p129, %r68, %r452;
	@%p129 bra 	$L__BB11_34;
	sub.s32 	%r19, %r68, %r452;
	setp.ge.s32 	%p130, %r13, %r19;
	@%p130 bra 	$L__BB11_34;
	not.b32 	%r260, %r13;
	add.s32 	%r261, %r68, %r260;
	sub.s32 	%r20, %r261, %r452;
	and.b32  	%r262, %r20, 768;
	setp.eq.s32 	%p131, %r262, 768;
	mov.u32 	%r456, %r13;
	@%p131 bra 	$L__BB11_31;
	add.s32 	%r454, %r13, %r452;
	shr.u32 	%r263, %r20, 8;
	add.s32 	%r264, %r263, 1;
	and.b32  	%r265, %r264, 3;
	neg.s32 	%r453, %r265;
	mov.u32 	%r456, %r13;
$L__BB11_30:
	.pragma "nounroll";
	mul.wide.u32 	%rd142, %r454, 8;
	add.s64 	%rd141, %rd15, %rd142;
	// begin inline asm
	ld.global.nc.u64 %rd140, [%rd141];
	// end inline asm
	mov.b64 	%fd236, %rd140;
	setp.lt.f64 	%p132, %fd366, %fd236;
	selp.f64 	%fd366, %fd236, %fd366, %p132;
	add.s32 	%r456, %r456, 256;
	add.s32 	%r454, %r454, 256;
	add.s32 	%r453, %r453, 1;
	setp.ne.s32 	%p133, %r453, 0;
	@%p133 bra 	$L__BB11_30;
$L__BB11_31:
	setp.lt.u32 	%p134, %r20, 768;
	@%p134 bra 	$L__BB11_34;
	cvt.u64.u32 	%rd143, %r456;
	cvt.u64.u32 	%rd144, %r452;
	add.s64 	%rd145, %rd143, %rd144;
	shl.b64 	%rd146, %rd145, 3;
	add.s64 	%rd147, %rd146, %rd15;
	add.s64 	%rd203, %rd147, 4096;
	add.s32 	%r457, %r456, %r452;
$L__BB11_33:
	mul.wide.u32 	%rd156, %r457, 8;
	add.s64 	%rd149, %rd15, %rd156;
	// begin inline asm
	ld.global.nc.u64 %rd148, [%rd149];
	// end inline asm
	mov.b64 	%fd237, %rd148;
	setp.lt.f64 	%p135, %fd366, %fd237;
	selp.f64 	%fd238, %fd237, %fd366, %p135;
	add.s64 	%rd151, %rd203, -2048;
	// begin inline asm
	ld.global.nc.u64 %rd150, [%rd151];
	// end inline asm
	mov.b64 	%fd239, %rd150;
	setp.lt.f64 	%p136, %fd238, %fd239;
	selp.f64 	%fd240, %fd239, %fd238, %p136;
	// begin inline asm
	ld.global.nc.u64 %rd152, [%rd203];
	// end inline asm
	mov.b64 	%fd241, %rd152;
	setp.lt.f64 	%p137, %fd240, %fd241;
	selp.f64 	%fd242, %fd241, %fd240, %p137;
	add.s64 	%rd155, %rd203, 2048;
	// begin inline asm
	ld.global.nc.u64 %rd154, [%rd155];
	// end inline asm
	mov.b64 	%fd243, %rd154;
	setp.lt.f64 	%p138, %fd242, %fd243;
	selp.f64 	%fd366, %fd243, %fd242, %p138;
	add.s32 	%r456, %r456, 1024;
	add.s64 	%rd203, %rd203, 8192;
	add.s32 	%r457, %r457, 1024;
	setp.lt.s32 	%p139, %r456, %r19;
	@%p139 bra 	$L__BB11_33;
$L__BB11_34:
	// begin inline asm
	mov.u32 %r266, %laneid;
	// end inline asm
	mov.b64 	%rd157, %fd366;
	mov.b64 	{%r268, %r273}, %rd157;
	mov.b32 	%r274, 1;
	mov.b32 	%r315, 31;
	mov.b32 	%r316, -1;
	// begin inline asm
	shfl.sync.down.b32 %r267, %r268, %r274, %r315, %r316;
	// end inline asm
	// begin inline asm
	shfl.sync.down.b32 %r272, %r273, %r274, %r315, %r316;
	// end inline asm
	mov.b64 	%rd158, {%r267, %r272};
	mov.b64 	%fd244, %rd158;
	setp.gt.s32 	%p140, %r266, 30;
	setp.lt.f64 	%p141, %fd366, %fd244;
	selp.f64 	%fd245, %fd244, %fd366, %p141;
	selp.f64 	%fd246, %fd366, %fd245, %p140;
	mov.b64 	%rd159, %fd246;
	mov.b64 	{%r278, %r283}, %rd159;
	mov.b32 	%r284, 2;
	// begin inline asm
	shfl.sync.down.b32 %r277, %r278, %r284, %r315, %r316;
	// end inline asm
	// begin inline asm
	shfl.sync.down.b32 %r282, %r283, %r284, %r315, %r316;
	// end inline asm
	mov.b64 	%rd160, {%r277, %r282};
	mov.b64 	%fd247, %rd160;
	setp.gt.s32 	%p142, %r266, 29;
	setp.lt.f64 	%p143, %fd246, %fd247;
	selp.f64 	%fd248, %fd247, %fd246, %p143;
	selp.f64 	%fd249, %fd246, %fd248, %p142;
	mov.b64 	%rd161, %fd249;
	mov.b64 	{%r288, %r293}, %rd161;
	mov.b32 	%r294, 4;
	// begin inline asm
	shfl.sync.down.b32 %r287, %r288, %r294, %r315, %r316;
	// end inline asm
	// begin inline asm
	shfl.sync.down.b32 %r292, %r293, %r294, %r315, %r316;
	// end inline asm
	mov.b64 	%rd162, {%r287, %r292};
	mov.b64 	%fd250, %rd162;
	setp.gt.s32 	%p144, %r266, 27;
	setp.lt.f64 	%p145, %fd249, %fd250;
	selp.f64 	%fd251, %fd250, %fd249, %p145;
	selp.f64 	%fd252, %fd249, %fd251, %p144;
	mov.b64 	%rd163, %fd252;
	mov.b64 	{%r298, %r303}, %rd163;
	mov.b32 	%r304, 8;
	// begin inline asm
	shfl.sync.down.b32 %r297, %r298, %r304, %r315, %r316;
	// end inline asm
	// begin inline asm
	shfl.sync.down.b32 %r302, %r303, %r304, %r315, %r316;
	// end inline asm
	mov.b64 	%rd164, {%r297, %r302};
	mov.b64 	%fd253, %rd164;
	setp.gt.s32 	%p146, %r266, 23;
	setp.lt.f64 	%p147, %fd252, %fd253;
	selp.f64 	%fd254, %fd253, %fd252, %p147;
	selp.f64 	%fd255, %fd252, %fd254, %p146;
	mov.b64 	%rd165, %fd255;
	mov.b64 	{%r308, %r313}, %rd165;
	mov.b32 	%r314, 16;
	// begin inline asm
	shfl.sync.down.b32 %r307, %r308, %r314, %r315, %r316;
	// end inline asm
	// begin inline asm
	shfl.sync.down.b32 %r312, %r313, %r314, %r315, %r316;
	// end inline asm
	mov.b64 	%rd166, {%r307, %r312};
	mov.b64 	%fd256, %rd166;
	setp.gt.s32 	%p148, %r266, 15;
	setp.lt.f64 	%p149, %fd255, %fd256;
	selp.f64 	%fd26, %fd256, %fd255, %p149;
	selp.f64 	%fd380, %fd255, %fd26, %p148;
	setp.ne.s32 	%p150, %r266, 0;
	@%p150 bra 	$L__BB11_36;
	shr.u32 	%r317, %r13, 2;
	and.b32  	%r318, %r317, 248;
	mov.u32 	%r319, _ZZN3cub18CUB_300001_SM_10006detail6reduce28DeviceReduceSingleTileKernelINS2_10policy_hubIdyN4cuda3__47maximumIdEEE10Policy1000EPdSB_iS8_ddNS5_3std3__410__identityEEEvT0_T1_T2_T3_T4_T6_E12temp_storage;
	add.s32 	%r320, %r319, %r318;
	st.shared.f64 	[%r320+8], %fd26;
$L__BB11_36:
	bar.sync 	0;
	setp.ne.s32 	%p151, %r13, 0;
	@%p151 bra 	$L__BB11_72;
	ld.shared.f64 	%fd257, [_ZZN3cub18CUB_300001_SM_10006detail6reduce28DeviceReduceSingleTileKernelINS2_10policy_hubIdyN4cuda3__47maximumIdEEE10Policy1000EPdSB_iS8_ddNS5_3std3__410__identityEEEvT0_T1_T2_T3_T4_T6_E12temp_storage+16];
	setp.lt.f64 	%p152, %fd380, %fd257;
	selp.f64 	%fd258, %fd257, %fd380, %p152;
	ld.shared.f64 	%fd259, [_ZZN3cub18CUB_300001_SM_10006detail6reduce28DeviceReduceSingleTileKernelINS2_10policy_hubIdyN4cuda3__47maximumIdEEE10Policy1000EPdSB_iS8_ddNS5_3std3__410__identityEEEvT0_T1_T2_T3_T4_T6_E12temp_storage+24];
	setp.lt.f64 	%p153, %fd258, %fd259;
	selp.f64 	%fd260, %fd259, %fd258, %p153;
	ld.shared.f64 	%fd261, [_ZZN3cub18CUB_300001_SM_10006detail6reduce28DeviceReduceSingleTileKernelINS2_10policy_hubIdyN4cuda3__47maximumIdEEE10Policy1000EPdSB_iS8_ddNS5_3std3__410__identityEEEvT0_T1_T2_T3_T4_T6_E12temp_storage+32];
	setp.lt.f64 	%p154, %fd260, %fd261;
	selp.f64 	%fd262, %fd261, %fd260, %p154;
	ld.shared.f64 	%fd263, [_ZZN3cub18CUB_300001_SM_10006detail6reduce28DeviceReduceSingleTileKernelINS2_10policy_hubIdyN4cuda3__47maximumIdEEE10Policy1000EPdSB_iS8_ddNS5_3std3__410__identityEEEvT0_T1_T2_T3_T4_T6_E12temp_storage+40];
	setp.lt.f64 	%p155, %fd262, %fd263;
	selp.f64 	%fd264, %fd263, %fd262, %p155;
	ld.shared.f64 	%fd265, [_ZZN3cub18CUB_300001_SM_10006detail6reduce28DeviceReduceSingleTileKernelINS2_10policy_hubIdyN4cuda3__47maximumIdEEE10Policy1000EPdSB_iS8_ddNS5_3std3__410__identityEEEvT0_T1_T2_T3_T4_T6_E12temp_storage+48];
	setp.lt.f64 	%p156, %fd264, %fd265;
	selp.f64 	%fd266, %fd265, %fd264, %p156;
	ld.shared.f64 	%fd267, [_ZZN3cub18CUB_300001_SM_10006detail6reduce28DeviceReduceSingleTileKernelINS2_10policy_hubIdyN4cuda3__47maximumIdEEE10Policy1000EPdSB_iS8_ddNS5_3std3__410__identityEEEvT0_T1_T2_T3_T4_T6_E12temp_storage+56];
	setp.lt.f64 	%p157, %fd266, %fd267;
	selp.f64 	%fd268, %fd267, %fd266, %p157;
	ld.shared.f64 	%fd269, [_ZZN3cub18CUB_300001_SM_10006detail6reduce28DeviceReduceSingleTileKernelINS2_10policy_hubIdyN4cuda3__47maximumIdEEE10Policy1000EPdSB_iS8_ddNS5_3std3__410__identityEEEvT0_T1_T2_T3_T4_T6_E12temp_storage+64];
	setp.lt.f64 	%p158, %fd268, %fd269;
	selp.f64 	%fd380, %fd269, %fd268, %p158;
	bra.uni 	$L__BB11_72;
$L__BB11_38:
	setp.gt.s32 	%p3, %r68, 2047;
	@%p3 bra 	$L__BB11_56;
	mov.u32 	%r35, %tid.x;
	setp.ge.s32 	%p52, %r35, %r68;
	mov.f64 	%fd372, 0d0000000000000000;
	mov.u32 	%r462, %r35;
	@%p52 bra 	$L__BB11_41;
	mul.wide.u32 	%rd81, %r35, 8;
	add.s64 	%rd80, %rd15, %rd81;
	// begin inline asm
	ld.global.nc.u64 %rd79, [%rd80];
	// end inline asm
	mov.b64 	%fd372, %rd79;
	add.s32 	%r462, %r35, 256;
$L__BB11_41:
	setp.ge.s32 	%p53, %r462, %r68;
	@%p53 bra 	$L__BB11_47;
	not.b32 	%r133, %r462;
	add.s32 	%r38, %r68, %r133;
	and.b32  	%r134, %r38, 768;
	setp.eq.s32 	%p54, %r134, 768;
	@%p54 bra 	$L__BB11_45;
	mul.wide.u32 	%rd82, %r462, 8;
	add.s64 	%rd204, %rd15, %rd82;
	shr.u32 	%r135, %r38, 8;
	add.s32 	%r136, %r135, 1;
	and.b32  	%r137, %r136, 3;
	neg.s32 	%r460, %r137;
$L__BB11_44:
	.pragma "nounroll";
	// begin inline asm
	ld.global.nc.u64 %rd83, [%rd204];
	// end inline asm
	mov.b64 	%fd125, %rd83;
	setp.lt.f64 	%p55, %fd372, %fd125;
	selp.f64 	%fd372, %fd125, %fd372, %p55;
	add.s32 	%r462, %r462, 256;
	add.s64 	%rd204, %rd204, 2048;
	add.s32 	%r460, %r460, 1;
	setp.ne.s32 	%p56, %r460, 0;
	@%p56 bra 	$L__BB11_44;
$L__BB11_45:
	setp.lt.u32 	%p57, %r38, 768;
	@%p57 bra 	$L__BB11_47;
$L__BB11_46:
	mul.wide.s32 	%rd93, %r462, 8;
	add.s64 	%rd86, %rd15, %rd93;
	// begin inline asm
	ld.global.nc.u64 %rd85, [%rd86];
	// end inline asm
	mov.b64 	%fd126, %rd85;
	setp.lt.f64 	%p58, %fd372, %fd126;
	selp.f64 	%fd127, %fd126, %fd372, %p58;
	add.s64 	%rd88, %rd86, 2048;
	// begin inline asm
	ld.global.nc.u64 %rd87, [%rd88];
	// end inline asm
	mov.b64 	%fd128, %rd87;
	setp.lt.f64 	%p59, %fd127, %fd128;
	selp.f64 	%fd129, %fd128, %fd127, %p59;
	add.s64 	%rd90, %rd86, 4096;
	// begin inline asm
	ld.global.nc.u64 %rd89, [%rd90];
	// end inline asm
	mov.b64 	%fd130, %rd89;
	setp.lt.f64 	%p60, %fd129, %fd130;
	selp.f64 	%fd131, %fd130, %fd129, %p60;
	add.s64 	%rd92, %rd86, 6144;
	// begin inline asm
	ld.global.nc.u64 %rd91, [%rd92];
	// end inline asm
	mov.b64 	%fd132, %rd91;
	setp.lt.f64 	%p61, %fd131, %fd132;
	selp.f64 	%fd372, %fd132, %fd131, %p61;
	add.s32 	%r462, %r462, 1024;
	setp.lt.s32 	%p62, %r462, %r68;
	@%p62 bra 	$L__BB11_46;
$L__BB11_47:
	setp.lt.s32 	%p63, %r68, 256;
	@%p63 bra 	$L__BB11_52;
	// begin inline asm
	mov.u32 %r201, %laneid;
	// end inline asm
	mov.b64 	%rd104, %fd372;
	mov.b64 	{%r203, %r208}, %rd104;
	mov.b32 	%r209, 1;
	mov.b32 	%r250, 31;
	mov.b32 	%r251, -1;
	// begin inline asm
	shfl.sync.down.b32 %r202, %r203, %r209, %r250, %r251;
	// end inline asm
	// begin inline asm
	shfl.sync.down.b32 %r207, %r208, %r209, %r250, %r251;
	// end inline asm
	mov.b64 	%rd105, {%r202, %r207};
	mov.b64 	%fd180, %rd105;
	setp.gt.s32 	%p91, %r201, 30;
	setp.lt.f64 	%p92, %fd372, %fd180;
	selp.f64 	%fd181, %fd180, %fd372, %p92;
	selp.f64 	%fd182, %fd372, %fd181, %p91;
	mov.b64 	%rd106, %fd182;
	mov.b64 	{%r213, %r218}, %rd106;
	mov.b32 	%r219, 2;
	// begin inline asm
	shfl.sync.down.b32 %r212, %r213, %r219, %r250, %r251;
	// end inline asm
	// begin inline asm
	shfl.sync.down.b32 %r217, %r218, %r219, %r250, %r251;
	// end inline asm
	mov.b64 	%rd107, {%r212, %r217};
	mov.b64 	%fd183, %rd107;
	setp.gt.s32 	%p93, %r201, 29;
	setp.lt.f64 	%p94, %fd182, %fd183;
	selp.f64 	%fd184, %fd183, %fd182, %p94;
	selp.f64 	%fd185, %fd182, %fd184, %p93;
	mov.b64 	%rd108, %fd185;
	mov.b64 	{%r223, %r228}, %rd108;
	mov.b32 	%r229, 4;
	// begin inline asm
	shfl.sync.down.b32 %r222, %r223, %r229, %r250, %r251;
	// end inline asm
	// begin inline asm
	shfl.sync.down.b32 %r227, %r228, %r229, %r250, %r251;
	// end inline asm
	mov.b64 	%rd109, {%r222, %r227};
	mov.b64 	%fd186, %rd109;
	setp.gt.s32 	%p95, %r201, 27;
	setp.lt.f64 	%p96, %fd185, %fd186;
	selp.f64 	%fd187, %fd186, %fd185, %p96;
	selp.f64 	%fd188, %fd185, %fd187, %p95;
	mov.b64 	%rd110, %fd188;
	mov.b64 	{%r233, %r238}, %rd110;
	mov.b32 	%r239, 8;
	// begin inline asm
	shfl.sync.down.b32 %r232, %r233, %r239, %r250, %r251;
	// end inline asm
	// begin inline asm
	shfl.sync.down.b32 %r237, %r238, %r239, %r250, %r251;
	// end inline asm
	mov.b64 	%rd111, {%r232, %r237};
	mov.b64 	%fd189, %rd111;
	setp.gt.s32 	%p97, %r201, 23;
	setp.lt.f64 	%p98, %fd188, %fd189;
	selp.f64 	%fd190, %fd189, %fd188, %p98;
	selp.f64 	%fd191, %fd188, %fd190, %p97;
	mov.b64 	%rd112, %fd191;
	mov.b64 	{%r243, %r248}, %rd112;
	mov.b32 	%r249, 16;
	// begin inline asm
	shfl.sync.down.b32 %r242, %r243, %r249, %r250, %r251;
	// end inline asm
	// begin inline asm
	shfl.sync.down.b32 %r247, %r248, %r249, %r250, %r251;
	// end inline asm
	mov.b64 	%rd113, {%r242, %r247};
	mov.b64 	%fd192, %rd113;
	setp.gt.s32 	%p99, %r201, 15;
	setp.lt.f64 	%p100, %fd191, %fd192;
	selp.f64 	%fd38, %fd192, %fd191, %p100;
	selp.f64 	%fd380, %fd191, %fd38, %p99;
	setp.ne.s32 	%p101, %r201, 0;
	@%p101 bra 	$L__BB11_50;
	shr.u32 	%r252, %r35, 2;
	and.b32  	%r253, %r252, 248;
	mov.u32 	%r254, _ZZN3cub18CUB_300001_SM_10006detail6reduce28DeviceReduceSingleTileKernelINS2_10policy_hubIdyN4cuda3__47maximumIdEEE10Policy1000EPdSB_iS8_ddNS5_3std3__410__identityEEEvT0_T1_T2_T3_T4_T6_E12temp_storage;
	add.s32 	%r255, %r254, %r253;
	st.shared.f64 	[%r255+8], %fd38;
$L__BB11_50:
	bar.sync 	0;
	setp.ne.s32 	%p102, %r35, 0;
	@%p102 bra 	$L__BB11_72;
	ld.shared.f64 	%fd193, [_ZZN3cub18CUB_300001_SM_10006detail6reduce28DeviceReduceSingleTileKernelINS2_10policy_hubIdyN4cuda3__47maximumIdEEE10Policy1000EPdSB_iS8_ddNS5_3std3__410__identityEEEvT0_T1_T2_T3_T4_T6_E12temp_storage+16];
	setp.lt.f64 	%p103, %fd380, %fd193;
	selp.f64 	%fd194, %fd193, %fd380, %p103;
	ld.shared.f64 	%fd195, [_ZZN3cub18CUB_300001_SM_10006detail6reduce28DeviceReduceSingleTileKernelINS2_10policy_hubIdyN4cuda3__47maximumIdEEE10Policy1000EPdSB_iS8_ddNS5_3std3__410__identityEEEvT0_T1_T2_T3_T4_T6_E12temp_storage+24];
	setp.lt.f64 	%p104, %fd194, %fd195;
	selp.f64 	%fd196, %fd195, %fd194, %p104;
	ld.shared.f64 	%fd197, [_ZZN3cub18CUB_300001_SM_10006detail6reduce28DeviceReduceSingleTileKernelINS2_10policy_hubIdyN4cuda3__47maximumIdEEE10Policy1000EPdSB_iS8_ddNS5_3std3__410__identityEEEvT0_T1_T2_T3_T4_T6_E12temp_storage+32];
	setp.lt.f64 	%p105, %fd196, %fd197;
	selp.f64 	%fd198, %fd197, %fd196, %p105;
	ld.shared.f64 	%fd199, [_ZZN3cub18CUB_300001_SM_10006detail6reduce28DeviceReduceSingleTileKernelINS2_10policy_hubIdyN4cuda3__47maximumIdEEE10Policy1000EPdSB_iS8_ddNS5_3std3__410__identityEEEvT0_T1_T2_T3_T4_T6_E12temp_storage+40];
	setp.lt.f64 	%p106, %fd198, %fd199;
	selp.f64 	%fd200, %fd199, %fd198, %p106;
	ld.shared.f64 	%fd201, [_ZZN3cub18CUB_300001_SM_10006detail6reduce28DeviceReduceSingleTileKernelINS2_10policy_hubIdyN4cuda3__47maximumIdEEE10Policy1000EPdSB_iS8_ddNS5_3std3__410__identityEEEvT0_T1_T2_T3_T4_T6_E12temp_storage+48];
	setp.lt.f64 	%p107, %fd200, %fd201;
	selp.f64 	%fd202, %fd201, %fd200, %p107;
	ld.shared.f64 	%fd203, [_ZZN3cub18CUB_300001_SM_10006detail6reduce28DeviceReduceSingleTileKernelINS2_10policy_hubIdyN4cuda3__47maximumIdEEE10Policy1000EPdSB_iS8_ddNS5_3std3__410__identityEEEvT0_T1_T2_T3_T4_T6_E12temp_storage+56];
	setp.lt.f64 	%p108, %fd202, %fd203;
	selp.f64 	%fd204, %fd203, %fd202, %p108;
	ld.shared.f64 	%fd205, [_ZZN3cub18CUB_300001_SM_10006detail6reduce28DeviceReduceSingleTileKernelINS2_10policy_hubIdyN4cuda3__47maximumIdEEE10Policy1000EPdSB_iS8_ddNS5_3std3__410__identityEEEvT0_T1_T2_T3_T4_T6_E12temp_storage+64];
	setp.lt.f64 	%p109, %fd204, %fd205;
	selp.f64 	%fd380, %fd205, %fd204, %p109;
	bra.uni 	$L__BB11_72;
$L__BB11_52:
	// begin inline asm
	mov.u32 %r138, %laneid;
	// end inline asm
	and.b32  	%r189, %r35, 992;
	add.s32 	%r190, %r189, 32;
	setp.gt.s32 	%p64, %r190, %r68;
	not.b32 	%r191, %r189;
	add.s32 	%r192, %r68, %r191;
	selp.b32 	%r187, %r192, 31, %p64;
	mov.b64 	%rd94, %fd372;
	mov.b64 	{%r140, %r145}, %rd94;
	mov.b32 	%r146, 1;
	mov.b32 	%r188, -1;
	// begin inline asm
	shfl.sync.down.b32 %r139, %r140, %r146, %r187, %r188;
	// end inline asm
	// begin inline asm
	shfl.sync.down.b32 %r144, %r145, %r146, %r187, %r188;
	// end inline asm
	mov.b64 	%rd95, {%r139, %r144};
	mov.b64 	%fd133, %rd95;
	setp.lt.s32 	%p65, %r138, %r187;
	setp.lt.f64 	%p66, %fd372, %fd133;
	selp.f64 	%fd134, %fd133, %fd372, %p66;
	selp.f64 	%fd135, %fd134, %fd372, %p65;
	mov.b64 	%rd96, %fd135;
	mov.b64 	{%r150, %r155}, %rd96;
	mov.b32 	%r156, 2;
	// begin inline asm
	shfl.sync.down.b32 %r149, %r150, %r156, %r187, %r188;
	// end inline asm
	// begin inline asm
	shfl.sync.down.b32 %r154, %r155, %r156, %r187, %r188;
	// end inline asm
	mov.b64 	%rd97, {%r149, %r154};
	mov.b64 	%fd136, %rd97;
	add.s32 	%r193, %r138, 2;
	setp.gt.s32 	%p67, %r193, %r187;
	setp.lt.f64 	%p68, %fd135, %fd136;
	selp.f64 	%fd137, %fd136, %fd135, %p68;
	selp.f64 	%fd138, %fd135, %fd137, %p67;
	mov.b64 	%rd98, %fd138;
	mov.b64 	{%r160, %r165}, %rd98;
	mov.b32 	%r166, 4;
	// begin inline asm
	shfl.sync.down.b32 %r159, %r160, %r166, %r187, %r188;
	// end inline asm
	// begin inline asm
	shfl.sync.down.b32 %r164, %r165, %r166, %r187, %r188;
	// end inline asm
	mov.b64 	%rd99, {%r159, %r164};
	mov.b64 	%fd139, %rd99;
	add.s32 	%r194, %r138, 4;
	setp.gt.s32 	%p69, %r194, %r187;
	setp.lt.f64 	%p70, %fd138, %fd139;
	selp.f64 	%fd140, %fd139, %fd138, %p70;
	selp.f64 	%fd141, %fd138, %fd140, %p69;
	mov.b64 	%rd100, %fd141;
	mov.b64 	{%r170, %r175}, %rd100;
	mov.b32 	%r176, 8;
	// begin inline asm
	shfl.sync.down.b32 %r169, %r170, %r176, %r187, %r188;
	// end inline asm
	// begin inline asm
	shfl.sync.down.b32 %r174, %r175, %r176, %r187, %r188;
	// end inline asm
	mov.b64 	%rd101, {%r169, %r174};
	mov.b64 	%fd142, %rd101;
	add.s32 	%r195, %r138, 8;
	setp.gt.s32 	%p71, %r195, %r187;
	setp.lt.f64 	%p72, %fd141, %fd142;
	selp.f64 	%fd143, %fd142, %fd141, %p72;
	selp.f64 	%fd144, %fd141, %fd143, %p71;
	mov.b64 	%rd102, %fd144;
	mov.b64 	{%r180, %r185}, %rd102;
	mov.b32 	%r186, 16;
	// begin inline asm
	shfl.sync.down.b32 %r179, %r180, %r186, %r187, %r188;
	// end inline asm
	// begin inline asm
	shfl.sync.down.b32 %r184, %r185, %r186, %r187, %r188;
	// end inline asm
	mov.b64 	%rd103, {%r179, %r184};
	mov.b64 	%fd145, %rd103;
	add.s32 	%r196, %r138, 16;
	setp.gt.s32 	%p73, %r196, %r187;
	setp.lt.f64 	%p74, %fd144, %fd145;
	selp.f64 	%fd146, %fd145, %fd144, %p74;
	selp.f64 	%fd380, %fd144, %fd146, %p73;
	setp.ne.s32 	%p75, %r138, 0;
	@%p75 bra 	$L__BB11_54;
	shr.u32 	%r197, %r35, 2;
	and.b32  	%r198, %r197, 248;
	mov.u32 	%r199, _ZZN3cub18CUB_300001_SM_10006detail6reduce28DeviceReduceSingleTileKernelINS2_10policy_hubIdyN4cuda3__47maximumIdEEE10Policy1000EPdSB_iS8_ddNS5_3std3__410__identityEEEvT0_T1_T2_T3_T4_T6_E12temp_storage;
	add.s32 	%r200, %r199, %r198;
	st.shared.f64 	[%r200+8], %fd380;
$L__BB11_54:
	bar.sync 	0;
	setp.ne.s32 	%p76, %r35, 0;
	@%p76 bra 	$L__BB11_72;
	setp.gt.s32 	%p77, %r68, 32;
	ld.shared.f64 	%fd147, [_ZZN3cub18CUB_300001_SM_10006detail6reduce28DeviceReduceSingleTileKernelINS2_10policy_hubIdyN4cuda3__47maximumIdEEE10Policy1000EPdSB_iS8_ddNS5_3std3__410__identityEEEvT0_T1_T2_T3_T4_T6_E12temp_storage+16];
	setp.lt.f64 	%p78, %fd380, %fd147;
	selp.f64 	%fd149, %fd147, %fd380, %p78;
	selp.f64 	%fd150, %fd149, %fd380, %p77;
	setp.gt.s32 	%p79, %r68, 64;
	ld.shared.f64 	%fd152, [_ZZN3cub18CUB_300001_SM_10006detail6reduce28DeviceReduceSingleTileKernelINS2_10policy_hubIdyN4cuda3__47maximumIdEEE10Policy1000EPdSB_iS8_ddNS5_3std3__410__identityEEEvT0_T1_T2_T3_T4_T6_E12temp_storage+24];
	setp.lt.f64 	%p80, %fd150, %fd152;
	selp.f64 	%fd154, %fd152, %fd150, %p80;
	selp.f64 	%fd155, %fd154, %fd150, %p79;
	setp.gt.s32 	%p81, %r68, 96;
	ld.shared.f64 	%fd157, [_ZZN3cub18CUB_300001_SM_10006detail6reduce28DeviceReduceSingleTileKernelINS2_10policy_hubIdyN4cuda3__47maximumIdEEE10Policy1000EPdSB_iS8_ddNS5_3std3__410__identityEEEvT0_T1_T2_T3_T4_T6_E12temp_storage+32];
	setp.lt.f64 	%p82, %fd155, %fd157;
	selp.f64 	%fd159, %fd157, %fd155, %p82;
	selp.f64 	%fd160, %fd159, %fd155, %p81;
	setp.gt.s32 	%p83, %r68, 128;
	ld.shared.f64 	%fd162, [_ZZN3cub18CUB_300001_SM_10006detail6reduce28DeviceReduceSingleTileKernelINS2_10policy_hubIdyN4cuda3__47maximumIdEEE10Policy1000EPdSB_iS8_ddNS5_3std3__410__identityEEEvT0_T1_T2_T3_T4_T6_E12temp_storage+40];
	setp.lt.f64 	%p84, %fd160, %fd162;
	selp.f64 	%fd164, %fd162, %fd160, %p84;
	selp.f64 	%fd165, %fd164, %fd160, %p83;
	setp.gt.s32 	%p85, %r68, 160;
	ld.shared.f64 	%fd167, [_ZZN3cub18CUB_300001_SM_10006detail6reduce28DeviceReduceSingleTileKernelINS2_10policy_hubIdyN4cuda3__47maximumIdEEE10Policy1000EPdSB_iS8_ddNS5_3std3__410__identityEEEvT0_T1_T2_T3_T4_T6_E12temp_storage+48];
	setp.lt.f64 	%p86, %fd165, %fd167;
	selp.f64 	%fd169, %fd167, %fd165, %p86;
	selp.f64 	%fd170, %fd169, %fd165, %p85;
	setp.gt.s32 	%p87, %r68, 192;
	ld.shared.f64 	%fd172, [_ZZN3cub18CUB_300001_SM_10006detail6reduce28DeviceReduceSingleTileKernelINS2_10policy_hubIdyN4cuda3__47maximumIdEEE10Policy1000EPdSB_iS8_ddNS5_3std3__410__identityEEEvT0_T1_T2_T3_T4_T6_E12temp_storage+56];
	setp.lt.f64 	%p88, %fd170, %fd172;
	selp.f64 	%fd174, %fd172, %fd170, %p88;
	selp.f64 	%fd175, %fd174, %fd170, %p87;
	setp.gt.s32 	%p89, %r68, 224;
	ld.shared.f64 	%fd177, [_ZZN3cub18CUB_300001_SM_10006detail6reduce28DeviceReduceSingleTileKernelINS2_10policy_hubIdyN4cuda3__47maximumIdEEE10Policy1000EPdSB_iS8_ddNS5_3std3__410__identityEEEvT0_T1_T2_T3_T4_T6_E12temp_storage+64];
	setp.lt.f64 	%p90, %fd175, %fd177;
	selp.f64 	%fd179, %fd177, %fd175, %p90;
	selp.f64 	%fd380, %fd179, %fd175, %p89;
	bra.uni 	$L__BB11_72;
$L__BB11_56:
	mov.u32 	%r47, %tid.x;
	mul.wide.u32 	%rd34, %r47, 8;
	add.s64 	%rd19, %rd15, %rd34;
	// begin inline asm
	ld.global.nc.u64 %rd18, [%rd19];
	// end inline asm
	mov.b64 	%fd59, %rd18;
	add.s64 	%rd21, %rd19, 2048;
	// begin inline asm
	ld.global.nc.u64 %rd20, [%rd21];
	// end inline asm
	mov.b64 	%fd60, %rd20;
	add.s64 	%rd23, %rd19, 4096;
	// begin inline asm
	ld.global.nc.u64 %rd22, [%rd23];
	// end inline asm
	mov.b64 	%fd61, %rd22;
	add.s64 	%rd25, %rd19, 6144;
	// begin inline asm
	ld.global.nc.u64 %rd24, [%rd25];
	// end inline asm
	mov.b64 	%fd62, %rd24;
	add.s64 	%rd27, %rd19, 8192;
	// begin inline asm
	ld.global.nc.u64 %rd26, [%rd27];
	// end inline asm
	mov.b64 	%fd63, %rd26;
	add.s64 	%rd29, %rd19, 10240;
	// begin inline asm
	ld.global.nc.u64 %rd28, [%rd29];
	// end inline asm
	mov.b64 	%fd64, %rd28;
	add.s64 	%rd31, %rd19, 12288;
	// begin inline asm
	ld.global.nc.u64 %rd30, [%rd31];
	// end inline asm
	mov.b64 	%fd65, %rd30;
	add.s64 	%rd33, %rd19, 14336;
	// begin inline asm
	ld.global.nc.u64 %rd32, [%rd33];
	// end inline asm
	mov.b64 	%fd66, %rd32;
	setp.lt.f64 	%p4, %fd59, %fd60;
	selp.f64 	%fd67, %fd60, %fd59, %p4;
	setp.lt.f64 	%p5, %fd67, %fd61;
	selp.f64 	%fd68, %fd61, %fd67, %p5;
	setp.lt.f64 	%p6, %fd68, %fd62;
	selp.f64 	%fd69, %fd62, %fd68, %p6;
	setp.lt.f64 	%p7, %fd69, %fd63;
	selp.f64 	%fd70, %fd63, %fd69, %p7;
	setp.lt.f64 	%p8, %fd70, %fd64;
	selp.f64 	%fd71, %fd64, %fd70, %p8;
	setp.lt.f64 	%p9, %fd71, %fd65;
	selp.f64 	%fd72, %fd65, %fd71, %p9;
	setp.lt.f64 	%p10, %fd72, %fd66;
	selp.f64 	%fd379, %fd66, %fd72, %p10;
	setp.lt.u32 	%p11, %r68, 4096;
	mov.b32 	%r465, 2048;
	@%p11 bra 	$L__BB11_60;
	add.s32 	%r48, %r68, -2048;
	mov.b32 	%r465, 2048;
$L__BB11_58:
	mul.wide.s32 	%rd51, %r465, 8;
	add.s64 	%rd36, %rd19, %rd51;
	// begin inline asm
	ld.global.nc.u64 %rd35, [%rd36];
	// end inline asm
	mov.b64 	%fd73, %rd35;
	add.s64 	%rd38, %rd36, 2048;
	// begin inline asm
	ld.global.nc.u64 %rd37, [%rd38];
	// end inline asm
	mov.b64 	%fd74, %rd37;
	add.s64 	%rd40, %rd36, 4096;
	// begin inline asm
	ld.global.nc.u64 %rd39, [%rd40];
	// end inline asm
	mov.b64 	%fd75, %rd39;
	add.s64 	%rd42, %rd36, 6144;
	// begin inline asm
	ld.global.nc.u64 %rd41, [%rd42];
	// end inline asm
	mov.b64 	%fd76, %rd41;
	add.s64 	%rd44, %rd36, 8192;
	// begin inline asm
	ld.global.nc.u64 %rd43, [%rd44];
	// end inline asm
	mov.b64 	%fd77, %rd43;
	add.s64 	%rd46, %rd36, 10240;
	// begin inline asm
	ld.global.nc.u64 %rd45, [%rd46];
	// end inline asm
	mov.b64 	%fd78, %rd45;
	add.s64 	%rd48, %rd36, 12288;
	// begin inline asm
	ld.global.nc.u64 %rd47, [%rd48];
	// end inline asm
	mov.b64 	%fd79, %rd47;
	add.s64 	%rd50, %rd36, 14336;
	// begin inline asm
	ld.global.nc.u64 %rd49, [%rd50];
	// end inline asm
	mov.b64 	%fd80, %rd49;
	setp.lt.f64 	%p12, %fd379, %fd73;
	selp.f64 	%fd81, %fd73, %fd379, %p12;
	setp.lt.f64 	%p13, %fd81, %fd74;
	selp.f64 	%fd82, %fd74, %fd81, %p13;
	setp.lt.f64 	%p14, %fd82, %fd75;
	selp.f64 	%fd83, %fd75, %fd82, %p14;
	setp.lt.f64 	%p15, %fd83, %fd76;
	selp.f64 	%fd84, %fd76, %fd83, %p15;
	setp.lt.f64 	%p16, %fd84, %fd77;
	selp.f64 	%fd85, %fd77, %fd84, %p16;
	setp.lt.f64 	%p17, %fd85, %fd78;
	selp.f64 	%fd86, %fd78, %fd85, %p17;
	setp.lt.f64 	%p18, %fd86, %fd79;
	selp.f64 	%fd87, %fd79, %fd86, %p18;
	setp.lt.f64 	%p19, %fd87, %fd80;
	selp.f64 	%fd379, %fd80, %fd87, %p19;
	sub.s32 	%r71, %r68, %r465;
	setp.lt.s32 	%p20, %r71, 2048;
	@%p20 bra 	$L__BB11_68;
	add.s32 	%r465, %r465, 2048;
	setp.le.s32 	%p21, %r465, %r48;
	@%p21 bra 	$L__BB11_58;
$L__BB11_60:
	setp.le.s32 	%p22, %r68, %r465;
	@%p22 bra 	$L__BB11_68;
	sub.s32 	%r52, %r68, %r465;
	setp.ge.s32 	%p23, %r47, %r52;
	@%p23 bra 	$L__BB11_68;
	not.b32 	%r72, %r47;
	add.s32 	%r73, %r68, %r72;
	sub.s32 	%r53, %r73, %r465;
	and.b32  	%r74, %r53, 768;
	setp.eq.s32 	%p24, %r74, 768;
	mov.u32 	%r469, %r47;
	@%p24 bra 	$L__BB11_65;
	add.s32 	%r467, %r47, %r465;
	shr.u32 	%r75, %r53, 8;
	add.s32 	%r76, %r75, 1;
	and.b32  	%r77, %r76, 3;
	neg.s32 	%r466, %r77;
	mov.u32 	%r469, %r47;
$L__BB11_64:
	.pragma "nounroll";
	mul.wide.u32 	%rd54, %r467, 8;
	add.s64 	%rd53, %rd15, %rd54;
	// begin inline asm
	ld.global.nc.u64 %rd52, [%rd53];
	// end inline asm
	mov.b64 	%fd89, %rd52;
	setp.lt.f64 	%p25, %fd379, %fd89;
	selp.f64 	%fd379, %fd89, %fd379, %p25;
	add.s32 	%r469, %r469, 256;
	add.s32 	%r467, %r467, 256;
	add.s32 	%r466, %r466, 1;
	setp.ne.s32 	%p26, %r466, 0;
	@%p26 bra 	$L__BB11_64;
$L__BB11_65:
	setp.lt.u32 	%p27, %r53, 768;
	@%p27 bra 	$L__BB11_68;
	cvt.u64.u32 	%rd55, %r469;
	cvt.u64.u32 	%rd56, %r465;
	add.s64 	%rd57, %rd55, %rd56;
	shl.b64 	%rd58, %rd57, 3;
	add.s64 	%rd59, %rd58, %rd15;
	add.s64 	%rd205, %rd59, 4096;
	add.s32 	%r470, %r469, %r465;
$L__BB11_67:
	mul.wide.u32 	%rd68, %r470, 8;
	add.s64 	%rd61, %rd15, %rd68;
	// begin inline asm
	ld.global.nc.u64 %rd60, [%rd61];
	// end inline asm
	mov.b64 	%fd90, %rd60;
	setp.lt.f64 	%p28, %fd379, %fd90;
	selp.f64 	%fd91, %fd90, %fd379, %p28;
	add.s64 	%rd63, %rd205, -2048;
	// begin inline asm
	ld.global.nc.u64 %rd62, [%rd63];
	// end inline asm
	mov.b64 	%fd92, %rd62;
	setp.lt.f64 	%p29, %fd91, %fd92;
	selp.f64 	%fd93, %fd92, %fd91, %p29;
	// begin inline asm
	ld.global.nc.u64 %rd64, [%rd205];
	// end inline asm
	mov.b64 	%fd94, %rd64;
	setp.lt.f64 	%p30, %fd93, %fd94;
	selp.f64 	%fd95, %fd94, %fd93, %p30;
	add.s64 	%rd67, %rd205, 2048;
	// begin inline asm
	ld.global.nc.u64 %rd66, [%rd67];
	// end inline asm
	mov.b64 	%fd96, %rd66;
	setp.lt.f64 	%p31, %fd95, %fd96;
	selp.f64 	%fd379, %fd96, %fd95, %p31;
	add.s32 	%r469, %r469, 1024;
	add.s64 	%rd205, %rd205, 8192;
	add.s32 	%r470, %r470, 1024;
	setp.lt.s32 	%p32, %r469, %r52;
	@%p32 bra 	$L__BB11_67;
$L__BB11_68:
	// begin inline asm
	mov.u32 %r78, %laneid;
	// end inline asm
	mov.b64 	%rd69, %fd379;
	mov.b64 	{%r80, %r85}, %rd69;
	mov.b32 	%r86, 1;
	mov.b32 	%r127, 31;
	mov.b32 	%r128, -1;
	// begin inline asm
	shfl.sync.down.b32 %r79, %r80, %r86, %r127, %r128;
	// end inline asm
	// begin inline asm
	shfl.sync.down.b32 %r84, %r85, %r86, %r127, %r128;
	// end inline asm
	mov.b64 	%rd70, {%r79, %r84};
	mov.b64 	%fd97, %rd70;
	setp.gt.s32 	%p33, %r78, 30;
	setp.lt.f64 	%p34, %fd379, %fd97;
	selp.f64 	%fd98, %fd97, %fd379, %p34;
	selp.f64 	%fd99, %fd379, %fd98, %p33;
	mov.b64 	%rd71, %fd99;
	mov.b64 	{%r90, %r95}, %rd71;
	mov.b32 	%r96, 2;
	// begin inline asm
	shfl.sync.down.b32 %r89, %r90, %r96, %r127, %r128;
	// end inline asm
	// begin inline asm
	shfl.sync.down.b32 %r94, %r95, %r96, %r127, %r128;
	// end inline asm
	mov.b64 	%rd72, {%r89, %r94};
	mov.b64 	%fd100, %rd72;
	setp.gt.s32 	%p35, %r78, 29;
	setp.lt.f64 	%p36, %fd99, %fd100;
	selp.f64 	%fd101, %fd100, %fd99, %p36;
	selp.f64 	%fd102, %fd99, %fd101, %p35;
	mov.b64 	%rd73, %fd102;
	mov.b64 	{%r100, %r105}, %rd73;
	mov.b32 	%r106, 4;
	// begin inline asm
	shfl.sync.down.b32 %r99, %r100, %r106, %r127, %r128;
	// end inline asm
	// begin inline asm
	shfl.sync.down.b32 %r104, %r105, %r106, %r127, %r128;
	// end inline asm
	mov.b64 	%rd74, {%r99, %r104};
	mov.b64 	%fd103, %rd74;
	setp.gt.s32 	%p37, %r78, 27;
	setp.lt.f64 	%p38, %fd102, %fd103;
	selp.f64 	%fd104, %fd103, %fd102, %p38;
	selp.f64 	%fd105, %fd102, %fd104, %p37;
	mov.b64 	%rd75, %fd105;
	mov.b64 	{%r110, %r115}, %rd75;
	mov.b32 	%r116, 8;
	// begin inline asm
	shfl.sync.down.b32 %r109, %r110, %r116, %r127, %r128;
	// end inline asm
	// begin inline asm
	shfl.sync.down.b32 %r114, %r115, %r116, %r127, %r128;
	// end inline asm
	mov.b64 	%rd76, {%r109, %r114};
	mov.b64 	%fd106, %rd76;
	setp.gt.s32 	%p39, %r78, 23;
	setp.lt.f64 	%p40, %fd105, %fd106;
	selp.f64 	%fd107, %fd106, %fd105, %p40;
	selp.f64 	%fd108, %fd105, %fd107, %p39;
	mov.b64 	%rd77, %fd108;
	mov.b64 	{%r120, %r125}, %rd77;
	mov.b32 	%r126, 16;
	// begin inline asm
	shfl.sync.down.b32 %r119, %r120, %r126, %r127, %r128;
	// end inline asm
	// begin inline asm
	shfl.sync.down.b32 %r124, %r125, %r126, %r127, %r128;
	// end inline asm
	mov.b64 	%rd78, {%r119, %r124};
	mov.b64 	%fd109, %rd78;
	setp.gt.s32 	%p41, %r78, 15;
	setp.lt.f64 	%p42, %fd108, %fd109;
	selp.f64 	%fd54, %fd109, %fd108, %p42;
	selp.f64 	%fd380, %fd108, %fd54, %p41;
	setp.ne.s32 	%p43, %r78, 0;
	@%p43 bra 	$L__BB11_70;
	shr.u32 	%r129, %r47, 2;
	and.b32  	%r130, %r129, 248;
	mov.u32 	%r131, _ZZN3cub18CUB_300001_SM_10006detail6reduce28DeviceReduceSingleTileKernelINS2_10policy_hubIdyN4cuda3__47maximumIdEEE10Policy1000EPdSB_iS8_ddNS5_3std3__410__identityEEEvT0_T1_T2_T3_T4_T6_E12temp_storage;
	add.s32 	%r132, %r131, %r130;
	st.shared.f64 	[%r132+8], %fd54;
$L__BB11_70:
	bar.sync 	0;
	setp.ne.s32 	%p44, %r47, 0;
	@%p44 bra 	$L__BB11_72;
	ld.shared.f64 	%fd110, [_ZZN3cub18CUB_300001_SM_10006detail6reduce28DeviceReduceSingleTileKernelINS2_10policy_hubIdyN4cuda3__47maximumIdEEE10Policy1000EPdSB_iS8_ddNS5_3std3__410__identityEEEvT0_T1_T2_T3_T4_T6_E12temp_storage+16];
	setp.lt.f64 	%p45, %fd380, %fd110;
	selp.f64 	%fd111, %fd110, %fd380, %p45;
	ld.shared.f64 	%fd112, [_ZZN3cub18CUB_300001_SM_10006detail6reduce28DeviceReduceSingleTileKernelINS2_10policy_hubIdyN4cuda3__47maximumIdEEE10Policy1000EPdSB_iS8_ddNS5_3std3__410__identityEEEvT0_T1_T2_T3_T4_T6_E12temp_storage+24];
	setp.lt.f64 	%p46, %fd111, %fd112;
	selp.f64 	%fd113, %fd112, %fd111, %p46;
	ld.shared.f64 	%fd114, [_ZZN3cub18CUB_300001_SM_10006detail6reduce28DeviceReduceSingleTileKernelINS2_10policy_hubIdyN4cuda3__47maximumIdEEE10Policy1000EPdSB_iS8_ddNS5_3std3__410__identityEEEvT0_T1_T2_T3_T4_T6_E12temp_storage+32];
	setp.lt.f64 	%p47, %fd113, %fd114;
	selp.f64 	%fd115, %fd114, %fd113, %p47;
	ld.shared.f64 	%fd116, [_ZZN3cub18CUB_300001_SM_10006detail6reduce28DeviceReduceSingleTileKernelINS2_10policy_hubIdyN4cuda3__47maximumIdEEE10Policy1000EPdSB_iS8_ddNS5_3std3__410__identityEEEvT0_T1_T2_T3_T4_T6_E12temp_storage+40];
	setp.lt.f64 	%p48, %fd115, %fd116;
	selp.f64 	%fd117, %fd116, %fd115, %p48;
	ld.shared.f64 	%fd118, [_ZZN3cub18CUB_300001_SM_10006detail6reduce28DeviceReduceSingleTileKernelINS2_10policy_hubIdyN4cuda3__47maximumIdEEE10Policy1000EPdSB_iS8_ddNS5_3std3__410__identityEEEvT0_T1_T2_T3_T4_T6_E12temp_storage+48];
	setp.lt.f64 	%p49, %fd117, %fd118;
	selp.f64 	%fd119, %fd118, %fd117, %p49;
	ld.shared.f64 	%fd120, [_ZZN3cub18CUB_300001_SM_10006detail6reduce28DeviceReduceSingleTileKernelINS2_10policy_hubIdyN4cuda3__47maximumIdEEE10Policy1000EPdSB_iS8_ddNS5_3std3__410__identityEEEvT0_T1_T2_T3_T4_T6_E12temp_storage+56];
	setp.lt.f64 	%p50, %fd119, %fd120;
	selp.f64 	%fd121, %fd120, %fd119, %p50;
	ld.shared.f64 	%fd122, [_ZZN3cub18CUB_300001_SM_10006detail6reduce28DeviceReduceSingleTileKernelINS2_10policy_hubIdyN4cuda3__47maximumIdEEE10Policy1000EPdSB_iS8_ddNS5_3std3__410__identityEEEvT0_T1_T2_T3_T4_T6_E12temp_storage+64];
	setp.lt.f64 	%p51, %fd121, %fd122;
	selp.f64 	%fd380, %fd122, %fd121, %p51;
$L__BB11_72:
	mov.u32 	%r444, %tid.x;
	setp.ne.s32 	%p217, %r444, 0;
	@%p217 bra 	$L__BB11_74;
	setp.lt.f64 	%p218, %fd58, %fd380;
	selp.f64 	%fd353, %fd380, %fd58, %p218;
	st.global.f64 	[%rd1], %fd353;
$L__BB11_74:
	ret;

}
	// .globl	_ZN3cub18CUB_300001_SM_10006detail11scan_by_key25DeviceScanByKeyInitKernelINS0_24ReduceByKeyScanTileStateIdiLb1EEEPijEEvT_T0_PN4cuda3std3__415iterator_traitsIS8_vE10value_typeET1_i
.visible .entry _ZN3cub18CUB_300001_SM_10006detail11scan_by_key25DeviceScanByKeyInitKernelINS0_24ReduceByKeyScanTileStateIdiLb1EEEPijEEvT_T0_PN4cuda3std3__415iterator_traitsIS8_vE10value_typeET1_i(
	.param .align 8 .b8 _ZN3cub18CUB_300001_SM_10006detail11scan_by_key25DeviceScanByKeyInitKernelINS0_24ReduceByKeyScanTileStateIdiLb1EEEPijEEvT_T0_PN4cuda3std3__415iterator_traitsIS8_vE10value_typeET1_i_param_0[8],
	.param .u64 .ptr .align 1 _ZN3cub18CUB_300001_SM_10006detail11scan_by_key25DeviceScanByKeyInitKernelINS0_24ReduceByKeyScanTileStateIdiLb1EEEPijEEvT_T0_PN4cuda3std3__415iterator_traitsIS8_vE10value_typeET1_i_param_1,
	.param .u64 .ptr .align 1 _ZN3cub18CUB_300001_SM_10006detail11scan_by_key25DeviceScanByKeyInitKernelINS0_24ReduceByKeyScanTileStateIdiLb1EEEPijEEvT_T0_PN4cuda3std3__415iterator_traitsIS8_vE10value_typeET1_i_param_2,
	.param .u32 _ZN3cub18CUB_300001_SM_10006detail11scan_by_key25DeviceScanByKeyInitKernelINS0_24ReduceByKeyScanTileStateIdiLb1EEEPijEEvT_T0_PN4cuda3std3__415iterator_traitsIS8_vE10value_typeET1_i_param_3,
	.param .u32 _ZN3cub18CUB_300001_SM_10006detail11scan_by_key25DeviceScanByKeyInitKernelINS0_24ReduceByKeyScanTileStateIdiLb1EEEPijEEvT_T0_PN4cuda3std3__415iterator_traitsIS8_vE10value_typeET1_i_param_4
)
{
	.reg .pred 	%p<8>;
	.reg .b32 	%r<18>;
	.reg .b64 	%rd<17>;

	ld.param.u64 	%rd4, [_ZN3cub18CUB_300001_SM_10006detail11scan_by_key25DeviceScanByKeyInitKernelINS0_24ReduceByKeyScanTileStateIdiLb1EEEPijEEvT_T0_PN4cuda3std3__415iterator_traitsIS8_vE10value_typeET1_i_param_0];
	ld.param.u64 	%rd2, [_ZN3cub18CUB_300001_SM_10006detail11scan_by_key25DeviceScanByKeyInitKernelINS0_24ReduceByKeyScanTileStateIdiLb1EEEPijEEvT_T0_PN4cuda3std3__415iterator_traitsIS8_vE10value_typeET1_i_param_1];
	ld.param.u64 	%rd3, [_ZN3cub18CUB_300001_SM_10006detail11scan_by_key25DeviceScanByKeyInitKernelINS0_24ReduceByKeyScanTileStateIdiLb1EEEPijEEvT_T0_PN4cuda3std3__415iterator_traitsIS8_vE10value_typeET1_i_param_2];
	ld.param.u32 	%r6, [_ZN3cub18CUB_300001_SM_10006detail11scan_by_key25DeviceScanByKeyInitKernelINS0_24ReduceByKeyScanTileStateIdiLb1EEEPijEEvT_T0_PN4cuda3std3__415iterator_traitsIS8_vE10value_typeET1_i_param_3];
	ld.param.u32 	%r7, [_ZN3cub18CUB_300001_SM_10006detail11scan_by_key25DeviceScanByKeyInitKernelINS0_24ReduceByKeyScanTileStateIdiLb1EEEPijEEvT_T0_PN4cuda3std3__415iterator_traitsIS8_vE10value_typeET1_i_param_4];
	cvta.to.global.u64 	%rd1, %rd4;
	mov.u32 	%r1, %ctaid.x;
	mov.u32 	%r10, %ntid.x;
	mov.u32 	%r2, %tid.x;
	mad.lo.s32 	%r3, %r1, %r10, %r2;
	setp.ge.s32 	%p1, %r3, %r7;
	@%p1 bra 	$L__BB12_2;
	mul.wide.s32 	%rd5, %r3, 16;
	add.s64 	%rd6, %rd1, %rd5;
	mov.b64 	%rd7, 99;
	mov.b64 	%rd8, 0;
	st.global.v2.u64 	[%rd6+512], {%rd8, %rd7};
$L__BB12_2:
	mov.b32 	%r17, 0;
	setp.ne.s32 	%p2, %r1, 0;
	setp.gt.u32 	%p3, %r2, 31;
	or.pred  	%p4, %p2, %p3;
	@%p4 bra 	$L__BB12_4;
	mul.wide.u32 	%rd9, %r2, 16;
	add.s64 	%rd10, %rd1, %rd9;
	st.global.v4.u32 	[%rd10], {%r17, %r17, %r17, %r17};
$L__BB12_4:
	setp.eq.s32 	%p5, %r3, 0;
	setp.ge.u32 	%p6, %r3, %r7;
	or.pred  	%p7, %p5, %p6;
	@%p7 bra 	$L__BB12_6;
	mad.lo.s32 	%r15, %r6, %r3, -1;
	cvta.to.global.u64 	%rd11, %rd2;
	mul.wide.u32 	%rd12, %r15, 4;
	add.s64 	%rd13, %rd11, %rd12;
	ld.global.u32 	%r16, [%rd13];
	cvta.to.global.u64 	%rd14, %rd3;
	mul.wide.u32 	%rd15, %r3, 4;
	add.s64 	%rd16, %rd14, %rd15;
	st.global.u32 	[%rd16], %r16;
$L__BB12_6:
	ret;

}
	// .globl	_ZN3cub18CUB_300001_SM_10006detail11scan_by_key21DeviceScanByKeyKernelINS2_10policy_hubIPidd3binE10Policy1000ES5_PdS9_NS0_24ReduceByKeyScanTileStateIdiLb1EEEN4cuda3std3__48equal_toIiEES6_NS0_8NullTypeEjdiEEvT0_PT9_T1_T2_T3_iT4_T5_T6_T7_
.visible .entry _ZN3cub18CUB_300001_SM_10006detail11scan_by_key21DeviceScanByKeyKernelINS2_10policy_hubIPidd3binE10Policy1000ES5_PdS9_NS0_24ReduceByKeyScanTileStateIdiLb1EEEN4cuda3std3__48equal_toIiEES6_NS0_8NullTypeEjdiEEvT0_PT9_T1_T2_T3_iT4_T5_T6_T7_(
	.param .u64 .ptr .align 1 _ZN3cub18CUB_300001_SM_10006detail11scan_by_key21DeviceScanByKeyKernelINS2_10policy_hubIPidd3binE10Policy1000ES5_PdS9_NS0_24ReduceByKeyScanTileStateIdiLb1EEEN4cuda3std3__48equal_toIiEES6_NS0_8NullTypeEjdiEEvT0_PT9_T1_T2_T3_iT4_T5_T6_T7__param_0,
	.param .u64 .ptr .align 1 _ZN3cub18CUB_300001_SM_10006detail11scan_by_key21DeviceScanByKeyKernelINS2_10policy_hubIPidd3binE10Policy1000ES5_PdS9_NS0_24ReduceByKeyScanTileStateIdiLb1EEEN4cuda3std3__48equal_toIiEES6_NS0_8NullTypeEjdiEEvT0_PT9_T1_T2_T3_iT4_T5_T6_T7__param_1,
	.param .u64 .ptr .align 1 _ZN3cub18CUB_300001_SM_10006detail11scan_by_key21DeviceScanByKeyKernelINS2_10policy_hubIPidd3binE10Policy1000ES5_PdS9_NS0_24ReduceByKeyScanTileStateIdiLb1EEEN4cuda3std3__48equal_toIiEES6_NS0_8NullTypeEjdiEEvT0_PT9_T1_T2_T3_iT4_T5_T6_T7__param_2,
	.param .u64 .ptr .align 1 _ZN3cub18CUB_300001_SM_10006detail11scan_by_key21DeviceScanByKeyKernelINS2_10policy_hubIPidd3binE10Policy1000ES5_PdS9_NS0_24ReduceByKeyScanTileStateIdiLb1EEEN4cuda3std3__48equal_toIiEES6_NS0_8NullTypeEjdiEEvT0_PT9_T1_T2_T3_iT4_T5_T6_T7__param_3,
	.param .align 8 .b8 _ZN3cub18CUB_300001_SM_10006detail11scan_by_key21DeviceScanByKeyKernelINS2_10policy_hubIPidd3binE10Policy1000ES5_PdS9_NS0_24ReduceByKeyScanTileStateIdiLb1EEEN4cuda3std3__48equal_toIiEES6_NS0_8NullTypeEjdiEEvT0_PT9_T1_T2_T3_iT4_T5_T6_T7__param_4[8],
	.param .u32 _ZN3cub18CUB_300001_SM_10006detail11scan_by_key21DeviceScanByKeyKernelINS2_10policy_hubIPidd3binE10Policy1000ES5_PdS9_NS0_24ReduceByKeyScanTileStateIdiLb1EEEN4cuda3std3__48equal_toIiEES6_NS0_8NullTypeEjdiEEvT0_PT9_T1_T2_T3_iT4_T5_T6_T7__param_5,
	.param .align 1 .b8 _ZN3cub18CUB_300001_SM_10006detail11scan_by_key21DeviceScanByKeyKernelINS2_10policy_hubIPidd3binE10Policy1000ES5_PdS9_NS0_24ReduceByKeyScanTileStateIdiLb1EEEN4cuda3std3__48equal_toIiEES6_NS0_8NullTypeEjdiEEvT0_PT9_T1_T2_T3_iT4_T5_T6_T7__param_6[1],
	.param .align 1 .b8 _ZN3cub18CUB_300001_SM_10006detail11scan_by_key21DeviceScanByKeyKernelINS2_10policy_hubIPidd3binE10Policy1000ES5_PdS9_NS0_24ReduceByKeyScanTileStateIdiLb1EEEN4cuda3std3__48equal_toIiEES6_NS0_8NullTypeEjdiEEvT0_PT9_T1_T2_T3_iT4_T5_T6_T7__param_7[1],
	.param .align 1 .b8 _ZN3cub18CUB_300001_SM_10006detail11scan_by_key21DeviceScanByKeyKernelINS2_10policy_hubIPidd3binE10Policy1000ES5_PdS9_NS0_24ReduceByKeyScanTileStateIdiLb1EEEN4cuda3std3__48equal_toIiEES6_NS0_8NullTypeEjdiEEvT0_PT9_T1_T2_T3_iT4_T5_T6_T7__param_8[1],
	.param .u32 _ZN3cub18CUB_300001_SM_10006detail11scan_by_key21DeviceScanByKeyKernelINS2_10policy_hubIPidd3binE10Policy1000ES5_PdS9_NS0_24ReduceByKeyScanTileStateIdiLb1EEEN4cuda3std3__48equal_toIiEES6_NS0_8NullTypeEjdiEEvT0_PT9_T1_T2_T3_iT4_T5_T6_T7__param_9
)
.maxntid 256
{
	.reg .pred 	%p<110>;
	.reg .b32 	%r<1197>;
	.reg .b64 	%rd<87>;
	.reg .b64 	%fd<76>;
	// demoted variable
	.shared .align 16 .b8 _ZZN3cub18CUB_300001_SM_10006detail11scan_by_key21DeviceScanByKeyKernelINS2_10policy_hubIPidd3binE10Policy1000ES5_PdS9_NS0_24ReduceByKeyScanTileStateIdiLb1EEEN4cuda3std3__48equal_toIiEES6_NS0_8NullTypeEjdiEEvT0_PT9_T1_T2_T3_iT4_T5_T6_T7_E12temp_storage[18448];
	ld.param.u64 	%rd3, [_ZN3cub18CUB_300001_SM_10006detail11scan_by_key21DeviceScanByKeyKernelINS2_10policy_hubIPidd3binE10Policy1000ES5_PdS9_NS0_24ReduceByKeyScanTileStateIdiLb1EEEN4cuda3std3__48equal_toIiEES6_NS0_8NullTypeEjdiEEvT0_PT9_T1_T2_T3_iT4_T5_T6_T7__param_4];
	ld.param.u64 	%rd22, [_ZN3cub18CUB_300001_SM_10006detail11scan_by_key21DeviceScanByKeyKernelINS2_10policy_hubIPidd3binE10Policy1000ES5_PdS9_NS0_24ReduceByKeyScanTileStateIdiLb1EEEN4cuda3std3__48equal_toIiEES6_NS0_8NullTypeEjdiEEvT0_PT9_T1_T2_T3_iT4_T5_T6_T7__param_0];
	ld.param.u64 	%rd23, [_ZN3cub18CUB_300001_SM_10006detail11scan_by_key21DeviceScanByKeyKernelINS2_10policy_hubIPidd3binE10Policy1000ES5_PdS9_NS0_24ReduceByKeyScanTileStateIdiLb1EEEN4cuda3std3__48equal_toIiEES6_NS0_8NullTypeEjdiEEvT0_PT9_T1_T2_T3_iT4_T5_T6_T7__param_2];
	ld.param.u32 	%r85, [_ZN3cub18CUB_300001_SM_10006detail11scan_by_key21DeviceScanByKeyKernelINS2_10policy_hubIPidd3binE10Policy1000ES5_PdS9_NS0_24ReduceByKeyScanTileStateIdiLb1EEEN4cuda3std3__48equal_toIiEES6_NS0_8NullTypeEjdiEEvT0_PT9_T1_T2_T3_iT4_T5_T6_T7__param_9];
	cvta.to.global.u64 	%rd1, %rd23;
	cvta.to.global.u64 	%rd2, %rd22;
	mov.u32 	%r1, %ctaid.x;
	mul.lo.s32 	%r2, %r1, 2304;
	sub.s32 	%r3, %r85, %r2;
	setp.lt.u32 	%p1, %r3, 2305;
	@%p1 bra 	$L__BB13_27;
	cvt.u64.u32 	%rd54, %r2;
	mov.u32 	%r4, %tid.x;
	and.b32  	%r633, %r4, 31;
	and.b32  	%r634, %r4, 992;
	mul.lo.s32 	%r635, %r634, 9;
	or.b32  	%r636, %r635, %r633;
	cvt.u64.u32 	%rd55, %r636;
	add.s64 	%rd4, %rd55, %rd54;
	shl.b64 	%rd56, %rd4, 2;
	add.s64 	%rd57, %rd2, %rd56;
	ld.global.u32 	%r637, [%rd57];
	ld.global.u32 	%r638, [%rd57+128];
	ld.global.u32 	%r639, [%rd57+256];
	ld.global.u32 	%r640, [%rd57+384];
	ld.global.u32 	%r641, [%rd57+512];
	ld.global.u32 	%r642, [%rd57+640];
	ld.global.u32 	%r643, [%rd57+768];
	ld.global.u32 	%r644, [%rd57+896];
	ld.global.u32 	%r645, [%rd57+1024];
	// begin inline asm
	mov.u32 %r632, %laneid;
	// end inline asm
	shr.u32 	%r6, %r4, 5;
	mad.lo.s32 	%r646, %r6, 288, %r632;
	shl.b32 	%r647, %r646, 2;
	mov.u32 	%r648, _ZZN3cub18CUB_300001_SM_10006detail11scan_by_key21DeviceScanByKeyKernelINS2_10policy_hubIPidd3binE10Policy1000ES5_PdS9_NS0_24ReduceByKeyScanTileStateIdiLb1EEEN4cuda3std3__48equal_toIiEES6_NS0_8NullTypeEjdiEEvT0_PT9_T1_T2_T3_iT4_T5_T6_T7_E12temp_storage;
	add.s32 	%r649, %r648, %r647;
	st.shared.u32 	[%r649], %r637;
	st.shared.u32 	[%r649+128], %r638;
	st.shared.u32 	[%r649+256], %r639;
	st.shared.u32 	[%r649+384], %r640;
	st.shared.u32 	[%r649+512], %r641;
	st.shared.u32 	[%r649+640], %r642;
	st.shared.u32 	[%r649+768], %r643;
	st.shared.u32 	[%r649+896], %r644;
	st.shared.u32 	[%r649+1024], %r645;
	bar.warp.sync 	-1;
	shl.b32 	%r650, %r632, 3;
	add.s32 	%r651, %r646, %r650;
	shl.b32 	%r652, %r632, 5;
	add.s32 	%r653, %r649, %r652;
	ld.shared.u32 	%r7, [%r653+32];
	bar.sync 	0;
	shl.b64 	%rd58, %rd4, 3;
	add.s64 	%rd59, %rd1, %rd58;
	ld.global.f64 	%fd49, [%rd59];
	ld.global.f64 	%fd50, [%rd59+256];
	ld.global.f64 	%fd51, [%rd59+512];
	ld.global.f64 	%fd52, [%rd59+768];
	ld.global.f64 	%fd53, [%rd59+1024];
	ld.global.f64 	%fd54, [%rd59+1280];
	ld.global.f64 	%fd55, [%rd59+1536];
	ld.global.f64 	%fd56, [%rd59+1792];
	ld.global.f64 	%fd57, [%rd59+2048];
	add.s32 	%r8, %r649, %r647;
	st.shared.f64 	[%r8], %fd49;
	st.shared.f64 	[%r8+256], %fd50;
	st.shared.f64 	[%r8+512], %fd51;
	st.shared.f64 	[%r8+768], %fd52;
	st.shared.f64 	[%r8+1024], %fd53;
	st.shared.f64 	[%r8+1280], %fd54;
	st.shared.f64 	[%r8+1536], %fd55;
	st.shared.f64 	[%r8+1792], %fd56;
	st.shared.f64 	[%r8+2048], %fd57;
	bar.warp.sync 	-1;
	shl.b32 	%r654, %r651, 2;
	add.s32 	%r9, %r653, %r654;
	ld.shared.f64 	%fd1, [%r9];
	ld.shared.f64 	%fd2, [%r9+8];
	ld.shared.f64 	%fd3, [%r9+16];
	ld.shared.f64 	%fd4, [%r9+24];
	ld.shared.f64 	%fd5, [%r9+32];
	ld.shared.f64 	%fd6, [%r9+40];
	ld.shared.f64 	%fd7, [%r9+48];
	ld.shared.f64 	%fd8, [%r9+56];
	ld.shared.f64 	%fd9, [%r9+64];
	bar.sync 	0;
	setp.ne.s32 	%p70, %r1, 0;
	@%p70 bra 	$L__BB13_6;
	shl.b32 	%r1155, %r4, 2;
	add.s32 	%r1157, %r648, %r1155;
	st.shared.u32 	[%r1157+1240], %r7;
	bar.sync 	0;
	mov.b32 	%r1152, 1;
	mov.b32 	%r1153, 0;
	mov.b32 	%r1154, -1;
	// begin inline asm
	shfl.sync.up.b32 %r1035, %r1152, %r1152, %r1153, %r1154;
	// end inline asm
	// begin inline asm
	shfl.sync.up.b32 %r1040, %r1041, %r1152, %r1153, %r1154;
	// end inline asm
	mov.b64 	%rd78, %fd9;
	mov.b64 	{%r1146, %r1151}, %rd78;
	// begin inline asm
	shfl.sync.up.b32 %r1045, %r1146, %r1152, %r1153, %r1154;
	// end inline asm
	// begin inline asm
	shfl.sync.up.b32 %r1050, %r1151, %r1152, %r1153, %r1154;
	// end inline asm
	or.b32  	%r1158, %r1035, 1;
	setp.lt.s32 	%p103, %r632, 1;
	selp.b32 	%r1056, 1, %r1158, %p103;
	mov.b32 	%r1072, 2;
	// begin inline asm
	shfl.sync.up.b32 %r1055, %r1056, %r1072, %r1153, %r1154;
	// end inline asm
	// begin inline asm
	shfl.sync.up.b32 %r1060, %r1061, %r1072, %r1153, %r1154;
	// end inline asm
	// begin inline asm
	shfl.sync.up.b32 %r1065, %r1146, %r1072, %r1153, %r1154;
	// end inline asm
	// begin inline asm
	shfl.sync.up.b32 %r1070, %r1151, %r1072, %r1153, %r1154;
	// end inline asm
	setp.lt.s32 	%p104, %r632, 2;
	selp.b32 	%r1159, 0, %r1055, %p104;
	or.b32  	%r1076, %r1159, %r1056;
	mov.b32 	%r1092, 4;
	// begin inline asm
	shfl.sync.up.b32 %r1075, %r1076, %r1092, %r1153, %r1154;
	// end inline asm
	// begin inline asm
	shfl.sync.up.b32 %r1080, %r1081, %r1092, %r1153, %r1154;
	// end inline asm
	// begin inline asm
	shfl.sync.up.b32 %r1085, %r1146, %r1092, %r1153, %r1154;
	// end inline asm
	// begin inline asm
	shfl.sync.up.b32 %r1090, %r1151, %r1092, %r1153, %r1154;
	// end inline asm
	setp.lt.s32 	%p105, %r632, 4;
	selp.b32 	%r1160, 0, %r1075, %p105;
	or.b32  	%r1096, %r1160, %r1076;
	mov.b32 	%r1112, 8;
	// begin inline asm
	shfl.sync.up.b32 %r1095, %r1096, %r1112, %r1153, %r1154;
	// end inline asm
	// begin inline asm
	shfl.sync.up.b32 %r1100, %r1101, %r1112, %r1153, %r1154;
	// end inline asm
	// begin inline asm
	shfl.sync.up.b32 %r1105, %r1146, %r1112, %r1153, %r1154;
	// end inline asm
	// begin inline asm
	shfl.sync.up.b32 %r1110, %r1151, %r1112, %r1153, %r1154;
	// end inline asm
	setp.lt.s32 	%p106, %r632, 8;
	selp.b32 	%r1161, 0, %r1095, %p106;
	or.b32  	%r1116, %r1161, %r1096;
	mov.b32 	%r1132, 16;
	// begin inline asm
	shfl.sync.up.b32 %r1115, %r1116, %r1132, %r1153, %r1154;
	// end inline asm
	// begin inline asm
	shfl.sync.up.b32 %r1120, %r1121, %r1132, %r1153, %r1154;
	// end inline asm
	// begin inline asm
	shfl.sync.up.b32 %r1125, %r1146, %r1132, %r1153, %r1154;
	// end inline asm
	// begin inline asm
	shfl.sync.up.b32 %r1130, %r1151, %r1132, %r1153, %r1154;
	// end inline asm
	setp.lt.s32 	%p107, %r632, 16;
	selp.b32 	%r1162, 0, %r1115, %p107;
	or.b32  	%r1136, %r1162, %r1116;
	// begin inline asm
	shfl.sync.up.b32 %r1135, %r1136, %r1152, %r1153, %r1154;
	// end inline asm
	// begin inline asm
	shfl.sync.up.b32 %r1140, %r1141, %r1152, %r1153, %r1154;
	// end inline asm
	// begin inline asm
	shfl.sync.up.b32 %r1145, %r1146, %r1152, %r1153, %r1154;
	// end inline asm
	// begin inline asm
	shfl.sync.up.b32 %r1150, %r1151, %r1152, %r1153, %r1154;
	// end inline asm
	setp.ne.s32 	%p108, %r632, 31;
	@%p108 bra 	$L__BB13_4;
	shl.b32 	%r1163, %r6, 4;
	add.s32 	%r1165, %r648, %r1163;
	st.shared.u32 	[%r1165], %r1136;
	st.shared.f64 	[%r1165+8], %fd9;
$L__BB13_4:
	bar.sync 	0;
	setp.ne.s32 	%p109, %r4, 0;
	@%p109 bra 	$L__BB13_26;
	ld.shared.u32 	%r1166, [_ZZN3cub18CUB_300001_SM_10006detail11scan_by_key21DeviceScanByKeyKernelINS2_10policy_hubIPidd3binE10Policy1000ES5_PdS9_NS0_24ReduceByKeyScanTileStateIdiLb1EEEN4cuda3std3__48equal_toIiEES6_NS0_8NullTypeEjdiEEvT0_PT9_T1_T2_T3_iT4_T5_T6_T7_E12temp_storage];
	ld.shared.u32 	%r1167, [_ZZN3cub18CUB_300001_SM_10006detail11scan_by_key21DeviceScanByKeyKernelINS2_10policy_hubIPidd3binE10Policy1000ES5_PdS9_NS0_24ReduceByKeyScanTileStateIdiLb1EEEN4cuda3std3__48equal_toIiEES6_NS0_8NullTypeEjdiEEvT0_PT9_T1_T2_T3_iT4_T5_T6_T7_E12temp_storage+16];
	ld.shared.u32 	%r1168, [_ZZN3cub18CUB_300001_SM_10006detail11scan_by_key21DeviceScanByKeyKernelINS2_10policy_hubIPidd3binE10Policy1000ES5_PdS9_NS0_24ReduceByKeyScanTileStateIdiLb1EEEN4cuda3std3__48equal_toIiEES6_NS0_8NullTypeEjdiEEvT0_PT9_T1_T2_T3_iT4_T5_T6_T7_E12temp_storage+32];
	ld.shared.u32 	%r1169, [_ZZN3cub18CUB_300001_SM_10006detail11scan_by_key21DeviceScanByKeyKernelINS2_10policy_hubIPidd3binE10Policy1000ES5_PdS9_NS0_24ReduceByKeyScanTileStateIdiLb1EEEN4cuda3std3__48equal_toIiEES6_NS0_8NullTypeEjdiEEvT0_PT9_T1_T2_T3_iT4_T5_T6_T7_E12temp_storage+48];
	ld.shared.u32 	%r1170, [_ZZN3cub18CUB_300001_SM_10006detail11scan_by_key21DeviceScanByKeyKernelINS2_10policy_hubIPidd3binE10Policy1000ES5_PdS9_NS0_24ReduceByKeyScanTileStateIdiLb1EEEN4cuda3std3__48equal_toIiEES6_NS0_8NullTypeEjdiEEvT0_PT9_T1_T2_T3_iT4_T5_T6_T7_E12temp_storage+64];
	ld.shared.u32 	%r1171, [_ZZN3cub18CUB_300001_SM_10006detail11scan_by_key21DeviceScanByKeyKernelINS2_10policy_hubIPidd3binE10Policy1000ES5_PdS9_NS0_24ReduceByKeyScanTileStateIdiLb1EEEN4cuda3std3__48equal_toIiEES6_NS0_8NullTypeEjdiEEvT0_PT9_T1_T2_T3_iT4_T5_T6_T7_E12temp_storage+80];
	ld.shared.u32 	%r1172, [_ZZN3cub18CUB_300001_SM_10006detail11scan_by_key21DeviceScanByKeyKernelINS2_10policy_hubIPidd3binE10Policy1000ES5_PdS9_NS0_24ReduceByKeyScanTileStateIdiLb1EEEN4cuda3std3__48equal_toIiEES6_NS0_8NullTypeEjdiEEvT0_PT9_T1_T2_T3_iT4_T5_T6_T7_E12temp_storage+96];
	ld.shared.u32 	%r1173, [_ZZN3cub18CUB_300001_SM_10006detail11scan_by_key21DeviceScanByKeyKernelINS2_10policy_hubIPidd3binE10Policy1000ES5_PdS9_NS0_24ReduceByKeyScanTileStateIdiLb1EEEN4cuda3std3__48equal_toIiEES6_NS0_8NullTypeEjdiEEvT0_PT9_T1_T2_T3_iT4_T5_T6_T7_E12temp_storage+112];
	ld.shared.u64 	%rd80, [_ZZN3cub18CUB_300001_SM_10006detail11scan_by_key21DeviceScanByKeyKernelINS2_10policy_hubIPidd3binE10Policy1000ES5_PdS9_NS0_24ReduceByKeyScanTileStateIdiLb1EEEN4cuda3std3__48equal_toIiEES6_NS0_8NullTypeEjdiEEvT0_PT9_T1_T2_T3_iT4_T5_T6_T7_E12temp_storage+120];
	or.b32  	%r1174, %r1167, %r1166;
	or.b32  	%r1175, %r1168, %r1174;
	or.b32  	%r1176, %r1169, %r1175;
	or.b32  	%r1177, %r1170, %r1176;
	or.b32  	%r1178, %r1171, %r1177;
	or.b32  	%r1179, %r1172, %r1178;
	or.b32  	%r1180, %r1173, %r1179;
	mov.b32 	%r1181, 101;
	mov.b64 	%rd81, {%r1181, %r1180};
	add.s64 	%rd79, %rd3, 512;
	// begin inline asm
	st.relaxed.gpu.v2.u64 [%rd79], {%rd80, %rd81};
	// end inline asm
	bra.uni 	$L__BB13_26;
$L__BB13_6:
	shl.b32 	%r775, %r4, 2;
	add.s32 	%r777, %r648, %r775;
	st.shared.u32 	[%r777+1240], %r7;
	bar.sync 	0;
	mov.b32 	%r772, 1;
	mov.b32 	%r773, 0;
	mov.b32 	%r774, -1;
	// begin inline asm
	shfl.sync.up.b32 %r655, %r772, %r772, %r773, %r774;
	// end inline asm
	// begin inline asm
	shfl.sync.up.b32 %r660, %r661, %r772, %r773, %r774;
	// end inline asm
	mov.b64 	%rd60, %fd9;
	mov.b64 	{%r766, %r771}, %rd60;
	// begin inline asm
	shfl.sync.up.b32 %r665, %r766, %r772, %r773, %r774;
	// end inline asm
	// begin inline asm
	shfl.sync.up.b32 %r670, %r771, %r772, %r773, %r774;
	// end inline asm
	or.b32  	%r778, %r655, 1;
	setp.lt.s32 	%p71, %r632, 1;
	selp.b32 	%r676, 1, %r778, %p71;
	mov.b32 	%r692, 2;
	// begin inline asm
	shfl.sync.up.b32 %r675, %r676, %r692, %r773, %r774;
	// end inline asm
	// begin inline asm
	shfl.sync.up.b32 %r680, %r681, %r692, %r773, %r774;
	// end inline asm
	// begin inline asm
	shfl.sync.up.b32 %r685, %r766, %r692, %r773, %r774;
	// end inline asm
	// begin inline asm
	shfl.sync.up.b32 %r690, %r771, %r692, %r773, %r774;
	// end inline asm
	setp.lt.s32 	%p72, %r632, 2;
	selp.b32 	%r779, 0, %r675, %p72;
	or.b32  	%r696, %r779, %r676;
	mov.b32 	%r712, 4;
	// begin inline asm
	shfl.sync.up.b32 %r695, %r696, %r712, %r773, %r774;
	// end inline asm
	// begin inline asm
	shfl.sync.up.b32 %r700, %r701, %r712, %r773, %r774;
	// end inline asm
	// begin inline asm
	shfl.sync.up.b32 %r705, %r766, %r712, %r773, %r774;
	// end inline asm
	// begin inline asm
	shfl.sync.up.b32 %r710, %r771, %r712, %r773, %r774;
	// end inline asm
	setp.lt.s32 	%p73, %r632, 4;
	selp.b32 	%r780, 0, %r695, %p73;
	or.b32  	%r716, %r780, %r696;
	mov.b32 	%r732, 8;
	// begin inline asm
	shfl.sync.up.b32 %r715, %r716, %r732, %r773, %r774;
	// end inline asm
	// begin inline asm
	shfl.sync.up.b32 %r720, %r721, %r732, %r773, %r774;
	// end inline asm
	// begin inline asm
	shfl.sync.up.b32 %r725, %r766, %r732, %r773, %r774;
	// end inline asm
	// begin inline asm
	shfl.sync.up.b32 %r730, %r771, %r732, %r773, %r774;
	// end inline asm
	setp.lt.s32 	%p74, %r632, 8;
	selp.b32 	%r781, 0, %r715, %p74;
	or.b32  	%r736, %r781, %r716;
	mov.b32 	%r752, 16;
	// begin inline asm
	shfl.sync.up.b32 %r735, %r736, %r752, %r773, %r774;
	// end inline asm
	// begin inline asm
	shfl.sync.up.b32 %r740, %r741, %r752, %r773, %r774;
	// end inline asm
	// begin inline asm
	shfl.sync.up.b32 %r745, %r766, %r752, %r773, %r774;
	// end inline asm
	// begin inline asm
	shfl.sync.up.b32 %r750, %r771, %r752, %r773, %r774;
	// end inline asm
	setp.lt.s32 	%p75, %r632, 16;
	selp.b32 	%r782, 0, %r735, %p75;
	or.b32  	%r756, %r782, %r736;
	// begin inline asm
	shfl.sync.up.b32 %r755, %r756, %r772, %r773, %r774;
	// end inline asm
	// begin inline asm
	shfl.sync.up.b32 %r760, %r761, %r772, %r773, %r774;
	// end inline asm
	// begin inline asm
	shfl.sync.up.b32 %r765, %r766, %r772, %r773, %r774;
	// end inline asm
	// begin inline asm
	shfl.sync.up.b32 %r770, %r771, %r772, %r773, %r774;
	// end inline asm
	setp.ne.s32 	%p76, %r632, 31;
	@%p76 bra 	$L__BB13_8;
	shl.b32 	%r783, %r6, 4;
	add.s32 	%r785, %r648, %r783;
	st.shared.u32 	[%r785], %r756;
	st.shared.f64 	[%r785+8], %fd9;
$L__BB13_8:
	bar.sync 	0;
	ld.shared.u32 	%r786, [_ZZN3cub18CUB_300001_SM_10006detail11scan_by_key21DeviceScanByKeyKernelINS2_10policy_hubIPidd3binE10Policy1000ES5_PdS9_NS0_24ReduceByKeyScanTileStateIdiLb1EEEN4cuda3std3__48equal_toIiEES6_NS0_8NullTypeEjdiEEvT0_PT9_T1_T2_T3_iT4_T5_T6_T7_E12temp_storage];
	ld.shared.u32 	%r787, [_ZZN3cub18CUB_300001_SM_10006detail11scan_by_key21DeviceScanByKeyKernelINS2_10policy_hubIPidd3binE10Policy1000ES5_PdS9_NS0_24ReduceByKeyScanTileStateIdiLb1EEEN4cuda3std3__48equal_toIiEES6_NS0_8NullTypeEjdiEEvT0_PT9_T1_T2_T3_iT4_T5_T6_T7_E12temp_storage+16];
	or.b32  	%r788, %r787, %r786;
	ld.shared.u32 	%r789, [_ZZN3cub18CUB_300001_SM_10006detail11scan_by_key21DeviceScanByKeyKernelINS2_10policy_hubIPidd3binE10Policy1000ES5_PdS9_NS0_24ReduceByKeyScanTileStateIdiLb1EEEN4cuda3std3__48equal_toIiEES6_NS0_8NullTypeEjdiEEvT0_PT9_T1_T2_T3_iT4_T5_T6_T7_E12temp_storage+32];
	or.b32  	%r790, %r789, %r788;
	ld.shared.u32 	%r791, [_ZZN3cub18CUB_300001_SM_10006detail11scan_by_key21DeviceScanByKeyKernelINS2_10policy_hubIPidd3binE10Policy1000ES5_PdS9_NS0_24ReduceByKeyScanTileStateIdiLb1EEEN4cuda3std3__48equal_toIiEES6_NS0_8NullTypeEjdiEEvT0_PT9_T1_T2_T3_iT4_T5_T6_T7_E12temp_storage+48];
	or.b32  	%r792, %r791, %r790;
	ld.shared.u32 	%r793, [_ZZN3cub18CUB_300001_SM_10006detail11scan_by_key21DeviceScanByKeyKernelINS2_10policy_hubIPidd3binE10Policy1000ES5_PdS9_NS0_24ReduceByKeyScanTileStateIdiLb1EEEN4cuda3std3__48equal_toIiEES6_NS0_8NullTypeEjdiEEvT0_PT9_T1_T2_T3_iT4_T5_T6_T7_E12temp_storage+64];
	or.b32  	%r794, %r793, %r792;
	ld.shared.u32 	%r795, [_ZZN3cub18CUB_300001_SM_10006detail11scan_by_key21DeviceScanByKeyKernelINS2_10policy_hubIPidd3binE10Policy1000ES5_PdS9_NS0_24ReduceByKeyScanTileStateIdiLb1EEEN4cuda3std3__48equal_toIiEES6_NS0_8NullTypeEjdiEEvT0_PT9_T1_T2_T3_iT4_T5_T6_T7_E12temp_storage+80];
	or.b32  	%r796, %r795, %r794;
	ld.shared.u32 	%r797, [_ZZN3cub18CUB_300001_SM_10006detail11scan_by_key21DeviceScanByKeyKernelINS2_10policy_hubIPidd3binE10Policy1000ES5_PdS9_NS0_24ReduceByKeyScanTileStateIdiLb1EEEN4cuda3std3__48equal_toIiEES6_NS0_8NullTypeEjdiEEvT0_PT9_T1_T2_T3_iT4_T5_T6_T7_E12temp_storage+96];
	or.b32  	%r798, %r797, %r796;
	ld.shared.u32 	%r799, [_ZZN3cub18CUB_300001_SM_10006detail11scan_by_key21DeviceScanByKeyKernelINS2_10policy_hubIPidd3binE10Policy1000ES5_PdS9_NS0_24ReduceByKeyScanTileStateIdiLb1EEEN4cuda3std3__48equal_toIiEES6_NS0_8NullTypeEjdiEEvT0_PT9_T1_T2_T3_iT4_T5_T6_T7_E12temp_storage+112];
	ld.shared.f64 	%fd10, [_ZZN3cub18CUB_300001_SM_10006detail11scan_by_key21DeviceScanByKeyKernelINS2_10policy_hubIPidd3binE10Policy1000ES5_PdS9_NS0_24ReduceByKeyScanTileStateIdiLb1EEEN4cuda3std3__48equal_toIiEES6_NS0_8NullTypeEjdiEEvT0_PT9_T1_T2_T3_iT4_T5_T6_T7_E12temp_storage+120];
	or.b32  	%r12, %r799, %r798;
	setp.gt.u32 	%p77, %r4, 31;
	@%p77 bra 	$L__BB13_25;
	setp.ne.s32 	%p78, %r4, 0;
	mul.wide.u32 	%rd61, %r1, 16;
	add.s64 	%rd5, %rd3, %rd61;
	@%p78 bra 	$L__BB13_11;
	st.shared.u32 	[_ZZN3cub18CUB_300001_SM_10006detail11scan_by_key21DeviceScanByKeyKernelINS2_10policy_hubIPidd3binE10Policy1000ES5_PdS9_NS0_24ReduceByKeyScanTileStateIdiLb1EEEN4cuda3std3__48equal_toIiEES6_NS0_8NullTypeEjdiEEvT0_PT9_T1_T2_T3_iT4_T5_T6_T7_E12temp_storage+200], %r12;
	st.shared.f64 	[_ZZN3cub18CUB_300001_SM_10006detail11scan_by_key21DeviceScanByKeyKernelINS2_10policy_hubIPidd3binE10Policy1000ES5_PdS9_NS0_24ReduceByKeyScanTileStateIdiLb1EEEN4cuda3std3__48equal_toIiEES6_NS0_8NullTypeEjdiEEvT0_PT9_T1_T2_T3_iT4_T5_T6_T7_E12temp_storage+208], %fd10;
	mov.b64 	%rd63, %fd10;
	mov.b32 	%r800, 100;
	mov.b64 	%rd64, {%r800, %r12};
	add.s64 	%rd62, %rd5, 512;
	// begin inline asm
	st.relaxed.gpu.v2.u64 [%rd62], {%rd63, %rd64};
	// end inline asm
$L__BB13_11:
	not.b32 	%r13, %r4;
	mov.u32 	%r801, %nctaid.x;
	setp.gt.u32 	%p79, %r801, 499;
	@%p79 bra 	$L__BB13_13;
	membar.cta;
	bra.uni 	$L__BB13_14;
$L__BB13_13:
	mov.b32 	%r802, 450;
	// begin inline asm
	nanosleep.u32 %r802;
	// end inline asm
$L__BB13_14:
	mul.wide.s32 	%rd65, %r13, 16;
	add.s64 	%rd66, %rd5, %rd65;
	add.s64 	%rd6, %rd66, 512;
$L__BB13_15:
	// begin inline asm
	ld.relaxed.gpu.v2.u64 {%rd67, %rd68}, [%rd6];
	// end inline asm
	mov.b64 	{%r1182, %r14}, %rd68;
	setp.eq.s32 	%p80, %r1182, 99;
	mov.b32 	%r803, -1;
	vote.sync.any.pred 	%p81, %p80, %r803;
	@%p81 bra 	$L__BB13_15;
	setp.eq.s32 	%p82, %r1182, 101;
	mov.b32 	%r905, -1;
	vote.sync.ballot.b32 	%r906, %p82, %r905;
	// begin inline asm
	mov.u32 %r805, %lanemask_ge;
	// end inline asm
	and.b32  	%r907, %r906, %r805;
	or.b32  	%r908, %r907, -2147483648;
	add.s32 	%r909, %r908, -1;
	not.b32 	%r910, %r908;
	and.b32  	%r911, %r910, %r909;
	popc.b32 	%r809, %r911;
	mov.b32 	%r823, 1;
	// begin inline asm
	shfl.sync.down.b32 %r806, %r14, %r823, %r809, %r905;
	// end inline asm
	// begin inline asm
	shfl.sync.down.b32 %r811, %r812, %r823, %r809, %r905;
	// end inline asm
	mov.b64 	{%r897, %r902}, %rd67;
	// begin inline asm
	shfl.sync.down.b32 %r816, %r897, %r823, %r809, %r905;
	// end inline asm
	// begin inline asm
	shfl.sync.down.b32 %r821, %r902, %r823, %r809, %r905;
	// end inline asm
	setp.lt.s32 	%p84, %r632, %r809;
	selp.b32 	%r912, %r806, 0, %p84;
	or.b32  	%r827, %r14, %r912;
	mov.b32 	%r843, 2;
	// begin inline asm
	shfl.sync.down.b32 %r826, %r827, %r843, %r809, %r905;
	// end inline asm
	// begin inline asm
	shfl.sync.down.b32 %r831, %r832, %r843, %r809, %r905;
	// end inline asm
	// begin inline asm
	shfl.sync.down.b32 %r836, %r897, %r843, %r809, %r905;
	// end inline asm
	// begin inline asm
	shfl.sync.down.b32 %r841, %r902, %r843, %r809, %r905;
	// end inline asm
	add.s32 	%r17, %r632, 2;
	setp.gt.s32 	%p85, %r17, %r809;
	selp.b32 	%r913, 0, %r826, %p85;
	or.b32  	%r847, %r827, %r913;
	mov.b32 	%r863, 4;
	// begin inline asm
	shfl.sync.down.b32 %r846, %r847, %r863, %r809, %r905;
	// end inline asm
	// begin inline asm
	shfl.sync.down.b32 %r851, %r852, %r863, %r809, %r905;
	// end inline asm
	// begin inline asm
	shfl.sync.down.b32 %r856, %r897, %r863, %r809, %r905;
	// end inline asm
	// begin inline asm
	shfl.sync.down.b32 %r861, %r902, %r863, %r809, %r905;
	// end inline asm
	add.s32 	%r18, %r632, 4;
	setp.gt.s32 	%p86, %r18, %r809;
	selp.b32 	%r914, 0, %r846, %p86;
	or.b32  	%r867, %r847, %r914;
	mov.b32 	%r883, 8;
	// begin inline asm
	shfl.sync.down.b32 %r866, %r867, %r883, %r809, %r905;
	// end inline asm
	// begin inline asm
	shfl.sync.down.b32 %r871, %r872, %r883, %r809, %r905;
	// end inline asm
	// begin inline asm
	shfl.sync.down.b32 %r876, %r897, %r883, %r809, %r905;
	// end inline asm
	// begin inline asm
	shfl.sync.down.b32 %r881, %r902, %r883, %r809, %r905;
	// end inline asm
	add.s32 	%r19, %r632, 8;
	setp.gt.s32 	%p87, %r19, %r809;
	selp.b32 	%r915, 0, %r866, %p87;
	or.b32  	%r887, %r867, %r915;
	mov.b32 	%r903, 16;
	// begin inline asm
	shfl.sync.down.b32 %r886, %r887, %r903, %r809, %r905;
	// end inline asm
	// begin inline asm
	shfl.sync.down.b32 %r891, %r892, %r903, %r809, %r905;
	// end inline asm
	// begin inline asm
	shfl.sync.down.b32 %r896, %r897, %r903, %r809, %r905;
	// end inline asm
	// begin inline asm
	shfl.sync.down.b32 %r901, %r902, %r903, %r809, %r905;
	// end inline asm
	add.s32 	%r20, %r632, 16;
	setp.gt.s32 	%p88, %r20, %r809;
	selp.b32 	%r916, 0, %r886, %p88;
	or.b32  	%r1183, %r887, %r916;
	add.s32 	%r1184, %r1, %r13;
	add.s64 	%rd8, %rd3, 512;
$L__BB13_17:
	setp.ne.s32 	%p89, %r1182, 101;
	mov.b32 	%r917, -1;
	vote.sync.all.pred 	%p90, %p89, %r917;
	not.pred 	%p91, %p90;
	@%p91 bra 	$L__BB13_21;
	mul.wide.s32 	%rd73, %r1184, 16;
	add.s64 	%rd74, %rd8, %rd73;
	add.s64 	%rd9, %rd74, -512;
$L__BB13_19:
	// begin inline asm
	ld.relaxed.gpu.v2.u64 {%rd75, %rd76}, [%rd9];
	// end inline asm
	mov.b64 	{%r1182, %r26}, %rd76;
	setp.eq.s32 	%p94, %r1182, 99;
	mov.b32 	%r921, -1;
	vote.sync.any.pred 	%p95, %p94, %r921;
	@%p95 bra 	$L__BB13_19;
	setp.eq.s32 	%p96, %r1182, 101;
	mov.b32 	%r1022, -1;
	vote.sync.ballot.b32 	%r1023, %p96, %r1022;
	and.b32  	%r1024, %r1023, %r805;
	or.b32  	%r1025, %r1024, -2147483648;
	add.s32 	%r1026, %r1025, -1;
	not.b32 	%r1027, %r1025;
	and.b32  	%r1028, %r1027, %r1026;
	popc.b32 	%r926, %r1028;
	mov.b32 	%r940, 1;
	// begin inline asm
	shfl.sync.down.b32 %r923, %r26, %r940, %r926, %r1022;
	// end inline asm
	// begin inline asm
	shfl.sync.down.b32 %r928, %r929, %r940, %r926, %r1022;
	// end inline asm
	mov.b64 	{%r1014, %r1019}, %rd75;
	// begin inline asm
	shfl.sync.down.b32 %r933, %r1014, %r940, %r926, %r1022;
	// end inline asm
	// begin inline asm
	shfl.sync.down.b32 %r938, %r1019, %r940, %r926, %r1022;
	// end inline asm
	setp.lt.s32 	%p98, %r632, %r926;
	selp.b32 	%r1029, %r923, 0, %p98;
	or.b32  	%r944, %r26, %r1029;
	mov.b32 	%r960, 2;
	// begin inline asm
	shfl.sync.down.b32 %r943, %r944, %r960, %r926, %r1022;
	// end inline asm
	// begin inline asm
	shfl.sync.down.b32 %r948, %r949, %r960, %r926, %r1022;
	// end inline asm
	// begin inline asm
	shfl.sync.down.b32 %r953, %r1014, %r960, %r926, %r1022;
	// end inline asm
	// begin inline asm
	shfl.sync.down.b32 %r958, %r1019, %r960, %r926, %r1022;
	// end inline asm
	setp.gt.s32 	%p99, %r17, %r926;
	selp.b32 	%r1030, 0, %r943, %p99;
	or.b32  	%r964, %r944, %r1030;
	mov.b32 	%r980, 4;
	// begin inline asm
	shfl.sync.down.b32 %r963, %r964, %r980, %r926, %r1022;
	// end inline asm
	// begin inline asm
	shfl.sync.down.b32 %r968, %r969, %r980, %r926, %r1022;
	// end inline asm
	// begin inline asm
	shfl.sync.down.b32 %r973, %r1014, %r980, %r926, %r1022;
	// end inline asm
	// begin inline asm
	shfl.sync.down.b32 %r978, %r1019, %r980, %r926, %r1022;
	// end inline asm
	setp.gt.s32 	%p100, %r18, %r926;
	selp.b32 	%r1031, 0, %r963, %p100;
	or.b32  	%r984, %r964, %r1031;
	mov.b32 	%r1000, 8;
	// begin inline asm
	shfl.sync.down.b32 %r983, %r984, %r1000, %r926, %r1022;
	// end inline asm
	// begin inline asm
	shfl.sync.down.b32 %r988, %r989, %r1000, %r926, %r1022;
	// end inline asm
	// begin inline asm
	shfl.sync.down.b32 %r993, %r1014, %r1000, %r926, %r1022;
	// end inline asm
	// begin inline asm
	shfl.sync.down.b32 %r998, %r1019, %r1000, %r926, %r1022;
	// end inline asm
	setp.gt.s32 	%p101, %r19, %r926;
	selp.b32 	%r1032, 0, %r983, %p101;
	or.b32  	%r1004, %r984, %r1032;
	mov.b32 	%r1020, 16;
	// begin inline asm
	shfl.sync.down.b32 %r1003, %r1004, %r1020, %r926, %r1022;
	// end inline asm
	// begin inline asm
	shfl.sync.down.b32 %r1008, %r1009, %r1020, %r926, %r1022;
	// end inline asm
	// begin inline asm
	shfl.sync.down.b32 %r1013, %r1014, %r1020, %r926, %r1022;
	// end inline asm
	// begin inline asm
	shfl.sync.down.b32 %r1018, %r1019, %r1020, %r926, %r1022;
	// end inline asm
	setp.gt.s32 	%p102, %r20, %r926;
	selp.b32 	%r1033, 0, %r1003, %p102;
	or.b32  	%r1034, %r1004, %r1033;
	or.b32  	%r1183, %r1034, %r1183;
	add.s32 	%r1184, %r1184, -32;
	bra.uni 	$L__BB13_17;
$L__BB13_21:
	setp.ne.s32 	%p92, %r4, 0;
	@%p92 bra 	$L__BB13_23;
	or.b32  	%r919, %r1183, %r12;
	mov.b64 	%rd71, %fd10;
	mov.b32 	%r920, 101;
	mov.b64 	%rd72, {%r920, %r919};
	add.s64 	%rd70, %rd5, 512;
	// begin inline asm
	st.relaxed.gpu.v2.u64 [%rd70], {%rd71, %rd72};
	// end inline asm
	st.shared.u32 	[_ZZN3cub18CUB_300001_SM_10006detail11scan_by_key21DeviceScanByKeyKernelINS2_10policy_hubIPidd3binE10Policy1000ES5_PdS9_NS0_24ReduceByKeyScanTileStateIdiLb1EEEN4cuda3std3__48equal_toIiEES6_NS0_8NullTypeEjdiEEvT0_PT9_T1_T2_T3_iT4_T5_T6_T7_E12temp_storage+168], %r1183;
	st.shared.u64 	[_ZZN3cub18CUB_300001_SM_10006detail11scan_by_key21DeviceScanByKeyKernelINS2_10policy_hubIPidd3binE10Policy1000ES5_PdS9_NS0_24ReduceByKeyScanTileStateIdiLb1EEEN4cuda3std3__48equal_toIiEES6_NS0_8NullTypeEjdiEEvT0_PT9_T1_T2_T3_iT4_T5_T6_T7_E12temp_storage+176], %rd67;
	st.shared.u32 	[_ZZN3cub18CUB_300001_SM_10006detail11scan_by_key21DeviceScanByKeyKernelINS2_10policy_hubIPidd3binE10Policy1000ES5_PdS9_NS0_24ReduceByKeyScanTileStateIdiLb1EEEN4cuda3std3__48equal_toIiEES6_NS0_8NullTypeEjdiEEvT0_PT9_T1_T2_T3_iT4_T5_T6_T7_E12temp_storage+184], %r919;
	st.shared.f64 	[_ZZN3cub18CUB_300001_SM_10006detail11scan_by_key21DeviceScanByKeyKernelINS2_10policy_hubIPidd3binE10Policy1000ES5_PdS9_NS0_24ReduceByKeyScanTileStateIdiLb1EEEN4cuda3std3__48equal_toIiEES6_NS0_8NullTypeEjdiEEvT0_PT9_T1_T2_T3_iT4_T5_T6_T7_E12temp_storage+192], %fd10;
$L__BB13_23:
	setp.ne.s32 	%p93, %r632, 0;
	@%p93 bra 	$L__BB13_25;
	st.shared.u32 	[_ZZN3cub18CUB_300001_SM_10006detail11scan_by_key21DeviceScanByKeyKernelINS2_10policy_hubIPidd3binE10Policy1000ES5_PdS9_NS0_24ReduceByKeyScanTileStateIdiLb1EEEN4cuda3std3__48equal_toIiEES6_NS0_8NullTypeEjdiEEvT0_PT9_T1_T2_T3_iT4_T5_T6_T7_E12temp_storage+136], %r1183;
	st.shared.u64 	[_ZZN3cub18CUB_300001_SM_10006detail11scan_by_key21DeviceScanByKeyKernelINS2_10policy_hubIPidd3binE10Policy1000ES5_PdS9_NS0_24ReduceByKeyScanTileStateIdiLb1EEEN4cuda3std3__48equal_toIiEES6_NS0_8NullTypeEjdiEEvT0_PT9_T1_T2_T3_iT4_T5_T6_T7_E12temp_storage+144], %rd67;
$L__BB13_25:
	bar.sync 	0;
$L__BB13_26:
	ld.param.u64 	%rd86, [_ZN3cub18CUB_300001_SM_10006detail11scan_by_key21DeviceScanByKeyKernelINS2_10policy_hubIPidd3binE10Policy1000ES5_PdS9_NS0_24ReduceByKeyScanTileStateIdiLb1EEEN4cuda3std3__48equal_toIiEES6_NS0_8NullTypeEjdiEEvT0_PT9_T1_T2_T3_iT4_T5_T6_T7__param_3];
	bar.sync 	0;
	st.shared.f64 	[%r9], %fd1;
	st.shared.f64 	[%r9+8], %fd2;
	st.shared.f64 	[%r9+16], %fd3;
	st.shared.f64 	[%r9+24], %fd4;
	st.shared.f64 	[%r9+32], %fd5;
	st.shared.f64 	[%r9+40], %fd6;
	st.shared.f64 	[%r9+48], %fd7;
	st.shared.f64 	[%r9+56], %fd8;
	st.shared.f64 	[%r9+64], %fd9;
	bar.warp.sync 	-1;
	ld.shared.f64 	%fd58, [%r8];
	ld.shared.f64 	%fd59, [%r8+256];
	ld.shared.f64 	%fd60, [%r8+512];
	ld.shared.f64 	%fd61, [%r8+768];
	ld.shared.f64 	%fd62, [%r8+1024];
	ld.shared.f64 	%fd63, [%r8+1280];
	ld.shared.f64 	%fd64, [%r8+1536];
	ld.shared.f64 	%fd65, [%r8+1792];
	ld.shared.f64 	%fd66, [%r8+2048];
	cvta.to.global.u64 	%rd82, %rd86;
	shl.b64 	%rd83, %rd4, 3;
	add.s64 	%rd84, %rd82, %rd83;
	st.global.f64 	[%rd84], %fd58;
	st.global.f64 	[%rd84+256], %fd59;
	st.global.f64 	[%rd84+512], %fd60;
	st.global.f64 	[%rd84+768], %fd61;
	st.global.f64 	[%rd84+1024], %fd62;
	st.global.f64 	[%rd84+1280], %fd63;
	st.global.f64 	[%rd84+1536], %fd64;
	st.global.f64 	[%rd84+1792], %fd65;
	st.global.f64 	[%rd84+2048], %fd66;
	bra.uni 	$L__BB13_108;
$L__BB13_27:
	setp.eq.s32 	%p2, %r3, 0;
	@%p2 bra 	$L__BB13_108;
	cvt.u64.u32 	%rd11, %r2;
	mul.wide.u32 	%rd24, %r2, 4;
	add.s64 	%rd25, %rd2, %rd24;
	mov.u32 	%r30, %tid.x;
	ld.global.u32 	%r1193, [%rd25];
	and.b32  	%r86, %r30, 31;
	and.b32  	%r87, %r30, 992;
	mul.lo.s32 	%r88, %r87, 9;
	or.b32  	%r32, %r88, %r86;
	setp.ge.u32 	%p3, %r32, %r3;
	shl.b32 	%r89, %r32, 2;
	cvt.u64.u32 	%rd26, %r89;
	add.s64 	%rd12, %rd25, %rd26;
	mov.u32 	%r1185, %r1193;
	@%p3 bra 	$L__BB13_30;
	ld.global.u32 	%r1185, [%rd12];
$L__BB13_30:
	add.s32 	%r35, %r32, 32;
	setp.ge.u32 	%p4, %r35, %r3;
	mov.u32 	%r1186, %r1193;
	@%p4 bra 	$L__BB13_32;
	ld.global.u32 	%r1186, [%rd12+128];
$L__BB13_32:
	add.s32 	%r38, %r32, 64;
	setp.ge.u32 	%p5, %r38, %r3;
	mov.u32 	%r1187, %r1193;
	@%p5 bra 	$L__BB13_34;
	ld.global.u32 	%r1187, [%rd12+256];
$L__BB13_34:
	add.s32 	%r41, %r32, 96;
	setp.ge.u32 	%p6, %r41, %r3;
	mov.u32 	%r1188, %r1193;
	@%p6 bra 	$L__BB13_36;
	ld.global.u32 	%r1188, [%rd12+384];
$L__BB13_36:
	add.s32 	%r44, %r32, 128;
	setp.ge.u32 	%p7, %r44, %r3;
	mov.u32 	%r1189, %r1193;
	@%p7 bra 	$L__BB13_38;
	ld.global.u32 	%r1189, [%rd12+512];
$L__BB13_38:
	add.s32 	%r47, %r32, 160;
	setp.ge.u32 	%p8, %r47, %r3;
	mov.u32 	%r1190, %r1193;
	@%p8 bra 	$L__BB13_40;
	ld.global.u32 	%r1190, [%rd12+640];
$L__BB13_40:
	add.s32 	%r50, %r32, 192;
	setp.ge.u32 	%p9, %r50, %r3;
	mov.u32 	%r1191, %r1193;
	@%p9 bra 	$L__BB13_42;
	ld.global.u32 	%r1191, [%rd12+768];
$L__BB13_42:
	add.s32 	%r53, %r32, 224;
	setp.ge.u32 	%p10, %r53, %r3;
	mov.u32 	%r1192, %r1193;
	@%p10 bra 	$L__BB13_44;
	ld.global.u32 	%r1192, [%rd12+896];
$L__BB13_44:
	add.s32 	%r56, %r32, 256;
	setp.ge.u32 	%p11, %r56, %r3;
	@%p11 bra 	$L__BB13_46;
	ld.global.u32 	%r1193, [%rd12+1024];
$L__BB13_46:
	setp.ge.u32 	%p12, %r32, %r3;
	// begin inline asm
	mov.u32 %r90, %laneid;
	// end inline asm
	shr.u32 	%r60, %r30, 5;
	mad.lo.s32 	%r61, %r60, 288, %r90;
	shl.b32 	%r91, %r61, 2;
	mov.u32 	%r92, _ZZN3cub18CUB_300001_SM_10006detail11scan_by_key21DeviceScanByKeyKernelINS2_10policy_hubIPidd3binE10Policy1000ES5_PdS9_NS0_24ReduceByKeyScanTileStateIdiLb1EEEN4cuda3std3__48equal_toIiEES6_NS0_8NullTypeEjdiEEvT0_PT9_T1_T2_T3_iT4_T5_T6_T7_E12temp_storage;
	add.s32 	%r62, %r92, %r91;
	st.shared.u32 	[%r62], %r1185;
	st.shared.u32 	[%r62+128], %r1186;
	st.shared.u32 	[%r62+256], %r1187;
	st.shared.u32 	[%r62+384], %r1188;
	st.shared.u32 	[%r62+512], %r1189;
	st.shared.u32 	[%r62+640], %r1190;
	st.shared.u32 	[%r62+768], %r1191;
	st.shared.u32 	[%r62+896], %r1192;
	st.shared.u32 	[%r62+1024], %r1193;
	bar.warp.sync 	-1;
	shl.b32 	%r63, %r90, 3;
	shl.b32 	%r93, %r90, 5;
	add.s32 	%r64, %r62, %r93;
	ld.shared.u32 	%r65, [%r64+32];
	bar.sync 	0;
	shl.b64 	%rd27, %rd11, 3;
	add.s64 	%rd28, %rd1, %rd27;
	ld.global.f64 	%fd75, [%rd28];
	shl.b32 	%r94, %r32, 3;
	cvt.u64.u32 	%rd29, %r94;
	add.s64 	%rd13, %rd28, %rd29;
	mov.f64 	%fd67, %fd75;
	@%p12 bra 	$L__BB13_48;
	ld.global.f64 	%fd67, [%rd13];
$L__BB13_48:
	setp.ge.u32 	%p13, %r35, %r3;
	mov.f64 	%fd68, %fd75;
	@%p13 bra 	$L__BB13_50;
	ld.global.f64 	%fd68, [%rd13+256];
$L__BB13_50:
	setp.ge.u32 	%p14, %r38, %r3;
	mov.f64 	%fd69, %fd75;
	@%p14 bra 	$L__BB13_52;
	ld.global.f64 	%fd69, [%rd13+512];
$L__BB13_52:
	setp.ge.u32 	%p15, %r41, %r3;
	mov.f64 	%fd70, %fd75;
	@%p15 bra 	$L__BB13_54;
	ld.global.f64 	%fd70, [%rd13+768];
$L__BB13_54:
	setp.ge.u32 	%p16, %r44, %r3;
	mov.f64 	%fd71, %fd75;
	@%p16 bra 	$L__BB13_56;
	ld.global.f64 	%fd71, [%rd13+1024];
$L__BB13_56:
	setp.ge.u32 	%p17, %r47, %r3;
	mov.f64 	%fd72, %fd75;
	@%p17 bra 	$L__BB13_58;
	ld.global.f64 	%fd72, [%rd13+1280];
$L__BB13_58:
	setp.ge.u32 	%p18, %r50, %r3;
	mov.f64 	%fd73, %fd75;
	@%p18 bra 	$L__BB13_60;
	ld.global.f64 	%fd73, [%rd13+1536];
$L__BB13_60:
	setp.ge.u32 	%p19, %r53, %r3;
	mov.f64 	%fd74, %fd75;
	@%p19 bra 	$L__BB13_62;
	ld.global.f64 	%fd74, [%rd13+1792];
$L__BB13_62:
	setp.ge.u32 	%p20, %r56, %r3;
	@%p20 bra 	$L__BB13_64;
	ld.global.f64 	%fd75, [%rd13+2048];
$L__BB13_64:
	add.s32 	%r66, %r62, %r91;
	st.shared.f64 	[%r66], %fd67;
	st.shared.f64 	[%r66+256], %fd68;
	st.shared.f64 	[%r66+512], %fd69;
	st.shared.f64 	[%r66+768], %fd70;
	st.shared.f64 	[%r66+1024], %fd71;
	st.shared.f64 	[%r66+1280], %fd72;
	st.shared.f64 	[%r66+1536], %fd73;
	st.shared.f64 	[%r66+1792], %fd74;
	st.shared.f64 	[%r66+2048], %fd75;
	bar.warp.sync 	-1;
	add.s32 	%r96, %r61, %r63;
	shl.b32 	%r97, %r96, 2;
	add.s32 	%r67, %r64, %r97;
	ld.shared.f64 	%fd30, [%r67];
	ld.shared.f64 	%fd31, [%r67+8];
	ld.shared.f64 	%fd32, [%r67+16];
	ld.shared.f64 	%fd33, [%r67+24];
	ld.shared.f64 	%fd34, [%r67+32];
	ld.shared.f64 	%fd35, [%r67+40];
	ld.shared.f64 	%fd36, [%r67+48];
	ld.shared.f64 	%fd37, [%r67+56];
	ld.shared.f64 	%fd38, [%r67+64];
	bar.sync 	0;
	setp.ne.s32 	%p21, %r1, 0;
	@%p21 bra 	$L__BB13_68;
	shl.b32 	%r607, %r30, 2;
	add.s32 	%r609, %r92, %r607;
	st.shared.u32 	[%r609+1240], %r65;
	bar.sync 	0;
	mov.b32 	%r604, 1;
	mov.b32 	%r605, 0;
	mov.b32 	%r606, -1;
	// begin inline asm
	shfl.sync.up.b32 %r487, %r604, %r604, %r605, %r606;
	// end inline asm
	// begin inline asm
	shfl.sync.up.b32 %r492, %r493, %r604, %r605, %r606;
	// end inline asm
	mov.b64 	%rd48, %fd38;
	mov.b64 	{%r598, %r603}, %rd48;
	// begin inline asm
	shfl.sync.up.b32 %r497, %r598, %r604, %r605, %r606;
	// end inline asm
	// begin inline asm
	shfl.sync.up.b32 %r502, %r603, %r604, %r605, %r606;
	// end inline asm
	or.b32  	%r610, %r487, 1;
	setp.lt.s32 	%p54, %r90, 1;
	selp.b32 	%r508, 1, %r610, %p54;
	mov.b32 	%r524, 2;
	// begin inline asm
	shfl.sync.up.b32 %r507, %r508, %r524, %r605, %r606;
	// end inline asm
	// begin inline asm
	shfl.sync.up.b32 %r512, %r513, %r524, %r605, %r606;
	// end inline asm
	// begin inline asm
	shfl.sync.up.b32 %r517, %r598, %r524, %r605, %r606;
	// end inline asm
	// begin inline asm
	shfl.sync.up.b32 %r522, %r603, %r524, %r605, %r606;
	// end inline asm
	setp.lt.s32 	%p55, %r90, 2;
	selp.b32 	%r611, 0, %r507, %p55;
	or.b32  	%r528, %r611, %r508;
	mov.b32 	%r544, 4;
	// begin inline asm
	shfl.sync.up.b32 %r527, %r528, %r544, %r605, %r606;
	// end inline asm
	// begin inline asm
	shfl.sync.up.b32 %r532, %r533, %r544, %r605, %r606;
	// end inline asm
	// begin inline asm
	shfl.sync.up.b32 %r537, %r598, %r544, %r605, %r606;
	// end inline asm
	// begin inline asm
	shfl.sync.up.b32 %r542, %r603, %r544, %r605, %r606;
	// end inline asm
	setp.lt.s32 	%p56, %r90, 4;
	selp.b32 	%r612, 0, %r527, %p56;
	or.b32  	%r548, %r612, %r528;
	mov.b32 	%r564, 8;
	// begin inline asm
	shfl.sync.up.b32 %r547, %r548, %r564, %r605, %r606;
	// end inline asm
	// begin inline asm
	shfl.sync.up.b32 %r552, %r553, %r564, %r605, %r606;
	// end inline asm
	// begin inline asm
	shfl.sync.up.b32 %r557, %r598, %r564, %r605, %r606;
	// end inline asm
	// begin inline asm
	shfl.sync.up.b32 %r562, %r603, %r564, %r605, %r606;
	// end inline asm
	setp.lt.s32 	%p57, %r90, 8;
	selp.b32 	%r613, 0, %r547, %p57;
	or.b32  	%r568, %r613, %r548;
	mov.b32 	%r584, 16;
	// begin inline asm
	shfl.sync.up.b32 %r567, %r568, %r584, %r605, %r606;
	// end inline asm
	// begin inline asm
	shfl.sync.up.b32 %r572, %r573, %r584, %r605, %r606;
	// end inline asm
	// begin inline asm
	shfl.sync.up.b32 %r577, %r598, %r584, %r605, %r606;
	// end inline asm
	// begin inline asm
	shfl.sync.up.b32 %r582, %r603, %r584, %r605, %r606;
	// end inline asm
	setp.lt.s32 	%p58, %r90, 16;
	selp.b32 	%r614, 0, %r567, %p58;
	or.b32  	%r588, %r614, %r568;
	// begin inline asm
	shfl.sync.up.b32 %r587, %r588, %r604, %r605, %r606;
	// end inline asm
	// begin inline asm
	shfl.sync.up.b32 %r592, %r593, %r604, %r605, %r606;
	// end inline asm
	// begin inline asm
	shfl.sync.up.b32 %r597, %r598, %r604, %r605, %r606;
	// end inline asm
	// begin inline asm
	shfl.sync.up.b32 %r602, %r603, %r604, %r605, %r606;
	// end inline asm
	setp.ne.s32 	%p59, %r90, 31;
	@%p59 bra 	$L__BB13_67;
	shl.b32 	%r615, %r60, 4;
	add.s32 	%r617, %r92, %r615;
	st.shared.u32 	[%r617], %r588;
	st.shared.f64 	[%r617+8], %fd38;
$L__BB13_67:
	bar.sync 	0;
	bra.uni 	$L__BB13_88;
$L__BB13_68:
	shl.b32 	%r218, %r30, 2;
	add.s32 	%r220, %r92, %r218;
	st.shared.u32 	[%r220+1240], %r65;
	bar.sync 	0;
	mov.b32 	%r215, 1;
	mov.b32 	%r216, 0;
	mov.b32 	%r217, -1;
	// begin inline asm
	shfl.sync.up.b32 %r98, %r215, %r215, %r216, %r217;
	// end inline asm
	// begin inline asm
	shfl.sync.up.b32 %r103, %r104, %r215, %r216, %r217;
	// end inline asm
	mov.b64 	%rd30, %fd38;
	mov.b64 	{%r209, %r214}, %rd30;
	// begin inline asm
	shfl.sync.up.b32 %r108, %r209, %r215, %r216, %r217;
	// end inline asm
	// begin inline asm
	shfl.sync.up.b32 %r113, %r214, %r215, %r216, %r217;
	// end inline asm
	or.b32  	%r221, %r98, 1;
	setp.lt.s32 	%p22, %r90, 1;
	selp.b32 	%r119, 1, %r221, %p22;
	mov.b32 	%r135, 2;
	// begin inline asm
	shfl.sync.up.b32 %r118, %r119, %r135, %r216, %r217;
	// end inline asm
	// begin inline asm
	shfl.sync.up.b32 %r123, %r124, %r135, %r216, %r217;
	// end inline asm
	// begin inline asm
	shfl.sync.up.b32 %r128, %r209, %r135, %r216, %r217;
	// end inline asm
	// begin inline asm
	shfl.sync.up.b32 %r133, %r214, %r135, %r216, %r217;
	// end inline asm
	setp.lt.s32 	%p23, %r90, 2;
	selp.b32 	%r222, 0, %r118, %p23;
	or.b32  	%r139, %r222, %r119;
	mov.b32 	%r155, 4;
	// begin inline asm
	shfl.sync.up.b32 %r138, %r139, %r155, %r216, %r217;
	// end inline asm
	// begin inline asm
	shfl.sync.up.b32 %r143, %r144, %r155, %r216, %r217;
	// end inline asm
	// begin inline asm
	shfl.sync.up.b32 %r148, %r209, %r155, %r216, %r217;
	// end inline asm
	// begin inline asm
	shfl.sync.up.b32 %r153, %r214, %r155, %r216, %r217;
	// end inline asm
	setp.lt.s32 	%p24, %r90, 4;
	selp.b32 	%r223, 0, %r138, %p24;
	or.b32  	%r159, %r223, %r139;
	mov.b32 	%r175, 8;
	// begin inline asm
	shfl.sync.up.b32 %r158, %r159, %r175, %r216, %r217;
	// end inline asm
	// begin inline asm
	shfl.sync.up.b32 %r163, %r164, %r175, %r216, %r217;
	// end inline asm
	// begin inline asm
	shfl.sync.up.b32 %r168, %r209, %r175, %r216, %r217;
	// end inline asm
	// begin inline asm
	shfl.sync.up.b32 %r173, %r214, %r175, %r216, %r217;
	// end inline asm
	setp.lt.s32 	%p25, %r90, 8;
	selp.b32 	%r224, 0, %r158, %p25;
	or.b32  	%r179, %r224, %r159;
	mov.b32 	%r195, 16;
	// begin inline asm
	shfl.sync.up.b32 %r178, %r179, %r195, %r216, %r217;
	// end inline asm
	// begin inline asm
	shfl.sync.up.b32 %r183, %r184, %r195, %r216, %r217;
	// end inline asm
	// begin inline asm
	shfl.sync.up.b32 %r188, %r209, %r195, %r216, %r217;
	// end inline asm
	// begin inline asm
	shfl.sync.up.b32 %r193, %r214, %r195, %r216, %r217;
	// end inline asm
	setp.lt.s32 	%p26, %r90, 16;
	selp.b32 	%r225, 0, %r178, %p26;
	or.b32  	%r199, %r225, %r179;
	// begin inline asm
	shfl.sync.up.b32 %r198, %r199, %r215, %r216, %r217;
	// end inline asm
	// begin inline asm
	shfl.sync.up.b32 %r203, %r204, %r215, %r216, %r217;
	// end inline asm
	// begin inline asm
	shfl.sync.up.b32 %r208, %r209, %r215, %r216, %r217;
	// end inline asm
	// begin inline asm
	shfl.sync.up.b32 %r213, %r214, %r215, %r216, %r217;
	// end inline asm
	setp.ne.s32 	%p27, %r90, 31;
	@%p27 bra 	$L__BB13_70;
	shl.b32 	%r226, %r60, 4;
	add.s32 	%r228, %r92, %r226;
	st.shared.u32 	[%r228], %r199;
	st.shared.f64 	[%r228+8], %fd38;
$L__BB13_70:
	bar.sync 	0;
	ld.shared.u32 	%r229, [_ZZN3cub18CUB_300001_SM_10006detail11scan_by_key21DeviceScanByKeyKernelINS2_10policy_hubIPidd3binE10Policy1000ES5_PdS9_NS0_24ReduceByKeyScanTileStateIdiLb1EEEN4cuda3std3__48equal_toIiEES6_NS0_8NullTypeEjdiEEvT0_PT9_T1_T2_T3_iT4_T5_T6_T7_E12temp_storage];
	ld.shared.u32 	%r230, [_ZZN3cub18CUB_300001_SM_10006detail11scan_by_key21DeviceScanByKeyKernelINS2_10policy_hubIPidd3binE10Policy1000ES5_PdS9_NS0_24ReduceByKeyScanTileStateIdiLb1EEEN4cuda3std3__48equal_toIiEES6_NS0_8NullTypeEjdiEEvT0_PT9_T1_T2_T3_iT4_T5_T6_T7_E12temp_storage+16];
	or.b32  	%r231, %r230, %r229;
	ld.shared.u32 	%r232, [_ZZN3cub18CUB_300001_SM_10006detail11scan_by_key21DeviceScanByKeyKernelINS2_10policy_hubIPidd3binE10Policy1000ES5_PdS9_NS0_24ReduceByKeyScanTileStateIdiLb1EEEN4cuda3std3__48equal_toIiEES6_NS0_8NullTypeEjdiEEvT0_PT9_T1_T2_T3_iT4_T5_T6_T7_E12temp_storage+32];
	or.b32  	%r233, %r232, %r231;
	ld.shared.u32 	%r234, [_ZZN3cub18CUB_300001_SM_10006detail11scan_by_key21DeviceScanByKeyKernelINS2_10policy_hubIPidd3binE10Policy1000ES5_PdS9_NS0_24ReduceByKeyScanTileStateIdiLb1EEEN4cuda3std3__48equal_toIiEES6_NS0_8NullTypeEjdiEEvT0_PT9_T1_T2_T3_iT4_T5_T6_T7_E12temp_storage+48];
	or.b32  	%r235, %r234, %r233;
	ld.shared.u32 	%r236, [_ZZN3cub18CUB_300001_SM_10006detail11scan_by_key21DeviceScanByKeyKernelINS2_10policy_hubIPidd3binE10Policy1000ES5_PdS9_NS0_24ReduceByKeyScanTileStateIdiLb1EEEN4cuda3std3__48equal_toIiEES6_NS0_8NullTypeEjdiEEvT0_PT9_T1_T2_T3_iT4_T5_T6_T7_E12temp_storage+64];
	or.b32  	%r237, %r236, %r235;
	ld.shared.u32 	%r238, [_ZZN3cub18CUB_300001_SM_10006detail11scan_by_key21DeviceScanByKeyKernelINS2_10policy_hubIPidd3binE10Policy1000ES5_PdS9_NS0_24ReduceByKeyScanTileStateIdiLb1EEEN4cuda3std3__48equal_toIiEES6_NS0_8NullTypeEjdiEEvT0_PT9_T1_T2_T3_iT4_T5_T6_T7_E12temp_storage+80];
	or.b32  	%r239, %r238, %r237;
	ld.shared.u32 	%r240, [_ZZN3cub18CUB_300001_SM_10006detail11scan_by_key21DeviceScanByKeyKernelINS2_10policy_hubIPidd3binE10Policy1000ES5_PdS9_NS0_24ReduceByKeyScanTileStateIdiLb1EEEN4cuda3std3__48equal_toIiEES6_NS0_8NullTypeEjdiEEvT0_PT9_T1_T2_T3_iT4_T5_T6_T7_E12temp_storage+96];
	or.b32  	%r241, %r240, %r239;
	ld.shared.u32 	%r242, [_ZZN3cub18CUB_300001_SM_10006detail11scan_by_key21DeviceScanByKeyKernelINS2_10policy_hubIPidd3binE10Policy1000ES5_PdS9_NS0_24ReduceByKeyScanTileStateIdiLb1EEEN4cuda3std3__48equal_toIiEES6_NS0_8NullTypeEjdiEEvT0_PT9_T1_T2_T3_iT4_T5_T6_T7_E12temp_storage+112];
	ld.shared.f64 	%fd39, [_ZZN3cub18CUB_300001_SM_10006detail11scan_by_key21DeviceScanByKeyKernelINS2_10policy_hubIPidd3binE10Policy1000ES5_PdS9_NS0_24ReduceByKeyScanTileStateIdiLb1EEEN4cuda3std3__48equal_toIiEES6_NS0_8NullTypeEjdiEEvT0_PT9_T1_T2_T3_iT4_T5_T6_T7_E12temp_storage+120];
	or.b32  	%r70, %r242, %r241;
	setp.gt.u32 	%p28, %r30, 31;
	@%p28 bra 	$L__BB13_87;
	setp.ne.s32 	%p29, %r30, 0;
	mul.wide.u32 	%rd31, %r1, 16;
	add.s64 	%rd14, %rd3, %rd31;
	@%p29 bra 	$L__BB13_73;
	st.shared.u32 	[_ZZN3cub18CUB_300001_SM_10006detail11scan_by_key21DeviceScanByKeyKernelINS2_10policy_hubIPidd3binE10Policy1000ES5_PdS9_NS0_24ReduceByKeyScanTileStateIdiLb1EEEN4cuda3std3__48equal_toIiEES6_NS0_8NullTypeEjdiEEvT0_PT9_T1_T2_T3_iT4_T5_T6_T7_E12temp_storage+200], %r70;
	st.shared.f64 	[_ZZN3cub18CUB_300001_SM_10006detail11scan_by_key21DeviceScanByKeyKernelINS2_10policy_hubIPidd3binE10Policy1000ES5_PdS9_NS0_24ReduceByKeyScanTileStateIdiLb1EEEN4cuda3std3__48equal_toIiEES6_NS0_8NullTypeEjdiEEvT0_PT9_T1_T2_T3_iT4_T5_T6_T7_E12temp_storage+208], %fd39;
	mov.b64 	%rd33, %fd39;
	mov.b32 	%r243, 100;
	mov.b64 	%rd34, {%r243, %r70};
	add.s64 	%rd32, %rd14, 512;
	// begin inline asm
	st.relaxed.gpu.v2.u64 [%rd32], {%rd33, %rd34};
	// end inline asm
$L__BB13_73:
	not.b32 	%r71, %r30;
	mov.u32 	%r244, %nctaid.x;
	setp.gt.u32 	%p30, %r244, 499;
	@%p30 bra 	$L__BB13_75;
	membar.cta;
	bra.uni 	$L__BB13_76;
$L__BB13_75:
	mov.b32 	%r245, 450;
	// begin inline asm
	nanosleep.u32 %r245;
	// end inline asm
$L__BB13_76:
	mul.wide.s32 	%rd35, %r71, 16;
	add.s64 	%rd36, %rd14, %rd35;
	add.s64 	%rd15, %rd36, 512;
$L__BB13_77:
	// begin inline asm
	ld.relaxed.gpu.v2.u64 {%rd37, %rd38}, [%rd15];
	// end inline asm
	mov.b64 	{%r1195, %r72}, %rd38;
	setp.eq.s32 	%p31, %r1195, 99;
	mov.b32 	%r246, -1;
	vote.sync.any.pred 	%p32, %p31, %r246;
	@%p32 bra 	$L__BB13_77;
	setp.eq.s32 	%p33, %r1195, 101;
	mov.b32 	%r348, -1;
	vote.sync.ballot.b32 	%r349, %p33, %r348;
	// begin inline asm
	mov.u32 %r248, %lanemask_ge;
	// end inline asm
	and.b32  	%r350, %r349, %r248;
	or.b32  	%r351, %r350, -2147483648;
	add.s32 	%r352, %r351, -1;
	not.b32 	%r353, %r351;
	and.b32  	%r354, %r353, %r352;
	popc.b32 	%r252, %r354;
	mov.b32 	%r266, 1;
	// begin inline asm
	shfl.sync.down.b32 %r249, %r72, %r266, %r252, %r348;
	// end inline asm
	// begin inline asm
	shfl.sync.down.b32 %r254, %r255, %r266, %r252, %r348;
	// end inline asm
	mov.b64 	{%r340, %r345}, %rd37;
	// begin inline asm
	shfl.sync.down.b32 %r259, %r340, %r266, %r252, %r348;
	// end inline asm
	// begin inline asm
	shfl.sync.down.b32 %r264, %r345, %r266, %r252, %r348;
	// end inline asm
	setp.lt.s32 	%p35, %r90, %r252;
	selp.b32 	%r355, %r249, 0, %p35;
	or.b32  	%r270, %r72, %r355;
	mov.b32 	%r286, 2;
	// begin inline asm
	shfl.sync.down.b32 %r269, %r270, %r286, %r252, %r348;
	// end inline asm
	// begin inline asm
	shfl.sync.down.b32 %r274, %r275, %r286, %r252, %r348;
	// end inline asm
	// begin inline asm
	shfl.sync.down.b32 %r279, %r340, %r286, %r252, %r348;
	// end inline asm
	// begin inline asm
	shfl.sync.down.b32 %r284, %r345, %r286, %r252, %r348;
	// end inline asm
	add.s32 	%r356, %r90, 2;
	setp.gt.s32 	%p36, %r356, %r252;
	selp.b32 	%r357, 0, %r269, %p36;
	or.b32  	%r290, %r270, %r357;
	mov.b32 	%r306, 4;
	// begin inline asm
	shfl.sync.down.b32 %r289, %r290, %r306, %r252, %r348;
	// end inline asm
	// begin inline asm
	shfl.sync.down.b32 %r294, %r295, %r306, %r252, %r348;
	// end inline asm
	// begin inline asm
	shfl.sync.down.b32 %r299, %r340, %r306, %r252, %r348;
	// end inline asm
	// begin inline asm
	shfl.sync.down.b32 %r304, %r345, %r306, %r252, %r348;
	// end inline asm
	add.s32 	%r358, %r90, 4;
	setp.gt.s32 	%p37, %r358, %r252;
	selp.b32 	%r359, 0, %r289, %p37;
	or.b32  	%r310, %r290, %r359;
	mov.b32 	%r326, 8;
	// begin inline asm
	shfl.sync.down.b32 %r309, %r310, %r326, %r252, %r348;
	// end inline asm
	// begin inline asm
	shfl.sync.down.b32 %r314, %r315, %r326, %r252, %r348;
	// end inline asm
	// begin inline asm
	shfl.sync.down.b32 %r319, %r340, %r326, %r252, %r348;
	// end inline asm
	// begin inline asm
	shfl.sync.down.b32 %r324, %r345, %r326, %r252, %r348;
	// end inline asm
	add.s32 	%r360, %r90, 8;
	setp.gt.s32 	%p38, %r360, %r252;
	selp.b32 	%r361, 0, %r309, %p38;
	or.b32  	%r330, %r310, %r361;
	mov.b32 	%r346, 16;
	// begin inline asm
	shfl.sync.down.b32 %r329, %r330, %r346, %r252, %r348;
	// end inline asm
	// begin inline asm
	shfl.sync.down.b32 %r334, %r335, %r346, %r252, %r348;
	// end inline asm
	// begin inline asm
	shfl.sync.down.b32 %r339, %r340, %r346, %r252, %r348;
	// end inline asm
	// begin inline asm
	shfl.sync.down.b32 %r344, %r345, %r346, %r252, %r348;
	// end inline asm
	add.s32 	%r362, %r90, 16;
	setp.gt.s32 	%p39, %r362, %r252;
	selp.b32 	%r363, 0, %r329, %p39;
	or.b32  	%r1194, %r330, %r363;
	add.s32 	%r1196, %r1, %r71;
	add.s64 	%rd17, %rd3, 512;
$L__BB13_79:
	setp.ne.s32 	%p40, %r1195, 101;
	mov.b32 	%r365, -1;
	vote.sync.all.pred 	%p41, %p40, %r365;
	not.pred 	%p42, %p41;
	@%p42 bra 	$L__BB13_83;
	mul.wide.s32 	%rd43, %r1196, 16;
	add.s64 	%rd44, %rd17, %rd43;
	add.s64 	%rd18, %rd44, -512;
$L__BB13_81:
	// begin inline asm
	ld.relaxed.gpu.v2.u64 {%rd45, %rd46}, [%rd18];
	// end inline asm
	mov.b64 	{%r1195, %r80}, %rd46;
	setp.eq.s32 	%p45, %r1195, 99;
	mov.b32 	%r369, -1;
	vote.sync.any.pred 	%p46, %p45, %r369;
	@%p46 bra 	$L__BB13_81;
	setp.eq.s32 	%p47, %r1195, 101;
	mov.b32 	%r470, -1;
	vote.sync.ballot.b32 	%r471, %p47, %r470;
	and.b32  	%r472, %r471, %r248;
	or.b32  	%r473, %r472, -2147483648;
	add.s32 	%r474, %r473, -1;
	not.b32 	%r475, %r473;
	and.b32  	%r476, %r475, %r474;
	popc.b32 	%r374, %r476;
	mov.b32 	%r388, 1;
	// begin inline asm
	shfl.sync.down.b32 %r371, %r80, %r388, %r374, %r470;
	// end inline asm
	// begin inline asm
	shfl.sync.down.b32 %r376, %r377, %r388, %r374, %r470;
	// end inline asm
	mov.b64 	{%r462, %r467}, %rd45;
	// begin inline asm
	shfl.sync.down.b32 %r381, %r462, %r388, %r374, %r470;
	// end inline asm
	// begin inline asm
	shfl.sync.down.b32 %r386, %r467, %r388, %r374, %r470;
	// end inline asm
	setp.lt.s32 	%p49, %r90, %r374;
	selp.b32 	%r477, %r371, 0, %p49;
	or.b32  	%r392, %r80, %r477;
	mov.b32 	%r408, 2;
	// begin inline asm
	shfl.sync.down.b32 %r391, %r392, %r408, %r374, %r470;
	// end inline asm
	// begin inline asm
	shfl.sync.down.b32 %r396, %r397, %r408, %r374, %r470;
	// end inline asm
	// begin inline asm
	shfl.sync.down.b32 %r401, %r462, %r408, %r374, %r470;
	// end inline asm
	// begin inline asm
	shfl.sync.down.b32 %r406, %r467, %r408, %r374, %r470;
	// end inline asm
	add.s32 	%r478, %r90, 2;
	setp.gt.s32 	%p50, %r478, %r374;
	selp.b32 	%r479, 0, %r391, %p50;
	or.b32  	%r412, %r392, %r479;
	mov.b32 	%r428, 4;
	// begin inline asm
	shfl.sync.down.b32 %r411, %r412, %r428, %r374, %r470;
	// end inline asm
	// begin inline asm
	shfl.sync.down.b32 %r416, %r417, %r428, %r374, %r470;
	// end inline asm
	// begin inline asm
	shfl.sync.down.b32 %r421, %r462, %r428, %r374, %r470;
	// end inline asm
	// begin inline asm
	shfl.sync.down.b32 %r426, %r467, %r428, %r374, %r470;
	// end inline asm
	add.s32 	%r480, %r90, 4;
	setp.gt.s32 	%p51, %r480, %r374;
	selp.b32 	%r481, 0, %r411, %p51;
	or.b32  	%r432, %r412, %r481;
	mov.b32 	%r448, 8;
	// begin inline asm
	shfl.sync.down.b32 %r431, %r432, %r448, %r374, %r470;
	// end inline asm
	// begin inline asm
	shfl.sync.down.b32 %r436, %r437, %r448, %r374, %r470;
	// end inline asm
	// begin inline asm
	shfl.sync.down.b32 %r441, %r462, %r448, %r374, %r470;
	// end inline asm
	// begin inline asm
	shfl.sync.down.b32 %r446, %r467, %r448, %r374, %r470;
	// end inline asm
	add.s32 	%r482, %r90, 8;
	setp.gt.s32 	%p52, %r482, %r374;
	selp.b32 	%r483, 0, %r431, %p52;
	or.b32  	%r452, %r432, %r483;
	mov.b32 	%r468, 16;
	// begin inline asm
	shfl.sync.down.b32 %r451, %r452, %r468, %r374, %r470;
	// end inline asm
	// begin inline asm
	shfl.sync.down.b32 %r456, %r457, %r468, %r374, %r470;
	// end inline asm
	// begin inline asm
	shfl.sync.down.b32 %r461, %r462, %r468, %r374, %r470;
	// end inline asm
	// begin inline asm
	shfl.sync.down.b32 %r466, %r467, %r468, %r374, %r470;
	// end inline asm
	add.s32 	%r484, %r90, 16;
	setp.gt.s32 	%p53, %r484, %r374;
	selp.b32 	%r485, 0, %r451, %p53;
	or.b32  	%r486, %r452, %r485;
	or.b32  	%r1194, %r486, %r1194;
	add.s32 	%r1196, %r1196, -32;
	bra.uni 	$L__BB13_79;
$L__BB13_83:
	setp.ne.s32 	%p43, %r30, 0;
	@%p43 bra 	$L__BB13_85;
	or.b32  	%r367, %r1194, %r70;
	mov.b64 	%rd41, %fd39;
	mov.b32 	%r368, 101;
	mov.b64 	%rd42, {%r368, %r367};
	add.s64 	%rd40, %rd14, 512;
	// begin inline asm
	st.relaxed.gpu.v2.u64 [%rd40], {%rd41, %rd42};
	// end inline asm
	st.shared.u32 	[_ZZN3cub18CUB_300001_SM_10006detail11scan_by_key21DeviceScanByKeyKernelINS2_10policy_hubIPidd3binE10Policy1000ES5_PdS9_NS0_24ReduceByKeyScanTileStateIdiLb1EEEN4cuda3std3__48equal_toIiEES6_NS0_8NullTypeEjdiEEvT0_PT9_T1_T2_T3_iT4_T5_T6_T7_E12temp_storage+168], %r1194;
	st.shared.u64 	[_ZZN3cub18CUB_300001_SM_10006detail11scan_by_key21DeviceScanByKeyKernelINS2_10policy_hubIPidd3binE10Policy1000ES5_PdS9_NS0_24ReduceByKeyScanTileStateIdiLb1EEEN4cuda3std3__48equal_toIiEES6_NS0_8NullTypeEjdiEEvT0_PT9_T1_T2_T3_iT4_T5_T6_T7_E12temp_storage+176], %rd37;
	st.shared.u32 	[_ZZN3cub18CUB_300001_SM_10006detail11scan_by_key21DeviceScanByKeyKernelINS2_10policy_hubIPidd3binE10Policy1000ES5_PdS9_NS0_24ReduceByKeyScanTileStateIdiLb1EEEN4cuda3std3__48equal_toIiEES6_NS0_8NullTypeEjdiEEvT0_PT9_T1_T2_T3_iT4_T5_T6_T7_E12temp_storage+184], %r367;
	st.shared.f64 	[_ZZN3cub18CUB_300001_SM_10006detail11scan_by_key21DeviceScanByKeyKernelINS2_10policy_hubIPidd3binE10Policy1000ES5_PdS9_NS0_24ReduceByKeyScanTileStateIdiLb1EEEN4cuda3std3__48equal_toIiEES6_NS0_8NullTypeEjdiEEvT0_PT9_T1_T2_T3_iT4_T5_T6_T7_E12temp_storage+192], %fd39;
$L__BB13_85:
	setp.ne.s32 	%p44, %r90, 0;
	@%p44 bra 	$L__BB13_87;
	st.shared.u32 	[_ZZN3cub18CUB_300001_SM_10006detail11scan_by_key21DeviceScanByKeyKernelINS2_10policy_hubIPidd3binE10Policy1000ES5_PdS9_NS0_24ReduceByKeyScanTileStateIdiLb1EEEN4cuda3std3__48equal_toIiEES6_NS0_8NullTypeEjdiEEvT0_PT9_T1_T2_T3_iT4_T5_T6_T7_E12temp_storage+136], %r1194;
	st.shared.u64 	[_ZZN3cub18CUB_300001_SM_10006detail11scan_by_key21DeviceScanByKeyKernelINS2_10policy_hubIPidd3binE10Policy1000ES5_PdS9_NS0_24ReduceByKeyScanTileStateIdiLb1EEEN4cuda3std3__48equal_toIiEES6_NS0_8NullTypeEjdiEEvT0_PT9_T1_T2_T3_iT4_T5_T6_T7_E12temp_storage+144], %rd37;
$L__BB13_87:
	bar.sync 	0;
$L__BB13_88:
	bar.sync 	0;
	st.shared.f64 	[%r67], %fd30;
	st.shared.f64 	[%r67+8], %fd31;
	st.shared.f64 	[%r67+16], %fd32;
	st.shared.f64 	[%r67+24], %fd33;
	st.shared.f64 	[%r67+32], %fd34;
	st.shared.f64 	[%r67+40], %fd35;
	st.shared.f64 	[%r67+48], %fd36;
	st.shared.f64 	[%r67+56], %fd37;
	st.shared.f64 	[%r67+64], %fd38;
	bar.warp.sync 	-1;
	ld.shared.f64 	%fd40, [%r66];
	ld.shared.f64 	%fd41, [%r66+256];
	ld.shared.f64 	%fd42, [%r66+512];
	ld.shared.f64 	%fd43, [%r66+768];
	ld.shared.f64 	%fd44, [%r66+1024];
	ld.shared.f64 	%fd45, [%r66+1280];
	ld.shared.f64 	%fd46, [%r66+1536];
	ld.shared.f64 	%fd47, [%r66+1792];
	ld.shared.f64 	%fd48, [%r66+2048];
	setp.ne.s32 	%p60, %r30, 0;
	@%p60 bra 	$L__BB13_90;
	st.volatile.shared.u32 	[_ZZN3cub18CUB_300001_SM_10006detail11scan_by_key21DeviceScanByKeyKernelINS2_10policy_hubIPidd3binE10Policy1000ES5_PdS9_NS0_24ReduceByKeyScanTileStateIdiLb1EEEN4cuda3std3__48equal_toIiEES6_NS0_8NullTypeEjdiEEvT0_PT9_T1_T2_T3_iT4_T5_T6_T7_E12temp_storage+18432], %r3;
$L__BB13_90:
	ld.param.u64 	%rd85, [_ZN3cub18CUB_300001_SM_10006detail11scan_by_key21DeviceScanByKeyKernelINS2_10policy_hubIPidd3binE10Policy1000ES5_PdS9_NS0_24ReduceByKeyScanTileStateIdiLb1EEEN4cuda3std3__48equal_toIiEES6_NS0_8NullTypeEjdiEEvT0_PT9_T1_T2_T3_iT4_T5_T6_T7__param_3];
	bar.sync 	0;
	ld.volatile.shared.u32 	%r84, [_ZZN3cub18CUB_300001_SM_10006detail11scan_by_key21DeviceScanByKeyKernelINS2_10policy_hubIPidd3binE10Policy1000ES5_PdS9_NS0_24ReduceByKeyScanTileStateIdiLb1EEEN4cuda3std3__48equal_toIiEES6_NS0_8NullTypeEjdiEEvT0_PT9_T1_T2_T3_iT4_T5_T6_T7_E12temp_storage+18432];
	setp.ge.s32 	%p61, %r32, %r84;
	cvt.u64.u32 	%rd49, %r32;
	mov.u32 	%r618, %ctaid.x;
	mul.lo.s32 	%r619, %r618, 2304;
	cvt.u64.u32 	%rd50, %r619;
	add.s64 	%rd51, %rd49, %rd50;
	cvta.to.global.u64 	%rd52, %rd85;
	shl.b64 	%rd53, %rd51, 3;
	add.s64 	%rd20, %rd52, %rd53;
	@%p61 bra 	$L__BB13_92;
	st.global.f64 	[%rd20], %fd40;
$L__BB13_92:
	setp.ge.s32 	%p62, %r35, %r84;
	@%p62 bra 	$L__BB13_94;
	st.global.f64 	[%rd20+256], %fd41;
$L__BB13_94:
	setp.ge.s32 	%p63, %r38, %r84;
	@%p63 bra 	$L__BB13_96;
	st.global.f64 	[%rd20+512], %fd42;
$L__BB13_96:
	setp.ge.s32 	%p64, %r41, %r84;
	@%p64 bra 	$L__BB13_98;
	st.global.f64 	[%rd20+768], %fd43;
$L__BB13_98:
	setp.ge.s32 	%p65, %r44, %r84;
	@%p65 bra 	$L__BB13_100;
	st.global.f64 	[%rd20+1024], %fd44;
$L__BB13_100:
	setp.ge.s32 	%p66, %r47, %r84;
	@%p66 bra 	$L__BB13_102;
	st.global.f64 	[%rd20+1280], %fd45;
$L__BB13_102:
	setp.ge.s32 	%p67, %r50, %r84;
	@%p67 bra 	$L__BB13_104;
	st.global.f64 	[%rd20+1536], %fd46;
$L__BB13_104:
	mov.u32 	%r620, %tid.x;
	and.b32  	%r621, %r620, 992;
	mul.lo.s32 	%r622, %r621, 9;
	and.b32  	%r623, %r620, 31;
	or.b32  	%r624, %r622, %r623;
	add.s32 	%r625, %r624, 224;
	setp.ge.s32 	%p68, %r625, %r84;
	@%p68 bra 	$L__BB13_106;
	st.global.f64 	[%rd20+1792], %fd47;
$L__BB13_106:
	add.s32 	%r631, %r624, 256;
	setp.ge.s32 	%p69, %r631, %r84;
	@%p69 bra 	$L__BB13_108;
	st.global.f64 	[%rd20+2048], %fd48;
$L__BB13_108:
	ret;

}
	// .globl	_ZN3cub18CUB_300001_SM_10006detail11scan_by_key25DeviceScanByKeyInitKernelINS0_24ReduceByKeyScanTileStateIdiLb1EEEPimEEvT_T0_PN4cuda3std3__415iterator_traitsIS8_vE10value_typeET1_i
.visible .entry _ZN3cub18CUB_300001_SM_10006detail11scan_by_key25DeviceScanByKeyInitKernelINS0_24ReduceByKeyScanTileStateIdiLb1EEEPimEEvT_T0_PN4cuda3std3__415iterator_traitsIS8_vE10value_typeET1_i(
	.param .align 8 .b8 _ZN3cub18CUB_300001_SM_10006detail11scan_by_key25DeviceScanByKeyInitKernelINS0_24ReduceByKeyScanTileStateIdiLb1EEEPimEEvT_T0_PN4cuda3std3__415iterator_traitsIS8_vE10value_typeET1_i_param_0[8],
	.param .u64 .ptr .align 1 _ZN3cub18CUB_300001_SM_10006detail11scan_by_key25DeviceScanByKeyInitKernelINS0_24ReduceByKeyScanTileStateIdiLb1EEEPimEEvT_T0_PN4cuda3std3__415iterator_traitsIS8_vE10value_typeET1_i_param_1,
	.param .u64 .ptr .align 1 _ZN3cub18CUB_300001_SM_10006detail11scan_by_key25DeviceScanByKeyInitKernelINS0_24ReduceByKeyScanTileStateIdiLb1EEEPimEEvT_T0_PN4cuda3std3__415iterator_traitsIS8_vE10value_typeET1_i_param_2,
	.param .u64 _ZN3cub18CUB_300001_SM_10006detail11scan_by_key25DeviceScanByKeyInitKernelINS0_24ReduceByKeyScanTileStateIdiLb1EEEPimEEvT_T0_PN4cuda3std3__415iterator_traitsIS8_vE10value_typeET1_i_param_3,
	.param .u32 _ZN3cub18CUB_300001_SM_10006detail11scan_by_key25DeviceScanByKeyInitKernelINS0_24ReduceByKeyScanTileStateIdiLb1EEEPimEEvT_T0_PN4cuda3std3__415iterator_traitsIS8_vE10value_typeET1_i_param_4
)
{
	.reg .pred 	%p<8>;
	.reg .b32 	%r<16>;
	.reg .b64 	%rd<20>;

	ld.param.u64 	%rd5, [_ZN3cub18CUB_300001_SM_10006detail11scan_by_key25DeviceScanByKeyInitKernelINS0_24ReduceByKeyScanTileStateIdiLb1EEEPimEEvT_T0_PN4cuda3std3__415iterator_traitsIS8_vE10value_typeET1_i_param_0];
	ld.param.u64 	%rd2, [_ZN3cub18CUB_300001_SM_10006detail11scan_by_key25DeviceScanByKeyInitKernelINS0_24ReduceByKeyScanTileStateIdiLb1EEEPimEEvT_T0_PN4cuda3std3__415iterator_traitsIS8_vE10value_typeET1_i_param_1];
	ld.param.u64 	%rd3, [_ZN3cub18CUB_300001_SM_10006detail11scan_by_key25DeviceScanByKeyInitKernelINS0_24ReduceByKeyScanTileStateIdiLb1EEEPimEEvT_T0_PN4cuda3std3__415iterator_traitsIS8_vE10value_typeET1_i_param_2];
	ld.param.u64 	%rd4, [_ZN3cub18CUB_300001_SM_10006detail11scan_by_key25DeviceScanByKeyInitKernelINS0_24ReduceByKeyScanTileStateIdiLb1EEEPimEEvT_T0_PN4cuda3std3__415iterator_traitsIS8_vE10value_typeET1_i_param_3];
	ld.param.u32 	%r6, [_ZN3cub18CUB_300001_SM_10006detail11scan_by_key25DeviceScanByKeyInitKernelINS0_24ReduceByKeyScanTileStateIdiLb1EEEPimEEvT_T0_PN4cuda3std3__415iterator_traitsIS8_vE10value_typeET1_i_param_4];
	cvta.to.global.u64 	%rd1, %rd5;
	mov.u32 	%r1, %ctaid.x;
	mov.u32 	%r9, %ntid.x;
	mov.u32 	%r2, %tid.x;
	mad.lo.s32 	%r3, %r1, %r9, %r2;
	setp.ge.s32 	%p1, %r3, %r6;
	@%p1 bra 	$L__BB14_2;
	mul.wide.s32 	%rd6, %r3, 16;
	add.s64 	%rd7, %rd1, %rd6;
	mov.b64 	%rd8, 99;
	mov.b64 	%rd9, 0;
	st.global.v2.u64 	[%rd7+512], {%rd9, %rd8};
$L__BB14_2:
	mov.b32 	%r15, 0;
	setp.ne.s32 	%p2, %r1, 0;
	setp.gt.u32 	%p3, %r2, 31;
	or.pred  	%p4, %p2, %p3;
	@%p4 bra 	$L__BB14_4;
	mul.wide.u32 	%rd10, %r2, 16;
	add.s64 	%rd11, %rd1, %rd10;
	st.global.v4.u32 	[%rd11], {%r15, %r15, %r15, %r15};
$L__BB14_4:
	setp.eq.s32 	%p5, %r3, 0;
	setp.ge.u32 	%p6, %r3, %r6;
	or.pred  	%p7, %p5, %p6;
	@%p7 bra 	$L__BB14_6;
	cvt.u64.u32 	%rd12, %r3;
	cvta.to.global.u64 	%rd13, %rd2;
	mul.lo.s64 	%rd14, %rd4, %rd12;
	shl.b64 	%rd15, %rd14, 2;
	add.s64 	%rd16, %rd13, %rd15;
	ld.global.u32 	%r14, [%rd16+-4];
	cvta.to.global.u64 	%rd17, %rd3;
	mul.wide.u32 	%rd18, %r3, 4;
	add.s64 	%rd19, %rd17, %rd18;
	st.global.u32 	[%rd19], %r14;
$L__BB14_6:
	ret;

}
	// .globl	_ZN3cub18CUB_300001_SM_10006detail11scan_by_key21DeviceScanByKeyKernelINS2_10policy_hubIPidd3binE10Policy1000ES5_PdS9_NS0_24ReduceByKeyScanTileStateIdiLb1EEEN4cuda3std3__48equal_toIiEES6_NS0_8NullTypeEmdiEEvT0_PT9_T1_T2_T3_iT4_T5_T6_T7_
.visible .entry _ZN3cub18CUB_300001_SM_10006detail11scan_by_key21DeviceScanByKeyKernelINS2_10policy_hubIPidd3binE10Policy1000ES5_PdS9_NS0_24ReduceByKeyScanTileStateIdiLb1EEEN4cuda3std3__48equal_toIiEES6_NS0_8NullTypeEmdiEEvT0_PT9_T1_T2_T3_iT4_T5_T6_T7_(
	.param .u64 .ptr .align 1 _ZN3cub18CUB_300001_SM_10006detail11scan_by_key21DeviceScanByKeyKernelINS2_10policy_hubIPidd3binE10Policy1000ES5_PdS9_NS0_24ReduceByKeyScanTileStateIdiLb1EEEN4cuda3std3__48equal_toIiEES6_NS0_8NullTypeEmdiEEvT0_PT9_T1_T2_T3_iT4_T5_T6_T7__param_0,
	.param .u64 .ptr .align 1 _ZN3cub18CUB_300001_SM_10006detail11scan_by_key21DeviceScanByKeyKernelINS2_10policy_hubIPidd3binE10Policy1000ES5_PdS9_NS0_24ReduceByKeyScanTileStateIdiLb1EEEN4cuda3std3__48equal_toIiEES6_NS0_8NullTypeEmdiEEvT0_PT9_T1_T2_T3_iT4_T5_T6_T7__param_1,
	.param .u64 .ptr .align 1 _ZN3cub18CUB_300001_SM_10006detail11scan_by_key21DeviceScanByKeyKernelINS2_10policy_hubIPidd3binE10Policy1000ES5_PdS9_NS0_24ReduceByKeyScanTileStateIdiLb1EEEN4cuda3std3__48equal_toIiEES6_NS0_8NullTypeEmdiEEvT0_PT9_T1_T2_T3_iT4_T5_T6_T7__param_2,
	.param .u64 .ptr .align 1 _ZN3cub18CUB_300001_SM_10006detail11scan_by_key21DeviceScanByKeyKernelINS2_10policy_hubIPidd3binE10Policy1000ES5_PdS9_NS0_24ReduceByKeyScanTileStateIdiLb1EEEN4cuda3std3__48equal_toIiEES6_NS0_8NullTypeEmdiEEvT0_PT9_T1_T2_T3_iT4_T5_T6_T7__param_3,
	.param .align 8 .b8 _ZN3cub18CUB_300001_SM_10006detail11scan_by_key21DeviceScanByKeyKernelINS2_10policy_hubIPidd3binE10Policy1000ES5_PdS9_NS0_24ReduceByKeyScanTileStateIdiLb1EEEN4cuda3std3__48equal_toIiEES6_NS0_8NullTypeEmdiEEvT0_PT9_T1_T2_T3_iT4_T5_T6_T7__param_4[8],
	.param .u32 _ZN3cub18CUB_300001_SM_10006detail11scan_by_key21DeviceScanByKeyKernelINS2_10policy_hubIPidd3binE10Policy1000ES5_PdS9_NS0_24ReduceByKeyScanTileStateIdiLb1EEEN4cuda3std3__48equal_toIiEES6_NS0_8NullTypeEmdiEEvT0_PT9_T1_T2_T3_iT4_T5_T6_T7__param_5,
	.param .align 1 .b8 _ZN3cub18CUB_300001_SM_10006detail11scan_by_key21DeviceScanByKeyKernelINS2_10policy_hubIPidd3binE10Policy1000ES5_PdS9_NS0_24ReduceByKeyScanTileStateIdiLb1EEEN4cuda3std3__48equal_toIiEES6_NS0_8NullTypeEmdiEEvT0_PT9_T1_T2_T3_iT4_T5_T6_T7__param_6[1],
	.param .align 1 .b8 _ZN3cub18CUB_300001_SM_10006detail11scan_by_key21DeviceScanByKeyKernelINS2_10policy_hubIPidd3binE10Policy1000ES5_PdS9_NS0_24ReduceByKeyScanTileStateIdiLb1EEEN4cuda3std3__48equal_toIiEES6_NS0_8NullTypeEmdiEEvT0_PT9_T1_T2_T3_iT4_T5_T6_T7__param_7[1],
	.param .align 1 .b8 _ZN3cub18CUB_300001_SM_10006detail11scan_by_key21DeviceScanByKeyKernelINS2_10policy_hubIPidd3binE10Policy1000ES5_PdS9_NS0_24ReduceByKeyScanTileStateIdiLb1EEEN4cuda3std3__48equal_toIiEES6_NS0_8NullTypeEmdiEEvT0_PT9_T1_T2_T3_iT4_T5_T6_T7__param_8[1],
	.param .u64 _ZN3cub18CUB_300001_SM_10006detail11scan_by_key21DeviceScanByKeyKernelINS2_10policy_hubIPidd3binE10Policy1000ES5_PdS9_NS0_24ReduceByKeyScanTileStateIdiLb1EEEN4cuda3std3__48equal_toIiEES6_NS0_8NullTypeEmdiEEvT0_PT9_T1_T2_T3_iT4_T5_T6_T7__param_9
)
.maxntid 256
{
	.reg .pred 	%p<110>;
	.reg .b32 	%r<1194>;
	.reg .b64 	%rd<88>;
	.reg .b64 	%fd<76>;
	// demoted variable
	.shared .align 16 .b8 _ZZN3cub18CUB_300001_SM_10006detail11scan_by_key21DeviceScanByKeyKernelINS2_10policy_hubIPidd3binE10Policy1000ES5_PdS9_NS0_24ReduceByKeyScanTileStateIdiLb1EEEN4cuda3std3__48equal_toIiEES6_NS0_8NullTypeEmdiEEvT0_PT9_T1_T2_T3_iT4_T5_T6_T7_E12temp_storage[18448];
	ld.param.u64 	%rd3, [_ZN3cub18CUB_300001_SM_10006detail11scan_by_key21DeviceScanByKeyKernelINS2_10policy_hubIPidd3binE10Policy1000ES5_PdS9_NS0_24ReduceByKeyScanTileStateIdiLb1EEEN4cuda3std3__48equal_toIiEES6_NS0_8NullTypeEmdiEEvT0_PT9_T1_T2_T3_iT4_T5_T6_T7__param_4];
	ld.param.u64 	%rd23, [_ZN3cub18CUB_300001_SM_10006detail11scan_by_key21DeviceScanByKeyKernelINS2_10policy_hubIPidd3binE10Policy1000ES5_PdS9_NS0_24ReduceByKeyScanTileStateIdiLb1EEEN4cuda3std3__48equal_toIiEES6_NS0_8NullTypeEmdiEEvT0_PT9_T1_T2_T3_iT4_T5_T6_T7__param_0];
	ld.param.u64 	%rd24, [_ZN3cub18CUB_300001_SM_10006detail11scan_by_key21DeviceScanByKeyKernelINS2_10policy_hubIPidd3binE10Policy1000ES5_PdS9_NS0_24ReduceByKeyScanTileStateIdiLb1EEEN4cuda3std3__48equal_toIiEES6_NS0_8NullTypeEmdiEEvT0_PT9_T1_T2_T3_iT4_T5_T6_T7__param_2];
	ld.param.u64 	%rd25, [_ZN3cub18CUB_300001_SM_10006detail11scan_by_key21DeviceScanByKeyKernelINS2_10policy_hubIPidd3binE10Policy1000ES5_PdS9_NS0_24ReduceByKeyScanTileStateIdiLb1EEEN4cuda3std3__48equal_toIiEES6_NS0_8NullTypeEmdiEEvT0_PT9_T1_T2_T3_iT4_T5_T6_T7__param_9];
	cvta.to.global.u64 	%rd1, %rd24;
	cvta.to.global.u64 	%rd2, %rd23;
	mov.u32 	%r1, %ctaid.x;
	mul.wide.u32 	%rd4, %r1, 2304;
	sub.s64 	%rd5, %rd25, %rd4;
	setp.lt.u64 	%p1, %rd5, 2305;
	@%p1 bra 	$L__BB15_27;
	mov.u32 	%r2, %tid.x;
	and.b32  	%r630, %r2, 31;
	and.b32  	%r631, %r2, 992;
	mul.lo.s32 	%r632, %r631, 9;
	or.b32  	%r633, %r632, %r630;
	cvt.u64.u32 	%rd56, %r633;
	add.s64 	%rd6, %rd4, %rd56;
	shl.b64 	%rd57, %rd6, 2;
	add.s64 	%rd58, %rd2, %rd57;
	ld.global.u32 	%r634, [%rd58];
	ld.global.u32 	%r635, [%rd58+128];
	ld.global.u32 	%r636, [%rd58+256];
	ld.global.u32 	%r637, [%rd58+384];
	ld.global.u32 	%r638, [%rd58+512];
	ld.global.u32 	%r639, [%rd58+640];
	ld.global.u32 	%r640, [%rd58+768];
	ld.global.u32 	%r641, [%rd58+896];
	ld.global.u32 	%r642, [%rd58+1024];
	// begin inline asm
	mov.u32 %r629, %laneid;
	// end inline asm
	shr.u32 	%r4, %r2, 5;
	mad.lo.s32 	%r643, %r4, 288, %r629;
	shl.b32 	%r644, %r643, 2;
	mov.u32 	%r645, _ZZN3cub18CUB_300001_SM_10006detail11scan_by_key21DeviceScanByKeyKernelINS2_10policy_hubIPidd3binE10Policy1000ES5_PdS9_NS0_24ReduceByKeyScanTileStateIdiLb1EEEN4cuda3std3__48equal_toIiEES6_NS0_8NullTypeEmdiEEvT0_PT9_T1_T2_T3_iT4_T5_T6_T7_E12temp_storage;
	add.s32 	%r646, %r645, %r644;
	st.shared.u32 	[%r646], %r634;
	st.shared.u32 	[%r646+128], %r635;
	st.shared.u32 	[%r646+256], %r636;
	st.shared.u32 	[%r646+384], %r637;
	st.shared.u32 	[%r646+512], %r638;
	st.shared.u32 	[%r646+640], %r639;
	st.shared.u32 	[%r646+768], %r640;
	st.shared.u32 	[%r646+896], %r641;
	st.shared.u32 	[%r646+1024], %r642;
	bar.warp.sync 	-1;
	shl.b32 	%r647, %r629, 3;
	add.s32 	%r648, %r643, %r647;
	shl.b32 	%r649, %r629, 5;
	add.s32 	%r650, %r646, %r649;
	ld.shared.u32 	%r5, [%r650+32];
	bar.sync 	0;
	shl.b64 	%rd59, %rd6, 3;
	add.s64 	%rd60, %rd1, %rd59;
	ld.global.f64 	%fd49, [%rd60];
	ld.global.f64 	%fd50, [%rd60+256];
	ld.global.f64 	%fd51, [%rd60+512];
	ld.global.f64 	%fd52, [%rd60+768];
	ld.global.f64 	%fd53, [%rd60+1024];
	ld.global.f64 	%fd54, [%rd60+1280];
	ld.global.f64 	%fd55, [%rd60+1536];
	ld.global.f64 	%fd56, [%rd60+1792];
	ld.global.f64 	%fd57, [%rd60+2048];
	add.s32 	%r6, %r646, %r644;
	st.shared.f64 	[%r6], %fd49;
	st.shared.f64 	[%r6+256], %fd50;
	st.shared.f64 	[%r6+512], %fd51;
	st.shared.f64 	[%r6+768], %fd52;
	st.shared.f64 	[%r6+1024], %fd53;
	st.shared.f64 	[%r6+1280], %fd54;
	st.shared.f64 	[%r6+1536], %fd55;
	st.shared.f64 	[%r6+1792], %fd56;
	st.shared.f64 	[%r6+2048], %fd57;
	bar.warp.sync 	-1;
	shl.b32 	%r651, %r648, 2;
	add.s32 	%r7, %r650, %r651;
	ld.shared.f64 	%fd1, [%r7];
	ld.shared.f64 	%fd2, [%r7+8];
	ld.shared.f64 	%fd3, [%r7+16];
	ld.shared.f64 	%fd4, [%r7+24];
	ld.shared.f64 	%fd5, [%r7+32];
	ld.shared.f64 	%fd6, [%r7+40];
	ld.shared.f64 	%fd7, [%r7+48];
	ld.shared.f64 	%fd8, [%r7+56];
	ld.shared.f64 	%fd9, [%r7+64];
	bar.sync 	0;
	setp.ne.s32 	%p70, %r1, 0;
	@%p70 bra 	$L__BB15_6;
	shl.b32 	%r1152, %r2, 2;
	add.s32 	%r1154, %r645, %r1152;
	st.shared.u32 	[%r1154+1240], %r5;
	bar.sync 	0;
	mov.b32 	%r1149, 1;
	mov.b32 	%r1150, 0;
	mov.b32 	%r1151, -1;
	// begin inline asm
	shfl.sync.up.b32 %r1032, %r1149, %r1149, %r1150, %r1151;
	// end inline asm
	// begin inline asm
	shfl.sync.up.b32 %r1037, %r1038, %r1149, %r1150, %r1151;
	// end inline asm
	mov.b64 	%rd79, %fd9;
	mov.b64 	{%r1143, %r1148}, %rd79;
	// begin inline asm
	shfl.sync.up.b32 %r1042, %r1143, %r1149, %r1150, %r1151;
	// end inline asm
	// begin inline asm
	shfl.sync.up.b32 %r1047, %r1148, %r1149, %r1150, %r1151;
	// end inline asm
	or.b32  	%r1155, %r1032, 1;
	setp.lt.s32 	%p103, %r629, 1;
	selp.b32 	%r1053, 1, %r1155, %p103;
	mov.b32 	%r1069, 2;
	// begin inline asm
	shfl.sync.up.b32 %r1052, %r1053, %r1069, %r1150, %r1151;
	// end inline asm
	// begin inline asm
	shfl.sync.up.b32 %r1057, %r1058, %r1069, %r1150, %r1151;
	// end inline asm
	// begin inline asm
	shfl.sync.up.b32 %r1062, %r1143, %r1069, %r1150, %r1151;
	// end inline asm
	// begin inline asm
	shfl.sync.up.b32 %r1067, %r1148, %r1069, %r1150, %r1151;
	// end inline asm
	setp.lt.s32 	%p104, %r629, 2;
	selp.b32 	%r1156, 0, %r1052, %p104;
	or.b32  	%r1073, %r1156, %r1053;
	mov.b32 	%r1089, 4;
	// begin inline asm
	shfl.sync.up.b32 %r1072, %r1073, %r1089, %r1150, %r1151;
	// end inline asm
	// begin inline asm
	shfl.sync.up.b32 %r1077, %r1078, %r1089, %r1150, %r1151;
	// end inline asm
	// begin inline asm
	shfl.sync.up.b32 %r1082, %r1143, %r1089, %r1150, %r1151;
	// end inline asm
	// begin inline asm
	shfl.sync.up.b32 %r1087, %r1148, %r1089, %r1150, %r1151;
	// end inline asm
	setp.lt.s32 	%p105, %r629, 4;
	selp.b32 	%r1157, 0, %r1072, %p105;
	or.b32  	%r1093, %r1157, %r1073;
	mov.b32 	%r1109, 8;
	// begin inline asm
	shfl.sync.up.b32 %r1092, %r1093, %r1109, %r1150, %r1151;
	// end inline asm
	// begin inline asm
	shfl.sync.up.b32 %r1097, %r1098, %r1109, %r1150, %r1151;
	// end inline asm
	// begin inline asm
	shfl.sync.up.b32 %r1102, %r1143, %r1109, %r1150, %r1151;
	// end inline asm
	// begin inline asm
	shfl.sync.up.b32 %r1107, %r1148, %r1109, %r1150, %r1151;
	// end inline asm
	setp.lt.s32 	%p106, %r629, 8;
	selp.b32 	%r1158, 0, %r1092, %p106;
	or.b32  	%r1113, %r1158, %r1093;
	mov.b32 	%r1129, 16;
	// begin inline asm
	shfl.sync.up.b32 %r1112, %r1113, %r1129, %r1150, %r1151;
	// end inline asm
	// begin inline asm
	shfl.sync.up.b32 %r1117, %r1118, %r1129, %r1150, %r1151;
	// end inline asm
	// begin inline asm
	shfl.sync.up.b32 %r1122, %r1143, %r1129, %r1150, %r1151;
	// end inline asm
	// begin inline asm
	shfl.sync.up.b32 %r1127, %r1148, %r1129, %r1150, %r1151;
	// end inline asm
	setp.lt.s32 	%p107, %r629, 16;
	selp.b32 	%r1159, 0, %r1112, %p107;
	or.b32  	%r1133, %r1159, %r1113;
	// begin inline asm
	shfl.sync.up.b32 %r1132, %r1133, %r1149, %r1150, %r1151;
	// end inline asm
	// begin inline asm
	shfl.sync.up.b32 %r1137, %r1138, %r1149, %r1150, %r1151;
	// end inline asm
	// begin inline asm
	shfl.sync.up.b32 %r1142, %r1143, %r1149, %r1150, %r1151;
	// end inline asm
	// begin inline asm
	shfl.sync.up.b32 %r1147, %r1148, %r1149, %r1150, %r1151;
	// end inline asm
	setp.ne.s32 	%p108, %r629, 31;
	@%p108 bra 	$L__BB15_4;
	shl.b32 	%r1160, %r4, 4;
	add.s32 	%r1162, %r645, %r1160;
	st.shared.u32 	[%r1162], %r1133;
	st.shared.f64 	[%r1162+8], %fd9;
$L__BB15_4:
	bar.sync 	0;
	setp.ne.s32 	%p109, %r2, 0;
	@%p109 bra 	$L__BB15_26;
	ld.shared.u32 	%r1163, [_ZZN3cub18CUB_300001_SM_10006detail11scan_by_key21DeviceScanByKeyKernelINS2_10policy_hubIPidd3binE10Policy1000ES5_PdS9_NS0_24ReduceByKeyScanTileStateIdiLb1EEEN4cuda3std3__48equal_toIiEES6_NS0_8NullTypeEmdiEEvT0_PT9_T1_T2_T3_iT4_T5_T6_T7_E12temp_storage];
	ld.shared.u32 	%r1164, [_ZZN3cub18CUB_300001_SM_10006detail11scan_by_key21DeviceScanByKeyKernelINS2_10policy_hubIPidd3binE10Policy1000ES5_PdS9_NS0_24ReduceByKeyScanTileStateIdiLb1EEEN4cuda3std3__48equal_toIiEES6_NS0_8NullTypeEmdiEEvT0_PT9_T1_T2_T3_iT4_T5_T6_T7_E12temp_storage+16];
	ld.shared.u32 	%r1165, [_ZZN3cub18CUB_300001_SM_10006detail11scan_by_key21DeviceScanByKeyKernelINS2_10policy_hubIPidd3binE10Policy1000ES5_PdS9_NS0_24ReduceByKeyScanTileStateIdiLb1EEEN4cuda3std3__48equal_toIiEES6_NS0_8NullTypeEmdiEEvT0_PT9_T1_T2_T3_iT4_T5_T6_T7_E12temp_storage+32];
	ld.shared.u32 	%r1166, [_ZZN3cub18CUB_300001_SM_10006detail11scan_by_key21DeviceScanByKeyKernelINS2_10policy_hubIPidd3binE10Policy1000ES5_PdS9_NS0_24ReduceByKeyScanTileStateIdiLb1EEEN4cuda3std3__48equal_toIiEES6_NS0_8NullTypeEmdiEEvT0_PT9_T1_T2_T3_iT4_T5_T6_T7_E12temp_storage+48];
	ld.shared.u32 	%r1167, [_ZZN3cub18CUB_300001_SM_10006detail11scan_by_key21DeviceScanByKeyKernelINS2_10policy_hubIPidd3binE10Policy1000ES5_PdS9_NS0_24ReduceByKeyScanTileStateIdiLb1EEEN4cuda3std3__48equal_toIiEES6_NS0_8NullTypeEmdiEEvT0_PT9_T1_T2_T3_iT4_T5_T6_T7_E12temp_storage+64];
	ld.shared.u32 	%r1168, [_ZZN3cub18CUB_300001_SM_10006detail11scan_by_key21DeviceScanByKeyKernelINS2_10policy_hubIPidd3binE10Policy1000ES5_PdS9_NS0_24ReduceByKeyScanTileStateIdiLb1EEEN4cuda3std3__48equal_toIiEES6_NS0_8NullTypeEmdiEEvT0_PT9_T1_T2_T3_iT4_T5_T6_T7_E12temp_storage+80];
	ld.shared.u32 	%r1169, [_ZZN3cub18CUB_300001_SM_10006detail11scan_by_key21DeviceScanByKeyKernelINS2_10policy_hubIPidd3binE10Policy1000ES5_PdS9_NS0_24ReduceByKeyScanTileStateIdiLb1EEEN4cuda3std3__48equal_toIiEES6_NS0_8NullTypeEmdiEEvT0_PT9_T1_T2_T3_iT4_T5_T6_T7_E12temp_storage+96];
	ld.shared.u32 	%r1170, [_ZZN3cub18CUB_300001_SM_10006detail11scan_by_key21DeviceScanByKeyKernelINS2_10policy_hubIPidd3binE10Policy1000ES5_PdS9_NS0_24ReduceByKeyScanTileStateIdiLb1EEEN4cuda3std3__48equal_toIiEES6_NS0_8NullTypeEmdiEEvT0_PT9_T1_T2_T3_iT4_T5_T6_T7_E12temp_storage+112];
	ld.shared.u64 	%rd81, [_ZZN3cub18CUB_300001_SM_10006detail11scan_by_key21DeviceScanByKeyKernelINS2_10policy_hubIPidd3binE10Policy1000ES5_PdS9_NS0_24ReduceByKeyScanTileStateIdiLb1EEEN4cuda3std3__48equal_toIiEES6_NS0_8NullTypeEmdiEEvT0_PT9_T1_T2_T3_iT4_T5_T6_T7_E12temp_storage+120];
	or.b32  	%r1171, %r1164, %r1163;
	or.b32  	%r1172, %r1165, %r1171;
	or.b32  	%r1173, %r1166, %r1172;
	or.b32  	%r1174, %r1167, %r1173;
	or.b32  	%r1175, %r1168, %r1174;
	or.b32  	%r1176, %r1169, %r1175;
	or.b32  	%r1177, %r1170, %r1176;
	mov.b32 	%r1178, 101;
	mov.b64 	%rd82, {%r1178, %r1177};
	add.s64 	%rd80, %rd3, 512;
	// begin inline asm
	st.relaxed.gpu.v2.u64 [%rd80], {%rd81, %rd82};
	// end inline asm
	bra.uni 	$L__BB15_26;
$L__BB15_6:
	shl.b32 	%r772, %r2, 2;
	add.s32 	%r774, %r645, %r772;
	st.shared.u32 	[%r774+1240], %r5;
	bar.sync 	0;
	mov.b32 	%r769, 1;
	mov.b32 	%r770, 0;
	mov.b32 	%r771, -1;
	// begin inline asm
	shfl.sync.up.b32 %r652, %r769, %r769, %r770, %r771;
	// end inline asm
	// begin inline asm
	shfl.sync.up.b32 %r657, %r658, %r769, %r770, %r771;
	// end inline asm
	mov.b64 	%rd61, %fd9;
	mov.b64 	{%r763, %r768}, %rd61;
	// begin inline asm
	shfl.sync.up.b32 %r662, %r763, %r769, %r770, %r771;
	// end inline asm
	// begin inline asm
	shfl.sync.up.b32 %r667, %r768, %r769, %r770, %r771;
	// end inline asm
	or.b32  	%r775, %r652, 1;
	setp.lt.s32 	%p71, %r629, 1;
	selp.b32 	%r673, 1, %r775, %p71;
	mov.b32 	%r689, 2;
	// begin inline asm
	shfl.sync.up.b32 %r672, %r673, %r689, %r770, %r771;
	// end inline asm
	// begin inline asm
	shfl.sync.up.b32 %r677, %r678, %r689, %r770, %r771;
	// end inline asm
	// begin inline asm
	shfl.sync.up.b32 %r682, %r763, %r689, %r770, %r771;
	// end inline asm
	// begin inline asm
	shfl.sync.up.b32 %r687, %r768, %r689, %r770, %r771;
	// end inline asm
	setp.lt.s32 	%p72, %r629, 2;
	selp.b32 	%r776, 0, %r672, %p72;
	or.b32  	%r693, %r776, %r673;
	mov.b32 	%r709, 4;
	// begin inline asm
	shfl.sync.up.b32 %r692, %r693, %r709, %r770, %r771;
	// end inline asm
	// begin inline asm
	shfl.sync.up.b32 %r697, %r698, %r709, %r770, %r771;
	// end inline asm
	// begin inline asm
	shfl.sync.up.b32 %r702, %r763, %r709, %r770, %r771;
	// end inline asm
	// begin inline asm
	shfl.sync.up.b32 %r707, %r768, %r709, %r770, %r771;
	// end inline asm
	setp.lt.s32 	%p73, %r629, 4;
	selp.b32 	%r777, 0, %r692, %p73;
	or.b32  	%r713, %r777, %r693;
	mov.b32 	%r729, 8;
	// begin inline asm
	shfl.sync.up.b32 %r712, %r713, %r729, %r770, %r771;
	// end inline asm
	// begin inline asm
	shfl.sync.up.b32 %r717, %r718, %r729, %r770, %r771;
	// end inline asm
	// begin inline asm
	shfl.sync.up.b32 %r722, %r763, %r729, %r770, %r771;
	// end inline asm
	// begin inline asm
	shfl.sync.up.b32 %r727, %r768, %r729, %r770, %r771;
	// end inline asm
	setp.lt.s32 	%p74, %r629, 8;
	selp.b32 	%r778, 0, %r712, %p74;
	or.b32  	%r733, %r778, %r713;
	mov.b32 	%r749, 16;
	// begin inline asm
	shfl.sync.up.b32 %r732, %r733, %r749, %r770, %r771;
	// end inline asm
	// begin inline asm
	shfl.sync.up.b32 %r737, %r738, %r749, %r770, %r771;
	// end inline asm
	// begin inline asm
	shfl.sync.up.b32 %r742, %r763, %r749, %r770, %r771;
	// end inline asm
	// begin inline asm
	shfl.sync.up.b32 %r747, %r768, %r749, %r770, %r771;
	// end inline asm
	setp.lt.s32 	%p75, %r629, 16;
	selp.b32 	%r779, 0, %r732, %p75;
	or.b32  	%r753, %r779, %r733;
	// begin inline asm
	shfl.sync.up.b32 %r752, %r753, %r769, %r770, %r771;
	// end inline asm
	// begin inline asm
	shfl.sync.up.b32 %r757, %r758, %r769, %r770, %r771;
	// end inline asm
	// begin inline asm
	shfl.sync.up.b32 %r762, %r763, %r769, %r770, %r771;
	// end inline asm
	// begin inline asm
	shfl.sync.up.b32 %r767, %r768, %r769, %r770, %r771;
	// end inline asm
	setp.ne.s32 	%p76, %r629, 31;
	@%p76 bra 	$L__BB15_8;
	shl.b32 	%r780, %r4, 4;
	add.s32 	%r782, %r645, %r780;
	st.shared.u32 	[%r782], %r753;
	st.shared.f64 	[%r782+8], %fd9;
$L__BB15_8:
	bar.sync 	0;
	ld.shared.u32 	%r783, [_ZZN3cub18CUB_300001_SM_10006detail11scan_by_key21DeviceScanByKeyKernelINS2_10policy_hubIPidd3binE10Policy1000ES5_PdS9_NS0_24ReduceByKeyScanTileStateIdiLb1EEEN4cuda3std3__48equal_toIiEES6_NS0_8NullTypeEmdiEEvT0_PT9_T1_T2_T3_iT4_T5_T6_T7_E12temp_storage];
	ld.shared.u32 	%r784, [_ZZN3cub18CUB_300001_SM_10006detail11scan_by_key21DeviceScanByKeyKernelINS2_10policy_hubIPidd3binE10Policy1000ES5_PdS9_NS0_24ReduceByKeyScanTileStateIdiLb1EEEN4cuda3std3__48equal_toIiEES6_NS0_8NullTypeEmdiEEvT0_PT9_T1_T2_T3_iT4_T5_T6_T7_E12temp_storage+16];
	or.b32  	%r785, %r784, %r783;
	ld.shared.u32 	%r786, [_ZZN3cub18CUB_300001_SM_10006detail11scan_by_key21DeviceScanByKeyKernelINS2_10policy_hubIPidd3binE10Policy1000ES5_PdS9_NS0_24ReduceByKeyScanTileStateIdiLb1EEEN4cuda3std3__48equal_toIiEES6_NS0_8NullTypeEmdiEEvT0_PT9_T1_T2_T3_iT4_T5_T6_T7_E12temp_storage+32];
	or.b32  	%r787, %r786, %r785;
	ld.shared.u32 	%r788, [_ZZN3cub18CUB_300001_SM_10006detail11scan_by_key21DeviceScanByKeyKernelINS2_10policy_hubIPidd3binE10Policy1000ES5_PdS9_NS0_24ReduceByKeyScanTileStateIdiLb1EEEN4cuda3std3__48equal_toIiEES6_NS0_8NullTypeEmdiEEvT0_PT9_T1_T2_T3_iT4_T5_T6_T7_E12temp_storage+48];
	or.b32  	%r789, %r788, %r787;
	ld.shared.u32 	%r790, [_ZZN3cub18CUB_300001_SM_10006detail11scan_by_key21DeviceScanByKeyKernelINS2_10policy_hubIPidd3binE10Policy1000ES5_PdS9_NS0_24ReduceByKeyScanTileStateIdiLb1EEEN4cuda3std3__48equal_toIiEES6_NS0_8NullTypeEmdiEEvT0_PT9_T1_T2_T3_iT4_T5_T6_T7_E12temp_storage+64];
	or.b32  	%r791, %r790, %r789;
	ld.shared.u32 	%r792, [_ZZN3cub18CUB_300001_SM_10006detail11scan_by_key21DeviceScanByKeyKernelINS2_10policy_hubIPidd3binE10Policy1000ES5_PdS9_NS0_24ReduceByKeyScanTileStateIdiLb1EEEN4cuda3std3__48equal_toIiEES6_NS0_8NullTypeEmdiEEvT0_PT9_T1_T2_T3_iT4_T5_T6_T7_E12temp_storage+80];
	or.b32  	%r793, %r792, %r791;
	ld.shared.u32 	%r794, [_ZZN3cub18CUB_300001_SM_10006detail11scan_by_key21DeviceScanByKeyKernelINS2_10policy_hubIPidd3binE10Policy1000ES5_PdS9_NS0_24ReduceByKeyScanTileStateIdiLb1EEEN4cuda3std3__48equal_toIiEES6_NS0_8NullTypeEmdiEEvT0_PT9_T1_T2_T3_iT4_T5_T6_T7_E12temp_storage+96];
	or.b32  	%r795, %r794, %r793;
	ld.shared.u32 	%r796, [_ZZN3cub18CUB_300001_SM_10006detail11scan_by_key21DeviceScanByKeyKernelINS2_10policy_hubIPidd3binE10Policy1000ES5_PdS9_NS0_24ReduceByKeyScanTileStateIdiLb1EEEN4cuda3std3__48equal_toIiEES6_NS0_8NullTypeEmdiEEvT0_PT9_T1_T2_T3_iT4_T5_T6_T7_E12temp_storage+112];
	ld.shared.f64 	%fd10, [_ZZN3cub18CUB_300001_SM_10006detail11scan_by_key21DeviceScanByKeyKernelINS2_10policy_hubIPidd3binE10Policy1000ES5_PdS9_NS0_24ReduceByKeyScanTileStateIdiLb1EEEN4cuda3std3__48equal_toIiEES6_NS0_8NullTypeEmdiEEvT0_PT9_T1_T2_T3_iT4_T5_T6_T7_E12temp_storage+120];
	or.b32  	%r10, %r796, %r795;
	setp.gt.u32 	%p77, %r2, 31;
	@%p77 bra 	$L__BB15_25;
	setp.ne.s32 	%p78, %r2, 0;
	mul.wide.u32 	%rd62, %r1, 16;
	add.s64 	%rd7, %rd3, %rd62;
	@%p78 bra 	$L__BB15_11;
	st.shared.u32 	[_ZZN3cub18CUB_300001_SM_10006detail11scan_by_key21DeviceScanByKeyKernelINS2_10policy_hubIPidd3binE10Policy1000ES5_PdS9_NS0_24ReduceByKeyScanTileStateIdiLb1EEEN4cuda3std3__48equal_toIiEES6_NS0_8NullTypeEmdiEEvT0_PT9_T1_T2_T3_iT4_T5_T6_T7_E12temp_storage+200], %r10;
	st.shared.f64 	[_ZZN3cub18CUB_300001_SM_10006detail11scan_by_key21DeviceScanByKeyKernelINS2_10policy_hubIPidd3binE10Policy1000ES5_PdS9_NS0_24ReduceByKeyScanTileStateIdiLb1EEEN4cuda3std3__48equal_toIiEES6_NS0_8NullTypeEmdiEEvT0_PT9_T1_T2_T3_iT4_T5_T6_T7_E12temp_storage+208], %fd10;
	mov.b64 	%rd64, %fd10;
	mov.b32 	%r797, 100;
	mov.b64 	%rd65, {%r797, %r10};
	add.s64 	%rd63, %rd7, 512;
	// begin inline asm
	st.relaxed.gpu.v2.u64 [%rd63], {%rd64, %rd65};
	// end inline asm
$L__BB15_11:
	not.b32 	%r11, %r2;
	mov.u32 	%r798, %nctaid.x;
	setp.gt.u32 	%p79, %r798, 499;
	@%p79 bra 	$L__BB15_13;
	membar.cta;
	bra.uni 	$L__BB15_14;
$L__BB15_13:
	mov.b32 	%r799, 450;
	// begin inline asm
	nanosleep.u32 %r799;
	// end inline asm
$L__BB15_14:
	mul.wide.s32 	%rd66, %r11, 16;
	add.s64 	%rd67, %rd7, %rd66;
	add.s64 	%rd8, %rd67, 512;
$L__BB15_15:
	// begin inline asm
	ld.relaxed.gpu.v2.u64 {%rd68, %rd69}, [%rd8];
	// end inline asm
	mov.b64 	{%r1179, %r12}, %rd69;
	setp.eq.s32 	%p80, %r1179, 99;
	mov.b32 	%r800, -1;
	vote.sync.any.pred 	%p81, %p80, %r800;
	@%p81 bra 	$L__BB15_15;
	setp.eq.s32 	%p82, %r1179, 101;
	mov.b32 	%r902, -1;
	vote.sync.ballot.b32 	%r903, %p82, %r902;
	// begin inline asm
	mov.u32 %r802, %lanemask_ge;
	// end inline asm
	and.b32  	%r904, %r903, %r802;
	or.b32  	%r905, %r904, -2147483648;
	add.s32 	%r906, %r905, -1;
	not.b32 	%r907, %r905;
	and.b32  	%r908, %r907, %r906;
	popc.b32 	%r806, %r908;
	mov.b32 	%r820, 1;
	// begin inline asm
	shfl.sync.down.b32 %r803, %r12, %r820, %r806, %r902;
	// end inline asm
	// begin inline asm
	shfl.sync.down.b32 %r808, %r809, %r820, %r806, %r902;
	// end inline asm
	mov.b64 	{%r894, %r899}, %rd68;
	// begin inline asm
	shfl.sync.down.b32 %r813, %r894, %r820, %r806, %r902;
	// end inline asm
	// begin inline asm
	shfl.sync.down.b32 %r818, %r899, %r820, %r806, %r902;
	// end inline asm
	setp.lt.s32 	%p84, %r629, %r806;
	selp.b32 	%r909, %r803, 0, %p84;
	or.b32  	%r824, %r12, %r909;
	mov.b32 	%r840, 2;
	// begin inline asm
	shfl.sync.down.b32 %r823, %r824, %r840, %r806, %r902;
	// end inline asm
	// begin inline asm
	shfl.sync.down.b32 %r828, %r829, %r840, %r806, %r902;
	// end inline asm
	// begin inline asm
	shfl.sync.down.b32 %r833, %r894, %r840, %r806, %r902;
	// end inline asm
	// begin inline asm
	shfl.sync.down.b32 %r838, %r899, %r840, %r806, %r902;
	// end inline asm
	add.s32 	%r15, %r629, 2;
	setp.gt.s32 	%p85, %r15, %r806;
	selp.b32 	%r910, 0, %r823, %p85;
	or.b32  	%r844, %r824, %r910;
	mov.b32 	%r860, 4;
	// begin inline asm
	shfl.sync.down.b32 %r843, %r844, %r860, %r806, %r902;
	// end inline asm
	// begin inline asm
	shfl.sync.down.b32 %r848, %r849, %r860, %r806, %r902;
	// end inline asm
	// begin inline asm
	shfl.sync.down.b32 %r853, %r894, %r860, %r806, %r902;
	// end inline asm
	// begin inline asm
	shfl.sync.down.b32 %r858, %r899, %r860, %r806, %r902;
	// end inline asm
	add.s32 	%r16, %r629, 4;
	setp.gt.s32 	%p86, %r16, %r806;
	selp.b32 	%r911, 0, %r843, %p86;
	or.b32  	%r864, %r844, %r911;
	mov.b32 	%r880, 8;
	// begin inline asm
	shfl.sync.down.b32 %r863, %r864, %r880, %r806, %r902;
	// end inline asm
	// begin inline asm
	shfl.sync.down.b32 %r868, %r869, %r880, %r806, %r902;
	// end inline asm
	// begin inline asm
	shfl.sync.down.b32 %r873, %r894, %r880, %r806, %r902;
	// end inline asm
	// begin inline asm
	shfl.sync.down.b32 %r878, %r899, %r880, %r806, %r902;
	// end inline asm
	add.s32 	%r17, %r629, 8;
	setp.gt.s32 	%p87, %r17, %r806;
	selp.b32 	%r912, 0, %r863, %p87;
	or.b32  	%r884, %r864, %r912;
	mov.b32 	%r900, 16;
	// begin inline asm
	shfl.sync.down.b32 %r883, %r884, %r900, %r806, %r902;
	// end inline asm
	// begin inline asm
	shfl.sync.down.b32 %r888, %r889, %r900, %r806, %r902;
	// end inline asm
	// begin inline asm
	shfl.sync.down.b32 %r893, %r894, %r900, %r806, %r902;
	// end inline asm
	// begin inline asm
	shfl.sync.down.b32 %r898, %r899, %r900, %r806, %r902;
	// end inline asm
	add.s32 	%r18, %r629, 16;
	setp.gt.s32 	%p88, %r18, %r806;
	selp.b32 	%r913, 0, %r883, %p88;
	or.b32  	%r1180, %r884, %r913;
	add.s32 	%r1181, %r1, %r11;
	add.s64 	%rd10, %rd3, 512;
$L__BB15_17:
	setp.ne.s32 	%p89, %r1179, 101;
	mov.b32 	%r914, -1;
	vote.sync.all.pred 	%p90, %p89, %r914;
	not.pred 	%p91, %p90;
	@%p91 bra 	$L__BB15_21;
	mul.wide.s32 	%rd74, %r1181, 16;
	add.s64 	%rd75, %rd10, %rd74;
	add.s64 	%rd11, %rd75, -512;
$L__BB15_19:
	// begin inline asm
	ld.relaxed.gpu.v2.u64 {%rd76, %rd77}, [%rd11];
	// end inline asm
	mov.b64 	{%r1179, %r24}, %rd77;
	setp.eq.s32 	%p94, %r1179, 99;
	mov.b32 	%r918, -1;
	vote.sync.any.pred 	%p95, %p94, %r918;
	@%p95 bra 	$L__BB15_19;
	setp.eq.s32 	%p96, %r1179, 101;
	mov.b32 	%r1019, -1;
	vote.sync.ballot.b32 	%r1020, %p96, %r1019;
	and.b32  	%r1021, %r1020, %r802;
	or.b32  	%r1022, %r1021, -2147483648;
	add.s32 	%r1023, %r1022, -1;
	not.b32 	%r1024, %r1022;
	and.b32  	%r1025, %r1024, %r1023;
	popc.b32 	%r923, %r1025;
	mov.b32 	%r937, 1;
	// begin inline asm
	shfl.sync.down.b32 %r920, %r24, %r937, %r923, %r1019;
	// end inline asm
	// begin inline asm
	shfl.sync.down.b32 %r925, %r926, %r937, %r923, %r1019;
	// end inline asm
	mov.b64 	{%r1011, %r1016}, %rd76;
	// begin inline asm
	shfl.sync.down.b32 %r930, %r1011, %r937, %r923, %r1019;
	// end inline asm
	// begin inline asm
	shfl.sync.down.b32 %r935, %r1016, %r937, %r923, %r1019;
	// end inline asm
	setp.lt.s32 	%p98, %r629, %r923;
	selp.b32 	%r1026, %r920, 0, %p98;
	or.b32  	%r941, %r24, %r1026;
	mov.b32 	%r957, 2;
	// begin inline asm
	shfl.sync.down.b32 %r940, %r941, %r957, %r923, %r1019;
	// end inline asm
	// begin inline asm
	shfl.sync.down.b32 %r945, %r946, %r957, %r923, %r1019;
	// end inline asm
	// begin inline asm
	shfl.sync.down.b32 %r950, %r1011, %r957, %r923, %r1019;
	// end inline asm
	// begin inline asm
	shfl.sync.down.b32 %r955, %r1016, %r957, %r923, %r1019;
	// end inline asm
	setp.gt.s32 	%p99, %r15, %r923;
	selp.b32 	%r1027, 0, %r940, %p99;
	or.b32  	%r961, %r941, %r1027;
	mov.b32 	%r977, 4;
	// begin inline asm
	shfl.sync.down.b32 %r960, %r961, %r977, %r923, %r1019;
	// end inline asm
	// begin inline asm
	shfl.sync.down.b32 %r965, %r966, %r977, %r923, %r1019;
	// end inline asm
	// begin inline asm
	shfl.sync.down.b32 %r970, %r1011, %r977, %r923, %r1019;
	// end inline asm
	// begin inline asm
	shfl.sync.down.b32 %r975, %r1016, %r977, %r923, %r1019;
	// end inline asm
	setp.gt.s32 	%p100, %r16, %r923;
	selp.b32 	%r1028, 0, %r960, %p100;
	or.b32  	%r981, %r961, %r1028;
	mov.b32 	%r997, 8;
	// begin inline asm
	shfl.sync.down.b32 %r980, %r981, %r997, %r923, %r1019;
	// end inline asm
	// begin inline asm
	shfl.sync.down.b32 %r985, %r986, %r997, %r923, %r1019;
	// end inline asm
	// begin inline asm
	shfl.sync.down.b32 %r990, %r1011, %r997, %r923, %r1019;
	// end inline asm
	// begin inline asm
	shfl.sync.down.b32 %r995, %r1016, %r997, %r923, %r1019;
	// end inline asm
	setp.gt.s32 	%p101, %r17, %r923;
	selp.b32 	%r1029, 0, %r980, %p101;
	or.b32  	%r1001, %r981, %r1029;
	mov.b32 	%r1017, 16;
	// begin inline asm
	shfl.sync.down.b32 %r1000, %r1001, %r1017, %r923, %r1019;
	// end inline asm
	// begin inline asm
	shfl.sync.down.b32 %r1005, %r1006, %r1017, %r923, %r1019;
	// end inline asm
	// begin inline asm
	shfl.sync.down.b32 %r1010, %r1011, %r1017, %r923, %r1019;
	// end inline asm
	// begin inline asm
	shfl.sync.down.b32 %r1015, %r1016, %r1017, %r923, %r1019;
	// end inline asm
	setp.gt.s32 	%p102, %r18, %r923;
	selp.b32 	%r1030, 0, %r1000, %p102;
	or.b32  	%r1031, %r1001, %r1030;
	or.b32  	%r1180, %r1031, %r1180;
	add.s32 	%r1181, %r1181, -32;
	bra.uni 	$L__BB15_17;
$L__BB15_21:
	setp.ne.s32 	%p92, %r2, 0;
	@%p92 bra 	$L__BB15_23;
	or.b32  	%r916, %r1180, %r10;
	mov.b64 	%rd72, %fd10;
	mov.b32 	%r917, 101;
	mov.b64 	%rd73, {%r917, %r916};
	add.s64 	%rd71, %rd7, 512;
	// begin inline asm
	st.relaxed.gpu.v2.u64 [%rd71], {%rd72, %rd73};
	// end inline asm
	st.shared.u32 	[_ZZN3cub18CUB_300001_SM_10006detail11scan_by_key21DeviceScanByKeyKernelINS2_10policy_hubIPidd3binE10Policy1000ES5_PdS9_NS0_24ReduceByKeyScanTileStateIdiLb1EEEN4cuda3std3__48equal_toIiEES6_NS0_8NullTypeEmdiEEvT0_PT9_T1_T2_T3_iT4_T5_T6_T7_E12temp_storage+168], %r1180;
	st.shared.u64 	[_ZZN3cub18CUB_300001_SM_10006detail11scan_by_key21DeviceScanByKeyKernelINS2_10policy_hubIPidd3binE10Policy1000ES5_PdS9_NS0_24ReduceByKeyScanTileStateIdiLb1EEEN4cuda3std3__48equal_toIiEES6_NS0_8NullTypeEmdiEEvT0_PT9_T1_T2_T3_iT4_T5_T6_T7_E12temp_storage+176], %rd68;
	st.shared.u32 	[_ZZN3cub18CUB_300001_SM_10006detail11scan_by_key21DeviceScanByKeyKernelINS2_10policy_hubIPidd3binE10Policy1000ES5_PdS9_NS0_24ReduceByKeyScanTileStateIdiLb1EEEN4cuda3std3__48equal_toIiEES6_NS0_8NullTypeEmdiEEvT0_PT9_T1_T2_T3_iT4_T5_T6_T7_E12temp_storage+184], %r916;
	st.shared.f64 	[_ZZN3cub18CUB_300001_SM_10006detail11scan_by_key21DeviceScanByKeyKernelINS2_10policy_hubIPidd3binE10Policy1000ES5_PdS9_NS0_24ReduceByKeyScanTileStateIdiLb1EEEN4cuda3std3__48equal_toIiEES6_NS0_8NullTypeEmdiEEvT0_PT9_T1_T2_T3_iT4_T5_T6_T7_E12temp_storage+192], %fd10;
$L__BB15_23:
	setp.ne.s32 	%p93, %r629, 0;
	@%p93 bra 	$L__BB15_25;
	st.shared.u32 	[_ZZN3cub18CUB_300001_SM_10006detail11scan_by_key21DeviceScanByKeyKernelINS2_10policy_hubIPidd3binE10Policy1000ES5_PdS9_NS0_24ReduceByKeyScanTileStateIdiLb1EEEN4cuda3std3__48equal_toIiEES6_NS0_8NullTypeEmdiEEvT0_PT9_T1_T2_T3_iT4_T5_T6_T7_E12temp_storage+136], %r1180;
	st.shared.u64 	[_ZZN3cub18CUB_300001_SM_10006detail11scan_by_key21DeviceScanByKeyKernelINS2_10policy_hubIPidd3binE10Policy1000ES5_PdS9_NS0_24ReduceByKeyScanTileStateIdiLb1EEEN4cuda3std3__48equal_toIiEES6_NS0_8NullTypeEmdiEEvT0_PT9_T1_T2_T3_iT4_T5_T6_T7_E12temp_storage+144], %rd68;
$L__BB15_25:
	bar.sync 	0;
$L__BB15_26:
	ld.param.u64 	%rd87, [_ZN3cub18CUB_300001_SM_10006detail11scan_by_key21DeviceScanByKeyKernelINS2_10policy_hubIPidd3binE10Policy1000ES5_PdS9_NS0_24ReduceByKeyScanTileStateIdiLb1EEEN4cuda3std3__48equal_toIiEES6_NS0_8NullTypeEmdiEEvT0_PT9_T1_T2_T3_iT4_T5_T6_T7__param_3];
	bar.sync 	0;
	st.shared.f64 	[%r7], %fd1;
	st.shared.f64 	[%r7+8], %fd2;
	st.shared.f64 	[%r7+16], %fd3;
	st.shared.f64 	[%r7+24], %fd4;
	st.shared.f64 	[%r7+32], %fd5;
	st.shared.f64 	[%r7+40], %fd6;
	st.shared.f64 	[%r7+48], %fd7;
	st.shared.f64 	[%r7+56], %fd8;
	st.shared.f64 	[%r7+64], %fd9;
	bar.warp.sync 	-1;
	ld.shared.f64 	%fd58, [%r6];
	ld.shared.f64 	%fd59, [%r6+256];
	ld.shared.f64 	%fd60, [%r6+512];
	ld.shared.f64 	%fd61, [%r6+768];
	ld.shared.f64 	%fd62, [%r6+1024];
	ld.shared.f64 	%fd63, [%r6+1280];
	ld.shared.f64 	%fd64, [%r6+1536];
	ld.shared.f64 	%fd65, [%r6+1792];
	ld.shared.f64 	%fd66, [%r6+2048];
	cvta.to.global.u64 	%rd83, %rd87;
	shl.b64 	%rd84, %rd6, 3;
	add.s64 	%rd85, %rd83, %rd84;
	st.global.f64 	[%rd85], %fd58;
	st.global.f64 	[%rd85+256], %fd59;
	st.global.f64 	[%rd85+512], %fd60;
	st.global.f64 	[%rd85+768], %fd61;
	st.global.f64 	[%rd85+1024], %fd62;
	st.global.f64 	[%rd85+1280], %fd63;
	st.global.f64 	[%rd85+1536], %fd64;
	st.global.f64 	[%rd85+1792], %fd65;
	st.global.f64 	[%rd85+2048], %fd66;
	bra.uni 	$L__BB15_108;
$L__BB15_27:
	setp.eq.s64 	%p2, %rd5, 0;
	@%p2 bra 	$L__BB15_108;
	cvt.u32.u64 	%r28, %rd5;
	shl.b64 	%rd26, %rd4, 2;
	add.s64 	%rd27, %rd2, %rd26;
	mov.u32 	%r29, %tid.x;
	ld.global.u32 	%r1190, [%rd27];
	and.b32  	%r84, %r29, 31;
	and.b32  	%r85, %r29, 992;
	mul.lo.s32 	%r86, %r85, 9;
	or.b32  	%r31, %r86, %r84;
	setp.ge.u32 	%p3, %r31, %r28;
	shl.b32 	%r87, %r31, 2;
	cvt.u64.u32 	%rd28, %r87;
	add.s64 	%rd13, %rd27, %rd28;
	mov.u32 	%r1182, %r1190;
	@%p3 bra 	$L__BB15_30;
	ld.global.u32 	%r1182, [%rd13];
$L__BB15_30:
	add.s32 	%r34, %r31, 32;
	setp.ge.u32 	%p4, %r34, %r28;
	mov.u32 	%r1183, %r1190;
	@%p4 bra 	$L__BB15_32;
	ld.global.u32 	%r1183, [%rd13+128];
$L__BB15_32:
	add.s32 	%r37, %r31, 64;
	setp.ge.u32 	%p5, %r37, %r28;
	mov.u32 	%r1184, %r1190;
	@%p5 bra 	$L__BB15_34;
	ld.global.u32 	%r1184, [%rd13+256];
$L__BB15_34:
	add.s32 	%r40, %r31, 96;
	setp.ge.u32 	%p6, %r40, %r28;
	mov.u32 	%r1185, %r1190;
	@%p6 bra 	$L__BB15_36;
	ld.global.u32 	%r1185, [%rd13+384];
$L__BB15_36:
	add.s32 	%r43, %r31, 128;
	setp.ge.u32 	%p7, %r43, %r28;
	mov.u32 	%r1186, %r1190;
	@%p7 bra 	$L__BB15_38;
	ld.global.u32 	%r1186, [%rd13+512];
$L__BB15_38:
	add.s32 	%r46, %r31, 160;
	setp.ge.u32 	%p8, %r46, %r28;
	mov.u32 	%r1187, %r1190;
	@%p8 bra 	$L__BB15_40;
	ld.global.u32 	%r1187, [%rd13+640];
$L__BB15_40:
	add.s32 	%r49, %r31, 192;
	setp.ge.u32 	%p9, %r49, %r28;
	mov.u32 	%r1188, %r1190;
	@%p9 bra 	$L__BB15_42;
	ld.global.u32 	%r1188, [%rd13+768];
$L__BB15_42:
	add.s32 	%r52, %r31, 224;
	setp.ge.u32 	%p10, %r52, %r28;
	mov.u32 	%r1189, %r1190;
	@%p10 bra 	$L__BB15_44;
	ld.global.u32 	%r1189, [%rd13+896];
$L__BB15_44:
	add.s32 	%r55, %r31, 256;
	setp.ge.u32 	%p11, %r55, %r28;
	@%p11 bra 	$L__BB15_46;
	ld.global.u32 	%r1190, [%rd13+1024];
$L__BB15_46:
	setp.ge.u32 	%p12, %r31, %r28;
	// begin inline asm
	mov.u32 %r88, %laneid;
	// end inline asm
	shr.u32 	%r59, %r29, 5;
	mad.lo.s32 	%r60, %r59, 288, %r88;
	shl.b32 	%r89, %r60, 2;
	mov.u32 	%r90, _ZZN3cub18CUB_300001_SM_10006detail11scan_by_key21DeviceScanByKeyKernelINS2_10policy_hubIPidd3binE10Policy1000ES5_PdS9_NS0_24ReduceByKeyScanTileStateIdiLb1EEEN4cuda3std3__48equal_toIiEES6_NS0_8NullTypeEmdiEEvT0_PT9_T1_T2_T3_iT4_T5_T6_T7_E12temp_storage;
	add.s32 	%r61, %r90, %r89;
	st.shared.u32 	[%r61], %r1182;
	st.shared.u32 	[%r61+128], %r1183;
	st.shared.u32 	[%r61+256], %r1184;
	st.shared.u32 	[%r61+384], %r1185;
	st.shared.u32 	[%r61+512], %r1186;
	st.shared.u32 	[%r61+640], %r1187;
	st.shared.u32 	[%r61+768], %r1188;
	st.shared.u32 	[%r61+896], %r1189;
	st.shared.u32 	[%r61+1024], %r1190;
	bar.warp.sync 	-1;
	shl.b32 	%r62, %r88, 3;
	shl.b32 	%r91, %r88, 5;
	add.s32 	%r63, %r61, %r91;
	ld.shared.u32 	%r64, [%r63+32];
	bar.sync 	0;
	shl.b64 	%rd29, %rd4, 3;
	add.s64 	%rd30, %rd1, %rd29;
	ld.global.f64 	%fd75, [%rd30];
	shl.b32 	%r92, %r31, 3;
	cvt.u64.u32 	%rd31, %r92;
	add.s64 	%rd14, %rd30, %rd31;
	mov.f64 	%fd67, %fd75;
	@%p12 bra 	$L__BB15_48;
	ld.global.f64 	%fd67, [%rd14];
$L__BB15_48:
	setp.ge.u32 	%p13, %r34, %r28;
	mov.f64 	%fd68, %fd75;
	@%p13 bra 	$L__BB15_50;
	ld.global.f64 	%fd68, [%rd14+256];
$L__BB15_50:
	setp.ge.u32 	%p14, %r37, %r28;
	mov.f64 	%fd69, %fd75;
	@%p14 bra 	$L__BB15_52;
	ld.global.f64 	%fd69, [%rd14+512];
$L__BB15_52:
	setp.ge.u32 	%p15, %r40, %r28;
	mov.f64 	%fd70, %fd75;
	@%p15 bra 	$L__BB15_54;
	ld.global.f64 	%fd70, [%rd14+768];
$L__BB15_54:
	setp.ge.u32 	%p16, %r43, %r28;
	mov.f64 	%fd71, %fd75;
	@%p16 bra 	$L__BB15_56;
	ld.global.f64 	%fd71, [%rd14+1024];
$L__BB15_56:
	setp.ge.u32 	%p17, %r46, %r28;
	mov.f64 	%fd72, %fd75;
	@%p17 bra 	$L__BB15_58;
	ld.global.f64 	%fd72, [%rd14+1280];
$L__BB15_58:
	setp.ge.u32 	%p18, %r49, %r28;
	mov.f64 	%fd73, %fd75;
	@%p18 bra 	$L__BB15_60;
	ld.global.f64 	%fd73, [%rd14+1536];
$L__BB15_60:
	setp.ge.u32 	%p19, %r52, %r28;
	mov.f64 	%fd74, %fd75;
	@%p19 bra 	$L__BB15_62;
	ld.global.f64 	%fd74, [%rd14+1792];
$L__BB15_62:
	setp.ge.u32 	%p20, %r55, %r28;
	@%p20 bra 	$L__BB15_64;
	ld.global.f64 	%fd75, [%rd14+2048];
$L__BB15_64:
	add.s32 	%r65, %r61, %r89;
	st.shared.f64 	[%r65], %fd67;
	st.shared.f64 	[%r65+256], %fd68;
	st.shared.f64 	[%r65+512], %fd69;
	st.shared.f64 	[%r65+768], %fd70;
	st.shared.f64 	[%r65+1024], %fd71;
	st.shared.f64 	[%r65+1280], %fd72;
	st.shared.f64 	[%r65+1536], %fd73;
	st.shared.f64 	[%r65+1792], %fd74;
	st.shared.f64 	[%r65+2048], %fd75;
	bar.warp.sync 	-1;
	add.s32 	%r94, %r60, %r62;
	shl.b32 	%r95, %r94, 2;
	add.s32 	%r66, %r63, %r95;
	ld.shared.f64 	%fd30, [%r66];
	ld.shared.f64 	%fd31, [%r66+8];
	ld.shared.f64 	%fd32, [%r66+16];
	ld.shared.f64 	%fd33, [%r66+24];
	ld.shared.f64 	%fd34, [%r66+32];
	ld.shared.f64 	%fd35, [%r66+40];
	ld.shared.f64 	%fd36, [%r66+48];
	ld.shared.f64 	%fd37, [%r66+56];
	ld.shared.f64 	%fd38, [%r66+64];
	bar.sync 	0;
	setp.ne.s32 	%p21, %r1, 0;
	@%p21 bra 	$L__BB15_68;
	shl.b32 	%r605, %r29, 2;
	add.s32 	%r607, %r90, %r605;
	st.shared.u32 	[%r607+1240], %r64;
	bar.sync 	0;
	mov.b32 	%r602, 1;
	mov.b32 	%r603, 0;
	mov.b32 	%r604, -1;
	// begin inline asm
	shfl.sync.up.b32 %r485, %r602, %r602, %r603, %r604;
	// end inline asm
	// begin inline asm
	shfl.sync.up.b32 %r490, %r491, %r602, %r603, %r604;
	// end inline asm
	mov.b64 	%rd50, %fd38;
	mov.b64 	{%r596, %r601}, %rd50;
	// begin inline asm
	shfl.sync.up.b32 %r495, %r596, %r602, %r603, %r604;
	// end inline asm
	// begin inline asm
	shfl.sync.up.b32 %r500, %r601, %r602, %r603, %r604;
	// end inline asm
	or.b32  	%r608, %r485, 1;
	setp.lt.s32 	%p54, %r88, 1;
	selp.b32 	%r506, 1, %r608, %p54;
	mov.b32 	%r522, 2;
	// begin inline asm
	shfl.sync.up.b32 %r505, %r506, %r522, %r603, %r604;
	// end inline asm
	// begin inline asm
	shfl.sync.up.b32 %r510, %r511, %r522, %r603, %r604;
	// end inline asm
	// begin inline asm
	shfl.sync.up.b32 %r515, %r596, %r522, %r603, %r604;
	// end inline asm
	// begin inline asm
	shfl.sync.up.b32 %r520, %r601, %r522, %r603, %r604;
	// end inline asm
	setp.lt.s32 	%p55, %r88, 2;
	selp.b32 	%r609, 0, %r505, %p55;
	or.b32  	%r526, %r609, %r506;
	mov.b32 	%r542, 4;
	// begin inline asm
	shfl.sync.up.b32 %r525, %r526, %r542, %r603, %r604;
	// end inline asm
	// begin inline asm
	shfl.sync.up.b32 %r530, %r531, %r542, %r603, %r604;
	// end inline asm
	// begin inline asm
	shfl.sync.up.b32 %r535, %r596, %r542, %r603, %r604;
	// end inline asm
	// begin inline asm
	shfl.sync.up.b32 %r540, %r601, %r542, %r603, %r604;
	// end inline asm
	setp.lt.s32 	%p56, %r88, 4;
	selp.b32 	%r610, 0, %r525, %p56;
	or.b32  	%r546, %r610, %r526;
	mov.b32 	%r562, 8;
	// begin inline asm
	shfl.sync.up.b32 %r545, %r546, %r562, %r603, %r604;
	// end inline asm
	// begin inline asm
	shfl.sync.up.b32 %r550, %r551, %r562, %r603, %r604;
	// end inline asm
	// begin inline asm
	shfl.sync.up.b32 %r555, %r596, %r562, %r603, %r604;
	// end inline asm
	// begin inline asm
	shfl.sync.up.b32 %r560, %r601, %r562, %r603, %r604;
	// end inline asm
	setp.lt.s32 	%p57, %r88, 8;
	selp.b32 	%r611, 0, %r545, %p57;
	or.b32  	%r566, %r611, %r546;
	mov.b32 	%r582, 16;
	// begin inline asm
	shfl.sync.up.b32 %r565, %r566, %r582, %r603, %r604;
	// end inline asm
	// begin inline asm
	shfl.sync.up.b32 %r570, %r571, %r582, %r603, %r604;
	// end inline asm
	// begin inline asm
	shfl.sync.up.b32 %r575, %r596, %r582, %r603, %r604;
	// end inline asm
	// begin inline asm
	shfl.sync.up.b32 %r580, %r601, %r582, %r603, %r604;
	// end inline asm
	setp.lt.s32 	%p58, %r88, 16;
	selp.b32 	%r612, 0, %r565, %p58;
	or.b32  	%r586, %r612, %r566;
	// begin inline asm
	shfl.sync.up.b32 %r585, %r586, %r602, %r603, %r604;
	// end inline asm
	// begin inline asm
	shfl.sync.up.b32 %r590, %r591, %r602, %r603, %r604;
	// end inline asm
	// begin inline asm
	shfl.sync.up.b32 %r595, %r596, %r602, %r603, %r604;
	// end inline asm
	// begin inline asm
	shfl.sync.up.b32 %r600, %r601, %r602, %r603, %r604;
	// end inline asm
	setp.ne.s32 	%p59, %r88, 31;
	@%p59 bra 	$L__BB15_67;
	shl.b32 	%r613, %r59, 4;
	add.s32 	%r615, %r90, %r613;
	st.shared.u32 	[%r615], %r586;
	st.shared.f64 	[%r615+8], %fd38;
$L__BB15_67:
	bar.sync 	0;
	bra.uni 	$L__BB15_88;
$L__BB15_68:
	shl.b32 	%r216, %r29, 2;
	add.s32 	%r218, %r90, %r216;
	st.shared.u32 	[%r218+1240], %r64;
	bar.sync 	0;
	mov.b32 	%r213, 1;
	mov.b32 	%r214, 0;
	mov.b32 	%r215, -1;
	// begin inline asm
	shfl.sync.up.b32 %r96, %r213, %r213, %r214, %r215;
	// end inline asm
	// begin inline asm
	shfl.sync.up.b32 %r101, %r102, %r213, %r214, %r215;
	// end inline asm
	mov.b64 	%rd32, %fd38;
	mov.b64 	{%r207, %r212}, %rd32;
	// begin inline asm
	shfl.sync.up.b32 %r106, %r207, %r213, %r214, %r215;
	// end inline asm
	// begin inline asm
	shfl.sync.up.b32 %r111, %r212, %r213, %r214, %r215;
	// end inline asm
	or.b32  	%r219, %r96, 1;
	setp.lt.s32 	%p22, %r88, 1;
	selp.b32 	%r117, 1, %r219, %p22;
	mov.b32 	%r133, 2;
	// begin inline asm
	shfl.sync.up.b32 %r116, %r117, %r133, %r214, %r215;
	// end inline asm
	// begin inline asm
	shfl.sync.up.b32 %r121, %r122, %r133, %r214, %r215;
	// end inline asm
	// begin inline asm
	shfl.sync.up.b32 %r126, %r207, %r133, %r214, %r215;
	// end inline asm
	// begin inline asm
	shfl.sync.up.b32 %r131, %r212, %r133, %r214, %r215;
	// end inline asm
	setp.lt.s32 	%p23, %r88, 2;
	selp.b32 	%r220, 0, %r116, %p23;
	or.b32  	%r137, %r220, %r117;
	mov.b32 	%r153, 4;
	// begin inline asm
	shfl.sync.up.b32 %r136, %r137, %r153, %r214, %r215;
	// end inline asm
	// begin inline asm
	shfl.sync.up.b32 %r141, %r142, %r153, %r214, %r215;
	// end inline asm
	// begin inline asm
	shfl.sync.up.b32 %r146, %r207, %r153, %r214, %r215;
	// end inline asm
	// begin inline asm
	shfl.sync.up.b32 %r151, %r212, %r153, %r214, %r215;
	// end inline asm
	setp.lt.s32 	%p24, %r88, 4;
	selp.b32 	%r221, 0, %r136, %p24;
	or.b32  	%r157, %r221, %r137;
	mov.b32 	%r173, 8;
	// begin inline asm
	shfl.sync.up.b32 %r156, %r157, %r173, %r214, %r215;
	// end inline asm
	// begin inline asm
	shfl.sync.up.b32 %r161, %r162, %r173, %r214, %r215;
	// end inline asm
	// begin inline asm
	shfl.sync.up.b32 %r166, %r207, %r173, %r214, %r215;
	// end inline asm
	// begin inline asm
	shfl.sync.up.b32 %r171, %r212, %r173, %r214, %r215;
	// end inline asm
	setp.lt.s32 	%p25, %r88, 8;
	selp.b32 	%r222, 0, %r156, %p25;
	or.b32  	%r177, %r222, %r157;
	mov.b32 	%r193, 16;
	// begin inline asm
	shfl.sync.up.b32 %r176, %r177, %r193, %r214, %r215;
	// end inline asm
	// begin inline asm
	shfl.sync.up.b32 %r181, %r182, %r193, %r214, %r215;
	// end inline asm
	// begin inline asm
	shfl.sync.up.b32 %r186, %r207, %r193, %r214, %r215;
	// end inline asm
	// begin inline asm
	shfl.sync.up.b32 %r191, %r212, %r193, %r214, %r215;
	// end inline asm
	setp.lt.s32 	%p26, %r88, 16;
	selp.b32 	%r223, 0, %r176, %p26;
	or.b32  	%r197, %r223, %r177;
	// begin inline asm
	shfl.sync.up.b32 %r196, %r197, %r213, %r214, %r215;
	// end inline asm
	// begin inline asm
	shfl.sync.up.b32 %r201, %r202, %r213, %r214, %r215;
	// end inline asm
	// begin inline asm
	shfl.sync.up.b32 %r206, %r207, %r213, %r214, %r215;
	// end inline asm
	// begin inline asm
	shfl.sync.up.b32 %r211, %r212, %r213, %r214, %r215;
	// end inline asm
	setp.ne.s32 	%p27, %r88, 31;
	@%p27 bra 	$L__BB15_70;
	shl.b32 	%r224, %r59, 4;
	add.s32 	%r226, %r90, %r224;
	st.shared.u32 	[%r226], %r197;
	st.shared.f64 	[%r226+8], %fd38;
$L__BB15_70:
	bar.sync 	0;
	ld.shared.u32 	%r227, [_ZZN3cub18CUB_300001_SM_10006detail11scan_by_key21DeviceScanByKeyKernelINS2_10policy_hubIPidd3binE10Policy1000ES5_PdS9_NS0_24ReduceByKeyScanTileStateIdiLb1EEEN4cuda3std3__48equal_toIiEES6_NS0_8NullTypeEmdiEEvT0_PT9_T1_T2_T3_iT4_T5_T6_T7_E12temp_storage];
	ld.shared.u32 	%r228, [_ZZN3cub18CUB_300001_SM_10006detail11scan_by_key21DeviceScanByKeyKernelINS2_10policy_hubIPidd3binE10Policy1000ES5_PdS9_NS0_24ReduceByKeyScanTileStateIdiLb1EEEN4cuda3std3__48equal_toIiEES6_NS0_8NullTypeEmdiEEvT0_PT9_T1_T2_T3_iT4_T5_T6_T7_E12temp_storage+16];
	or.b32  	%r229, %r228, %r227;
	ld.shared.u32 	%r230, [_ZZN3cub18CUB_300001_SM_10006detail11scan_by_key21DeviceScanByKeyKernelINS2_10policy_hubIPidd3binE10Policy1000ES5_PdS9_NS0_24ReduceByKeyScanTileStateIdiLb1EEEN4cuda3std3__48equal_toIiEES6_NS0_8NullTypeEmdiEEvT0_PT9_T1_T2_T3_iT4_T5_T6_T7_E12temp_storage+32];
	or.b32  	%r231, %r230, %r229;
	ld.shared.u32 	%r232, [_ZZN3cub18CUB_300001_SM_10006detail11scan_by_key21DeviceScanByKeyKernelINS2_10policy_hubIPidd3binE10Policy1000ES5_PdS9_NS0_24ReduceByKeyScanTileStateIdiLb1EEEN4cuda3std3__48equal_toIiEES6_NS0_8NullTypeEmdiEEvT0_PT9_T1_T2_T3_iT4_T5_T6_T7_E12temp_storage+48];
	or.b32  	%r233, %r232, %r231;
	ld.shared.u32 	%r234, [_ZZN3cub18CUB_300001_SM_10006detail11scan_by_key21DeviceScanByKeyKernelINS2_10policy_hubIPidd3binE10Policy1000ES5_PdS9_NS0_24ReduceByKeyScanTileStateIdiLb1EEEN4cuda3std3__48equal_toIiEES6_NS0_8NullTypeEmdiEEvT0_PT9_T1_T2_T3_iT4_T5_T6_T7_E12temp_storage+64];
	or.b32  	%r235, %r234, %r233;
	ld.shared.u32 	%r236, [_ZZN3cub18CUB_300001_SM_10006detail11scan_by_key21DeviceScanByKeyKernelINS2_10policy_hubIPidd3binE10Policy1000ES5_PdS9_NS0_24ReduceByKeyScanTileStateIdiLb1EEEN4cuda3std3__48equal_toIiEES6_NS0_8NullTypeEmdiEEvT0_PT9_T1_T2_T3_iT4_T5_T6_T7_E12temp_storage+80];
	or.b32  	%r237, %r236, %r235;
	ld.shared.u32 	%r238, [_ZZN3cub18CUB_300001_SM_10006detail11scan_by_key21DeviceScanByKeyKernelINS2_10policy_hubIPidd3binE10Policy1000ES5_PdS9_NS0_24ReduceByKeyScanTileStateIdiLb1EEEN4cuda3std3__48equal_toIiEES6_NS0_8NullTypeEmdiEEvT0_PT9_T1_T2_T3_iT4_T5_T6_T7_E12temp_storage+96];
	or.b32  	%r239, %r238, %r237;
	ld.shared.u32 	%r240, [_ZZN3cub18CUB_300001_SM_10006detail11scan_by_key21DeviceScanByKeyKernelINS2_10policy_hubIPidd3binE10Policy1000ES5_PdS9_NS0_24ReduceByKeyScanTileStateIdiLb1EEEN4cuda3std3__48equal_toIiEES6_NS0_8NullTypeEmdiEEvT0_PT9_T1_T2_T3_iT4_T5_T6_T7_E12temp_storage+112];
	ld.shared.f64 	%fd39, [_ZZN3cub18CUB_300001_SM_10006detail11scan_by_key21DeviceScanByKeyKernelINS2_10policy_hubIPidd3binE10Policy1000ES5_PdS9_NS0_24ReduceByKeyScanTileStateIdiLb1EEEN4cuda3std3__48equal_toIiEES6_NS0_8NullTypeEmdiEEvT0_PT9_T1_T2_T3_iT4_T5_T6_T7_E12temp_storage+120];
	or.b32  	%r69, %r240, %r239;
	setp.gt.u32 	%p28, %r29, 31;
	@%p28 bra 	$L__BB15_87;
	setp.ne.s32 	%p29, %r29, 0;
	mul.wide.u32 	%rd33, %r1, 16;
	add.s64 	%rd15, %rd3, %rd33;
	@%p29 bra 	$L__BB15_73;
	st.shared.u32 	[_ZZN3cub18CUB_300001_SM_10006detail11scan_by_key21DeviceScanByKeyKernelINS2_10policy_hubIPidd3binE10Policy1000ES5_PdS9_NS0_24ReduceByKeyScanTileStateIdiLb1EEEN4cuda3std3__48equal_toIiEES6_NS0_8NullTypeEmdiEEvT0_PT9_T1_T2_T3_iT4_T5_T6_T7_E12temp_storage+200], %r69;
	st.shared.f64 	[_ZZN3cub18CUB_300001_SM_10006detail11scan_by_key21DeviceScanByKeyKernelINS2_10policy_hubIPidd3binE10Policy1000ES5_PdS9_NS0_24ReduceByKeyScanTileStateIdiLb1EEEN4cuda3std3__48equal_toIiEES6_NS0_8NullTypeEmdiEEvT0_PT9_T1_T2_T3_iT4_T5_T6_T7_E12temp_storage+208], %fd39;
	mov.b64 	%rd35, %fd39;
	mov.b32 	%r241, 100;
	mov.b64 	%rd36, {%r241, %r69};
	add.s64 	%rd34, %rd15, 512;
	// begin inline asm
	st.relaxed.gpu.v2.u64 [%rd34], {%rd35, %rd36};
	// end inline asm
$L__BB15_73:
	not.b32 	%r70, %r29;
	mov.u32 	%r242, %nctaid.x;
	setp.gt.u32 	%p30, %r242, 499;
	@%p30 bra 	$L__BB15_75;
	membar.cta;
	bra.uni 	$L__BB15_76;
$L__BB15_75:
	mov.b32 	%r243, 450;
	// begin inline asm
	nanosleep.u32 %r243;
	// end inline asm
$L__BB15_76:
	mul.wide.s32 	%rd37, %r70, 16;
	add.s64 	%rd38, %rd15, %rd37;
	add.s64 	%rd16, %rd38, 512;
$L__BB15_77:
	// begin inline asm
	ld.relaxed.gpu.v2.u64 {%rd39, %rd40}, [%rd16];
	// end inline asm
	mov.b64 	{%r1192, %r71}, %rd40;
	setp.eq.s32 	%p31, %r1192, 99;
	mov.b32 	%r244, -1;
	vote.sync.any.pred 	%p32, %p31, %r244;
	@%p32 bra 	$L__BB15_77;
	setp.eq.s32 	%p33, %r1192, 101;
	mov.b32 	%r346, -1;
	vote.sync.ballot.b32 	%r347, %p33, %r346;
	// begin inline asm
	mov.u32 %r246, %lanemask_ge;
	// end inline asm
	and.b32  	%r348, %r347, %r246;
	or.b32  	%r349, %r348, -2147483648;
	add.s32 	%r350, %r349, -1;
	not.b32 	%r351, %r349;
	and.b32  	%r352, %r351, %r350;
	popc.b32 	%r250, %r352;
	mov.b32 	%r264, 1;
	// begin inline asm
	shfl.sync.down.b32 %r247, %r71, %r264, %r250, %r346;
	// end inline asm
	// begin inline asm
	shfl.sync.down.b32 %r252, %r253, %r264, %r250, %r346;
	// end inline asm
	mov.b64 	{%r338, %r343}, %rd39;
	// begin inline asm
	shfl.sync.down.b32 %r257, %r338, %r264, %r250, %r346;
	// end inline asm
	// begin inline asm
	shfl.sync.down.b32 %r262, %r343, %r264, %r250, %r346;
	// end inline asm
	setp.lt.s32 	%p35, %r88, %r250;
	selp.b32 	%r353, %r247, 0, %p35;
	or.b32  	%r268, %r71, %r353;
	mov.b32 	%r284, 2;
	// begin inline asm
	shfl.sync.down.b32 %r267, %r268, %r284, %r250, %r346;
	// end inline asm
	// begin inline asm
	shfl.sync.down.b32 %r272, %r273, %r284, %r250, %r346;
	// end inline asm
	// begin inline asm
	shfl.sync.down.b32 %r277, %r338, %r284, %r250, %r346;
	// end inline asm
	// begin inline asm
	shfl.sync.down.b32 %r282, %r343, %r284, %r250, %r346;
	// end inline asm
	add.s32 	%r354, %r88, 2;
	setp.gt.s32 	%p36, %r354, %r250;
	selp.b32 	%r355, 0, %r267, %p36;
	or.b32  	%r288, %r268, %r355;
	mov.b32 	%r304, 4;
	// begin inline asm
	shfl.sync.down.b32 %r287, %r288, %r304, %r250, %r346;
	// end inline asm
	// begin inline asm
	shfl.sync.down.b32 %r292, %r293, %r304, %r250, %r346;
	// end inline asm
	// begin inline asm
	shfl.sync.down.b32 %r297, %r338, %r304, %r250, %r346;
	// end inline asm
	// begin inline asm
	shfl.sync.down.b32 %r302, %r343, %r304, %r250, %r346;
	// end inline asm
	add.s32 	%r356, %r88, 4;
	setp.gt.s32 	%p37, %r356, %r250;
	selp.b32 	%r357, 0, %r287, %p37;
	or.b32  	%r308, %r288, %r357;
	mov.b32 	%r324, 8;
	// begin inline asm
	shfl.sync.down.b32 %r307, %r308, %r324, %r250, %r346;
	// end inline asm
	// begin inline asm
	shfl.sync.down.b32 %r312, %r313, %r324, %r250, %r346;
	// end inline asm
	// begin inline asm
	shfl.sync.down.b32 %r317, %r338, %r324, %r250, %r346;
	// end inline asm
	// begin inline asm
	shfl.sync.down.b32 %r322, %r343, %r324, %r250, %r346;
	// end inline asm
	add.s32 	%r358, %r88, 8;
	setp.gt.s32 	%p38, %r358, %r250;
	selp.b32 	%r359, 0, %r307, %p38;
	or.b32  	%r328, %r308, %r359;
	mov.b32 	%r344, 16;
	// begin inline asm
	shfl.sync.down.b32 %r327, %r328, %r344, %r250, %r346;
	// end inline asm
	// begin inline asm
	shfl.sync.down.b32 %r332, %r333, %r344, %r250, %r346;
	// end inline asm
	// begin inline asm
	shfl.sync.down.b32 %r337, %r338, %r344, %r250, %r346;
	// end inline asm
	// begin inline asm
	shfl.sync.down.b32 %r342, %r343, %r344, %r250, %r346;
	// end inline asm
	add.s32 	%r360, %r88, 16;
	setp.gt.s32 	%p39, %r360, %r250;
	selp.b32 	%r361, 0, %r327, %p39;
	or.b32  	%r1191, %r328, %r361;
	add.s32 	%r1193, %r1, %r70;
	add.s64 	%rd18, %rd3, 512;
$L__BB15_79:
	setp.ne.s32 	%p40, %r1192, 101;
	mov.b32 	%r363, -1;
	vote.sync.all.pred 	%p41, %p40, %r363;
	not.pred 	%p42, %p41;
	@%p42 bra 	$L__BB15_83;
	mul.wide.s32 	%rd45, %r1193, 16;
	add.s64 	%rd46, %rd18, %rd45;
	add.s64 	%rd19, %rd46, -512;
$L__BB15_81:
	// begin inline asm
	ld.relaxed.gpu.v2.u64 {%rd47, %rd48}, [%rd19];
	// end inline asm
	mov.b64 	{%r1192, %r79}, %rd48;
	setp.eq.s32 	%p45, %r1192, 99;
	mov.b32 	%r367, -1;
	vote.sync.any.pred 	%p46, %p45, %r367;
	@%p46 bra 	$L__BB15_81;
	setp.eq.s32 	%p47, %r1192, 101;
	mov.b32 	%r468, -1;
	vote.sync.ballot.b32 	%r469, %p47, %r468;
	and.b32  	%r470, %r469, %r246;
	or.b32  	%r471, %r470, -2147483648;
	add.s32 	%r472, %r471, -1;
	not.b32 	%r473, %r471;
	and.b32  	%r474, %r473, %r472;
	popc.b32 	%r372, %r474;
	mov.b32 	%r386, 1;
	// begin inline asm
	shfl.sync.down.b32 %r369, %r79, %r386, %r372, %r468;
	// end inline asm
	// begin inline asm
	shfl.sync.down.b32 %r374, %r375, %r386, %r372, %r468;
	// end inline asm
	mov.b64 	{%r460, %r465}, %rd47;
	// begin inline asm
	shfl.sync.down.b32 %r379, %r460, %r386, %r372, %r468;
	// end inline asm
	// begin inline asm
	shfl.sync.down.b32 %r384, %r465, %r386, %r372, %r468;
	// end inline asm
	setp.lt.s32 	%p49, %r88, %r372;
	selp.b32 	%r475, %r369, 0, %p49;
	or.b32  	%r390, %r79, %r475;
	mov.b32 	%r406, 2;
	// begin inline asm
	shfl.sync.down.b32 %r389, %r390, %r406, %r372, %r468;
	// end inline asm
	// begin inline asm
	shfl.sync.down.b32 %r394, %r395, %r406, %r372, %r468;
	// end inline asm
	// begin inline asm
	shfl.sync.down.b32 %r399, %r460, %r406, %r372, %r468;
	// end inline asm
	// begin inline asm
	shfl.sync.down.b32 %r404, %r465, %r406, %r372, %r468;
	// end inline asm
	add.s32 	%r476, %r88, 2;
	setp.gt.s32 	%p50, %r476, %r372;
	selp.b32 	%r477, 0, %r389, %p50;
	or.b32  	%r410, %r390, %r477;
	mov.b32 	%r426, 4;
	// begin inline asm
	shfl.sync.down.b32 %r409, %r410, %r426, %r372, %r468;
	// end inline asm
	// begin inline asm
	shfl.sync.down.b32 %r414, %r415, %r426, %r372, %r468;
	// end inline asm
	// begin inline asm
	shfl.sync.down.b32 %r419, %r460, %r426, %r372, %r468;
	// end inline asm
	// begin inline asm
	shfl.sync.down.b32 %r424, %r465, %r426, %r372, %r468;
	// end inline asm
	add.s32 	%r478, %r88, 4;
	setp.gt.s32 	%p51, %r478, %r372;
	selp.b32 	%r479, 0, %r409, %p51;
	or.b32  	%r430, %r410, %r479;
	mov.b32 	%r446, 8;
	// begin inline asm
	shfl.sync.down.b32 %r429, %r430, %r446, %r372, %r468;
	// end inline asm
	// begin inline asm
	shfl.sync.down.b32 %r434, %r435, %r446, %r372, %r468;
	// end inline asm
	// begin inline asm
	shfl.sync.down.b32 %r439, %r460, %r446, %r372, %r468;
	// end inline asm
	// begin inline asm
	shfl.sync.down.b32 %r444, %r465, %r446, %r372, %r468;
	// end inline asm
	add.s32 	%r480, %r88, 8;
	setp.gt.s32 	%p52, %r480, %r372;
	selp.b32 	%r481, 0, %r429, %p52;
	or.b32  	%r450, %r430, %r481;
	mov.b32 	%r466, 16;
	// begin inline asm
	shfl.sync.down.b32 %r449, %r450, %r466, %r372, %r468;
	// end inline asm
	// begin inline asm
	shfl.sync.down.b32 %r454, %r455, %r466, %r372, %r468;
	// end inline asm
	// begin inline asm
	shfl.sync.down.b32 %r459, %r460, %r466, %r372, %r468;
	// end inline asm
	// begin inline asm
	shfl.sync.down.b32 %r464, %r465, %r466, %r372, %r468;
	// end inline asm
	add.s32 	%r482, %r88, 16;
	setp.gt.s32 	%p53, %r482, %r372;
	selp.b32 	%r483, 0, %r449, %p53;
	or.b32  	%r484, %r450, %r483;
	or.b32  	%r1191, %r484, %r1191;
	add.s32 	%r1193, %r1193, -32;
	bra.uni 	$L__BB15_79;
$L__BB15_83:
	setp.ne.s32 	%p43, %r29, 0;
	@%p43 bra 	$L__BB15_85;
	or.b32  	%r365, %r1191, %r69;
	mov.b64 	%rd43, %fd39;
	mov.b32 	%r366, 101;
	mov.b64 	%rd44, {%r366, %r365};
	add.s64 	%rd42, %rd15, 512;
	// begin inline asm
	st.relaxed.gpu.v2.u64 [%rd42], {%rd43, %rd44};
	// end inline asm
	st.shared.u32 	[_ZZN3cub18CUB_300001_SM_10006detail11scan_by_key21DeviceScanByKeyKernelINS2_10policy_hubIPidd3binE10Policy1000ES5_PdS9_NS0_24ReduceByKeyScanTileStateIdiLb1EEEN4cuda3std3__48equal_toIiEES6_NS0_8NullTypeEmdiEEvT0_PT9_T1_T2_T3_iT4_T5_T6_T7_E12temp_storage+168], %r1191;
	st.shared.u64 	[_ZZN3cub18CUB_300001_SM_10006detail11scan_by_key21DeviceScanByKeyKernelINS2_10policy_hubIPidd3binE10Policy1000ES5_PdS9_NS0_24ReduceByKeyScanTileStateIdiLb1EEEN4cuda3std3__48equal_toIiEES6_NS0_8NullTypeEmdiEEvT0_PT9_T1_T2_T3_iT4_T5_T6_T7_E12temp_storage+176], %rd39;
	st.shared.u32 	[_ZZN3cub18CUB_300001_SM_10006detail11scan_by_key21DeviceScanByKeyKernelINS2_10policy_hubIPidd3binE10Policy1000ES5_PdS9_NS0_24ReduceByKeyScanTileStateIdiLb1EEEN4cuda3std3__48equal_toIiEES6_NS0_8NullTypeEmdiEEvT0_PT9_T1_T2_T3_iT4_T5_T6_T7_E12temp_storage+184], %r365;
	st.shared.f64 	[_ZZN3cub18CUB_300001_SM_10006detail11scan_by_key21DeviceScanByKeyKernelINS2_10policy_hubIPidd3binE10Policy1000ES5_PdS9_NS0_24ReduceByKeyScanTileStateIdiLb1EEEN4cuda3std3__48equal_toIiEES6_NS0_8NullTypeEmdiEEvT0_PT9_T1_T2_T3_iT4_T5_T6_T7_E12temp_storage+192], %fd39;
$L__BB15_85:
	setp.ne.s32 	%p44, %r88, 0;
	@%p44 bra 	$L__BB15_87;
	st.shared.u32 	[_ZZN3cub18CUB_300001_SM_10006detail11scan_by_key21DeviceScanByKeyKernelINS2_10policy_hubIPidd3binE10Policy1000ES5_PdS9_NS0_24ReduceByKeyScanTileStateIdiLb1EEEN4cuda3std3__48equal_toIiEES6_NS0_8NullTypeEmdiEEvT0_PT9_T1_T2_T3_iT4_T5_T6_T7_E12temp_storage+136], %r1191;
	st.shared.u64 	[_ZZN3cub18CUB_300001_SM_10006detail11scan_by_key21DeviceScanByKeyKernelINS2_10policy_hubIPidd3binE10Policy1000ES5_PdS9_NS0_24ReduceByKeyScanTileStateIdiLb1EEEN4cuda3std3__48equal_toIiEES6_NS0_8NullTypeEmdiEEvT0_PT9_T1_T2_T3_iT4_T5_T6_T7_E12temp_storage+144], %rd39;
$L__BB15_87:
	bar.sync 	0;
$L__BB15_88:
	bar.sync 	0;
	st.shared.f64 	[%r66], %fd30;
	st.shared.f64 	[%r66+8], %fd31;
	st.shared.f64 	[%r66+16], %fd32;
	st.shared.f64 	[%r66+24], %fd33;
	st.shared.f64 	[%r66+32], %fd34;
	st.shared.f64 	[%r66+40], %fd35;
	st.shared.f64 	[%r66+48], %fd36;
	st.shared.f64 	[%r66+56], %fd37;
	st.shared.f64 	[%r66+64], %fd38;
	bar.warp.sync 	-1;
	ld.shared.f64 	%fd40, [%r65];
	ld.shared.f64 	%fd41, [%r65+256];
	ld.shared.f64 	%fd42, [%r65+512];
	ld.shared.f64 	%fd43, [%r65+768];
	ld.shared.f64 	%fd44, [%r65+1024];
	ld.shared.f64 	%fd45, [%r65+1280];
	ld.shared.f64 	%fd46, [%r65+1536];
	ld.shared.f64 	%fd47, [%r65+1792];
	ld.shared.f64 	%fd48, [%r65+2048];
	setp.ne.s32 	%p60, %r29, 0;
	@%p60 bra 	$L__BB15_90;
	st.volatile.shared.u32 	[_ZZN3cub18CUB_300001_SM_10006detail11scan_by_key21DeviceScanByKeyKernelINS2_10policy_hubIPidd3binE10Policy1000ES5_PdS9_NS0_24ReduceByKeyScanTileStateIdiLb1EEEN4cuda3std3__48equal_toIiEES6_NS0_8NullTypeEmdiEEvT0_PT9_T1_T2_T3_iT4_T5_T6_T7_E12temp_storage+18432], %r28;
$L__BB15_90:
	ld.param.u64 	%rd86, [_ZN3cub18CUB_300001_SM_10006detail11scan_by_key21DeviceScanByKeyKernelINS2_10policy_hubIPidd3binE10Policy1000ES5_PdS9_NS0_24ReduceByKeyScanTileStateIdiLb1EEEN4cuda3std3__48equal_toIiEES6_NS0_8NullTypeEmdiEEvT0_PT9_T1_T2_T3_iT4_T5_T6_T7__param_3];
	bar.sync 	0;
	ld.volatile.shared.u32 	%r83, [_ZZN3cub18CUB_300001_SM_10006detail11scan_by_key21DeviceScanByKeyKernelINS2_10policy_hubIPidd3binE10Policy1000ES5_PdS9_NS0_24ReduceByKeyScanTileStateIdiLb1EEEN4cuda3std3__48equal_toIiEES6_NS0_8NullTypeEmdiEEvT0_PT9_T1_T2_T3_iT4_T5_T6_T7_E12temp_storage+18432];
	setp.ge.s32 	%p61, %r31, %r83;
	cvt.u64.u32 	%rd51, %r31;
	mov.u32 	%r616, %ctaid.x;
	mul.wide.u32 	%rd52, %r616, 2304;
	add.s64 	%rd53, %rd52, %rd51;
	cvta.to.global.u64 	%rd54, %rd86;
	shl.b64 	%rd55, %rd53, 3;
	add.s64 	%rd21, %rd54, %rd55;
	@%p61 bra 	$L__BB15_92;
	st.global.f64 	[%rd21], %fd40;
$L__BB15_92:
	setp.ge.s32 	%p62, %r34, %r83;
	@%p62 bra 	$L__BB15_94;
	st.global.f64 	[%rd21+256], %fd41;
$L__BB15_94:
	setp.ge.s32 	%p63, %r37, %r83;
	@%p63 bra 	$L__BB15_96;
	st.global.f64 	[%rd21+512], %fd42;
$L__BB15_96:
	setp.ge.s32 	%p64, %r40, %r83;
	@%p64 bra 	$L__BB15_98;
	st.global.f64 	[%rd21+768], %fd43;
$L__BB15_98:
	setp.ge.s32 	%p65, %r43, %r83;
	@%p65 bra 	$L__BB15_100;
	st.global.f64 	[%rd21+1024], %fd44;
$L__BB15_100:
	mov.u32 	%r617, %tid.x;
	and.b32  	%r618, %r617, 992;
	mul.lo.s32 	%r619, %r618, 9;
	and.b32  	%r620, %r617, 31;
	or.b32  	%r621, %r619, %r620;
	add.s32 	%r622, %r621, 160;
	setp.ge.s32 	%p66, %r622, %r83;
	@%p66 bra 	$L__BB15_102;
	st.global.f64 	[%rd21+1280], %fd45;
$L__BB15_102:
	setp.ge.s32 	%p67, %r49, %r83;
	@%p67 bra 	$L__BB15_104;
	st.global.f64 	[%rd21+1536], %fd46;
$L__BB15_104:
	add.s32 	%r628, %r621, 224;
	setp.ge.s32 	%p68, %r628, %r83;
	@%p68 bra 	$L__BB15_106;
	st.global.f64 	[%rd21+1792], %fd47;
$L__BB15_106:
	setp.ge.s32 	%p69, %r55, %r83;
	@%p69 bra 	$L__BB15_108;
	st.global.f64 	[%rd21+2048], %fd48;
$L__BB15_108:
	ret;

}


// ===== COMPILED SASS (sm_100) =====

	.target	sm_100

	.elftype	@"ET_EXEC"


//--------------------- .note.nv.tkinfo           --------------------------
	.section	.note.nv.tkinfo,"",@"SHT_NOTE"
	.sectionflags	@"SHF_NOTE_NV_TKINFO"
	.tkinfo
        /*0018*/ 	.word	0x00000002
        /*0030*/ 	.string	""
        /*0030*/ 	.string	"ptxas"
        /*0030*/ 	.string	"Cuda compilation tools, release 13.0, V13.0.88"
        /*0030*/ 	.string	"Build cuda_13.0.r13.0/compiler.36424714_0"
        /*0030*/ 	.string	"-arch sm_100 -m 64 "



//--------------------- .note.nv.cuinfo           --------------------------
	.section	.note.nv.cuinfo,"",@"SHT_NOTE"
	.sectionflags	@"SHF_NOTE_NV_CUINFO"
        /*0018*/ 	.short	0x0002
        /*001a*/ 	.short	0x0064
        /*001c*/ 	.short	0x0082
	.zero		2


//--------------------- .nv.info                  --------------------------
	.section	.nv.info,"",@"SHT_CUDA_INFO"
	.align	4


	//----- nvinfo : EIATTR_REGCOUNT
	.align		4
        /*0000*/ 	.byte	0x04, 0x2f
        /*0002*/ 	.short	(.L_44 - .L_43)
	.align		4
.L_43:
        /*0004*/ 	.word	index@(_Z10function_iPd)
        /*0008*/ 	.word	0x00000004


	//----- nvinfo : EIATTR_FRAME_SIZE
	.align		4
.L_44:
        /*000c*/ 	.byte	0x04, 0x11
        /*000e*/ 	.short	(.L_46 - .L_45)
	.align		4
.L_45:
        /*0010*/ 	.word	index@(_Z10function_iPd)
        /*0014*/ 	.word	0x00000000


	//----- nvinfo : EIATTR_REGCOUNT
	.align		4
.L_46:
        /*0018*/ 	.byte	0x04, 0x2f
        /*001a*/ 	.short	(.L_48 - .L_47)
	.align		4
.L_47:
        /*001c*/ 	.word	index@(_Z10set_groupsPi)
        /*0020*/ 	.word	0x0000000c


	//----- nvinfo : EIATTR_FRAME_SIZE
	.align		4
.L_48:
        /*0024*/ 	.byte	0x04, 0x11
        /*0026*/ 	.short	(.L_50 - .L_49)
	.align		4
.L_49:
        /*0028*/ 	.word	index@(_Z10set_groupsPi)
        /*002c*/ 	.word	0x00000000


	//----- nvinfo : EIATTR_REGCOUNT
	.align		4
.L_50:
        /*0030*/ 	.byte	0x04, 0x2f
        /*0032*/ 	.short	(.L_52 - .L_51)
	.align		4
.L_51:
        /*0034*/ 	.word	index@(_Z7preparePd)
        /*0038*/ 	.word	0x0000000a


	//----- nvinfo : EIATTR_FRAME_SIZE
	.align		4
.L_52:
        /*003c*/ 	.byte	0x04, 0x11
        /*003e*/ 	.short	(.L_54 - .L_53)
	.align		4
.L_53:
        /*0040*/ 	.word	index@(_Z7preparePd)
        /*0044*/ 	.word	0x00000000


	//----- nvinfo : EIATTR_REGCOUNT
	.align		4
.L_54:
        /*0048*/ 	.byte	0x04, 0x2f
        /*004a*/ 	.short	(.L_56 - .L_55)
	.align		4
.L_55:
        /*004c*/ 	.word	index@(_ZN3cub18CUB_300001_SM_10006detail11EmptyKernelIvEEvv)
        /*0050*/ 	.word	0x00000004


	//----- nvinfo : EIATTR_FRAME_SIZE
	.align		4
.L_56:
        /*0054*/ 	.byte	0x04, 0x11
        /*0056*/ 	.short	(.L_58 - .L_57)
	.align		4
.L_57:
        /*0058*/ 	.word	index@(_ZN3cub18CUB_300001_SM_10006detail11EmptyKernelIvEEvv)
        /*005c*/ 	.word	0x00000000


	//----- nvinfo : EIATTR_REGCOUNT
	.align		4
.L_58:
        /*0060*/ 	.byte	0x04, 0x2f
        /*0062*/ 	.short	(.L_60 - .L_59)
	.align		4
.L_59:
        /*0064*/ 	.word	index@(_ZN3cub18CUB_300001_SM_10006detail8for_each13static_kernelINS2_12policy_hub_t12policy_500_tEmN6thrust24THRUST_300001_SM_1000_NS8cuda_cub20__uninitialized_fill7functorINS7_10device_ptrIdEEdEEEEvT0_T1_)
        /*0068*/ 	.word	0x00000009


	//----- nvinfo : EIATTR_FRAME_SIZE
	.align		4
.L_60:
        /*006c*/ 	.byte	0x04, 0x11
        /*006e*/ 	.short	(.L_62 - .L_61)
	.align		4
.L_61:
        /*0070*/ 	.word	index@(_ZN3cub18CUB_300001_SM_10006detail8for_each13static_kernelINS2_12policy_hub_t12policy_500_tEmN6thrust24THRUST_300001_SM_1000_NS8cuda_cub20__uninitialized_fill7functorINS7_10device_ptrIdEEdEEEEvT0_T1_)
        /*0074*/ 	.word	0x00000000


	//----- nvinfo : EIATTR_REGCOUNT
	.align		4
.L_62:
        /*0078*/ 	.byte	0x04, 0x2f
        /*007a*/ 	.short	(.L_64 - .L_63)
	.align		4
.L_63:
        /*007c*/ 	.word	index@(_ZN3cub18CUB_300001_SM_10006detail8for_each13static_kernelINS2_12policy_hub_t12policy_500_tEmN6thrust24THRUST_300001_SM_1000_NS8cuda_cub20__uninitialized_fill7functorINS7_10device_ptrIiEEiEEEEvT0_T1_)
        /*0080*/ 	.word	0x00000008


	//----- nvinfo : EIATTR_FRAME_SIZE
	.align		4
.L_64:
        /*0084*/ 	.byte	0x04, 0x11
        /*0086*/ 	.short	(.L_66 - .L_65)
	.align		4
.L_65:
        /*0088*/ 	.word	index@(_ZN3cub18CUB_300001_SM_10006detail8for_each13static_kernelINS2_12policy_hub_t12policy_500_tEmN6thrust24THRUST_300001_SM_1000_NS8cuda_cub20__uninitialized_fill7functorINS7_10device_ptrIiEEiEEEEvT0_T1_)
        /*008c*/ 	.word	0x00000000


	//----- nvinfo : EIATTR_REGCOUNT
	.align		4
.L_66:
        /*0090*/ 	.byte	0x04, 0x2f
        /*0092*/ 	.short	(.L_68 - .L_67)
	.align		4
.L_67:
        /*0094*/ 	.word	index@(_ZN3cub18CUB_300001_SM_10006detail6reduce28DeviceReduceSingleTileKernelINS2_10policy_hubIdjN4cuda3__47maximumIdEEE10Policy1000EN6thrust24THRUST_300001_SM_1000_NS6detail15normal_iteratorINSC_10device_ptrIdEEEEPdjS8_ddNS5_3std3__410__identityEEEvT0_T1_T2_T3_T4_T6_)
        /*0098*/ 	.word	0x0000002d


	//----- nvinfo : EIATTR_FRAME_SIZE
	.align		4
.L_68:
        /*009c*/ 	.byte	0x04, 0x11
        /*009e*/ 	.short	(.L_70 - .L_69)
	.align		4
.L_69:
        /*00a0*/ 	.word	index@(_ZN3cub18CUB_300001_SM_10006detail6reduce28DeviceReduceSingleTileKernelINS2_10policy_hubIdjN4cuda3__47maximumIdEEE10Policy1000EN6thrust24THRUST_300001_SM_1000_NS6detail15normal_iteratorINSC_10device_ptrIdEEEEPdjS8_ddNS5_3std3__410__identityEEEvT0_T1_T2_T3_T4_T6_)
        /*00a4*/ 	.word	0x00000000


	//----- nvinfo : EIATTR_REGCOUNT
	.align		4
.L_70:
        /*00a8*/ 	.byte	0x04, 0x2f
        /*00aa*/ 	.short	(.L_72 - .L_71)
	.align		4
.L_71:
        /*00ac*/ 	.word	index@(_ZN3cub18CUB_300001_SM_10006detail6reduce18DeviceReduceKernelINS2_10policy_hubIdjN4cuda3__47maximumIdEEE10Policy1000EN6thrust24THRUST_300001_SM_1000_NS6detail15normal_iteratorINSC_10device_ptrIdEEEEjS8_dNS5_3std3__410__identityEEEvT0_PT3_T1_NS0_13GridEvenShareISO_EET2_T4_)
        /*00b0*/ 	.word	0x0000001d


	//----- nvinfo : EIATTR_FRAME_SIZE
	.align		4
.L_72:
        /*00b4*/ 	.byte	0x04, 0x11
        /*00b6*/ 	.short	(.L_74 - .L_73)
	.align		4
.L_73:
        /*00b8*/ 	.word	index@(_ZN3cub18CUB_300001_SM_10006detail6reduce18DeviceReduceKernelINS2_10policy_hubIdjN4cuda3__47maximumIdEEE10Policy1000EN6thrust24THRUST_300001_SM_1000_NS6detail15normal_iteratorINSC_10device_ptrIdEEEEjS8_dNS5_3std3__410__identityEEEvT0_PT3_T1_NS0_13GridEvenShareISO_EET2_T4_)
        /*00bc*/ 	.word	0x00000000


	//----- nvinfo : EIATTR_REGCOUNT
	.align		4
.L_74:
        /*00c0*/ 	.byte	0x04, 0x2f
        /*00c2*/ 	.short	(.L_76 - .L_75)
	.align		4
.L_75:
        /*00c4*/ 	.word	index@(_ZN3cub18CUB_300001_SM_10006detail6reduce28DeviceReduceSingleTileKernelINS2_10policy_hubIdjN4cuda3__47maximumIdEEE10Policy1000EPdSB_iS8_ddNS5_3std3__410__identityEEEvT0_T1_T2_T3_T4_T6_)
        /*00c8*/ 	.word	0x00000030


	//----- nvinfo : EIATTR_FRAME_SIZE
	.align		4
.L_76:
        /*00cc*/ 	.byte	0x04, 0x11
        /*00ce*/ 	.short	(.L_78 - .L_77)
	.align		4
.L_77:
        /*00d0*/ 	.word	index@(_ZN3cub18CUB_300001_SM_10006detail6reduce28DeviceReduceSingleTileKernelINS2_10policy_hubIdjN4cuda3__47maximumIdEEE10Policy1000EPdSB_iS8_ddNS5_3std3__410__identityEEEvT0_T1_T2_T3_T4_T6_)
        /*00d4*/ 	.word	0x00000000


	//----- nvinfo : EIATTR_REGCOUNT
	.align		4
.L_78:
        /*00d8*/ 	.byte	0x04, 0x2f
        /*00da*/ 	.short	(.L_80 - .L_79)
	.align		4
.L_79:
        /*00dc*/ 	.word	index@(_ZN3cub18CUB_300001_SM_10006detail6reduce28DeviceReduceSingleTileKernelINS2_10policy_hubIdyN4cuda3__47maximumIdEEE10Policy1000EN6thrust24THRUST_300001_SM_1000_NS6detail15normal_iteratorINSC_10device_ptrIdEEEEPdyS8_ddNS5_3std3__410__identityEEEvT0_T1_T2_T3_T4_T6_)
        /*00e0*/ 	.word	0x0000002e


	//----- nvinfo : EIATTR_FRAME_SIZE
	.align		4
.L_80:
        /*00e4*/ 	.byte	0x04, 0x11
        /*00e6*/ 	.short	(.L_82 - .L_81)
	.align		4
.L_81:
        /*00e8*/ 	.word	index@(_ZN3cub18CUB_300001_SM_10006detail6reduce28DeviceReduceSingleTileKernelINS2_10policy_hubIdyN4cuda3__47maximumIdEEE10Policy1000EN6thrust24THRUST_300001_SM_1000_NS6detail15normal_iteratorINSC_10device_ptrIdEEEEPdyS8_ddNS5_3std3__410__identityEEEvT0_T1_T2_T3_T4_T6_)
        /*00ec*/ 	.word	0x00000000


	//----- nvinfo : EIATTR_REGCOUNT
	.align		4
.L_82:
        /*00f0*/ 	.byte	0x04, 0x2f
        /*00f2*/ 	.short	(.L_84 - .L_83)
	.align		4
.L_83:
        /*00f4*/ 	.word	index@(_ZN3cub18CUB_300001_SM_10006detail6reduce18DeviceReduceKernelINS2_10policy_hubIdyN4cuda3__47maximumIdEEE10Policy1000EN6thrust24THRUST_300001_SM_1000_NS6detail15normal_iteratorINSC_10device_ptrIdEEEEyS8_dNS5_3std3__410__identityEEEvT0_PT3_T1_NS0_13GridEvenShareISO_EET2_T4_)
        /*00f8*/ 	.word	0x0000001e


	//----- nvinfo : EIATTR_FRAME_SIZE
	.align		4
.L_84:
        /*00fc*/ 	.byte	0x04, 0x11
        /*00fe*/ 	.short	(.L_86 - .L_85)
	.align		4
.L_85:
        /*0100*/ 	.word	index@(_ZN3cub18CUB_300001_SM_10006detail6reduce18DeviceReduceKernelINS2_10policy_hubIdyN4cuda3__47maximumIdEEE10Policy1000EN6thrust24THRUST_300001_SM_1000_NS6detail15normal_iteratorINSC_10device_ptrIdEEEEyS8_dNS5_3std3__410__identityEEEvT0_PT3_T1_NS0_13GridEvenShareISO_EET2_T4_)
        /*0104*/ 	.word	0x00000000


	//----- nvinfo : EIATTR_REGCOUNT
	.align		4
.L_86:
        /*0108*/ 	.byte	0x04, 0x2f
        /*010a*/ 	.short	(.L_88 - .L_87)
	.align		4
.L_87:
        /*010c*/ 	.word	index@(_ZN3cub18CUB_300001_SM_10006detail6reduce28DeviceReduceSingleTileKernelINS2_10policy_hubIdyN4cuda3__47maximumIdEEE10Policy1000EPdSB_iS8_ddNS5_3std3__410__identityEEEvT0_T1_T2_T3_T4_T6_)
        /*0110*/ 	.word	0x00000030


	//----- nvinfo : EIATTR_FRAME_SIZE
	.align		4
.L_88:
        /*0114*/ 	.byte	0x04, 0x11
        /*0116*/ 	.short	(.L_90 - .L_89)
	.align		4
.L_89:
        /*0118*/ 	.word	index@(_ZN3cub18CUB_300001_SM_10006detail6reduce28DeviceReduceSingleTileKernelINS2_10policy_hubIdyN4cuda3__47maximumIdEEE10Policy1000EPdSB_iS8_ddNS5_3std3__410__identityEEEvT0_T1_T2_T3_T4_T6_)
        /*011c*/ 	.word	0x00000000


	//----- nvinfo : EIATTR_REGCOUNT
	.align		4
.L_90:
        /*0120*/ 	.byte	0x04, 0x2f
        /*0122*/ 	.short	(.L_92 - .L_91)
	.align		4
.L_91:
        /*0124*/ 	.word	index@(_ZN3cub18CUB_300001_SM_10006detail11scan_by_key25DeviceScanByKeyInitKernelINS0_24ReduceByKeyScanTileStateIdiLb1EEEPijEEvT_T0_PN4cuda3std3__415iterator_traitsIS8_vE10value_typeET1_i)
        /*0128*/ 	.word	0x0000000e


	//----- nvinfo : EIATTR_FRAME_SIZE
	.align		4
.L_92:
        /*012c*/ 	.byte	0x04, 0x11
        /*012e*/ 	.short	(.L_94 - .L_93)
	.align		4
.L_93:
        /*0130*/ 	.word	index@(_ZN3cub18CUB_300001_SM_10006detail11scan_by_key25DeviceScanByKeyInitKernelINS0_24ReduceByKeyScanTileStateIdiLb1EEEPijEEvT_T0_PN4cuda3std3__415iterator_traitsIS8_vE10value_typeET1_i)
        /*0134*/ 	.word	0x00000000


	//----- nvinfo : EIATTR_REGCOUNT
	.align		4
.L_94:
        /*0138*/ 	.byte	0x04, 0x2f
        /*013a*/ 	.short	(.L_96 - .L_95)
	.align		4
.L_95:
        /*013c*/ 	.word	index@(_ZN3cub18CUB_300001_SM_10006detail11scan_by_key21DeviceScanByKeyKernelINS2_10policy_hubIPidd3binE10Policy1000ES5_PdS9_NS0_24ReduceByKeyScanTileStateIdiLb1EEEN4cuda3std3__48equal_toIiEES6_NS0_8NullTypeEjdiEEvT0_PT9_T1_T2_T3_iT4_T5_T6_T7_)
        /*0140*/ 	.word	0x00000030


	//----- nvinfo : EIATTR_FRAME_SIZE
	.align		4
.L_96:
        /*0144*/ 	.byte	0x04, 0x11
        /*0146*/ 	.short	(.L_98 - .L_97)
	.align		4
.L_97:
        /*0148*/ 	.word	index@(_ZN3cub18CUB_300001_SM_10006detail11scan_by_key21DeviceScanByKeyKernelINS2_10policy_hubIPidd3binE10Policy1000ES5_PdS9_NS0_24ReduceByKeyScanTileStateIdiLb1EEEN4cuda3std3__48equal_toIiEES6_NS0_8NullTypeEjdiEEvT0_PT9_T1_T2_T3_iT4_T5_T6_T7_)
        /*014c*/ 	.word	0x00000000


	//----- nvinfo : EIATTR_REGCOUNT
	.align		4
.L_98:
        /*0150*/ 	.byte	0x04, 0x2f
        /*0152*/ 	.short	(.L_100 - .L_99)
	.align		4
.L_99:
        /*0154*/ 	.word	index@(_ZN3cub18CUB_300001_SM_10006detail11scan_by_key25DeviceScanByKeyInitKernelINS0_24ReduceByKeyScanTileStateIdiLb1EEEPimEEvT_T0_PN4cuda3std3__415iterator_traitsIS8_vE10value_typeET1_i)
        /*0158*/ 	.word	0x0000000e


	//----- nvinfo : EIATTR_FRAME_SIZE
	.align		4
.L_100:
        /*015c*/ 	.byte	0x04, 0x11
        /*015e*/ 	.short	(.L_102 - .L_101)
	.align		4
.L_101:
        /*0160*/ 	.word	index@(_ZN3cub18CUB_300001_SM_10006detail11scan_by_key25DeviceScanByKeyInitKernelINS0_24ReduceByKeyScanTileStateIdiLb1EEEPimEEvT_T0_PN4cuda3std3__415iterator_traitsIS8_vE10value_typeET1_i)
        /*0164*/ 	.word	0x00000000


	//----- nvinfo : EIATTR_REGCOUNT
	.align		4
.L_102:
        /*0168*/ 	.byte	0x04, 0x2f
        /*016a*/ 	.short	(.L_104 - .L_103)
	.align		4
.L_103:
        /*016c*/ 	.word	index@(_ZN3cub18CUB_300001_SM_10006detail11scan_by_key21DeviceScanByKeyKernelINS2_10policy_hubIPidd3binE10Policy1000ES5_PdS9_NS0_24ReduceByKeyScanTileStateIdiLb1EEEN4cuda3std3__48equal_toIiEES6_NS0_8NullTypeEmdiEEvT0_PT9_T1_T2_T3_iT4_T5_T6_T7_)
        /*0170*/ 	.word	0x00000030


	//----- nvinfo : EIATTR_FRAME_SIZE
	.align		4
.L_104:
        /*0174*/ 	.byte	0x04, 0x11
        /*0176*/ 	.short	(.L_106 - .L_105)
	.align		4
.L_105:
        /*0178*/ 	.word	index@(_ZN3cub18CUB_300001_SM_10006detail11scan_by_key21DeviceScanByKeyKernelINS2_10policy_hubIPidd3binE10Policy1000ES5_PdS9_NS0_24ReduceByKeyScanTileStateIdiLb1EEEN4cuda3std3__48equal_toIiEES6_NS0_8NullTypeEmdiEEvT0_PT9_T1_T2_T3_iT4_T5_T6_T7_)
        /*017c*/ 	.word	0x00000000


	//----- nvinfo : EIATTR_MIN_STACK_SIZE
	.align		4
.L_106:
        /*0180*/ 	.byte	0x04, 0x12
        /*0182*/ 	.short	(.L_108 - .L_107)
	.align		4
.L_107:
        /*0184*/ 	.word	index@(_ZN3cub18CUB_300001_SM_10006detail11scan_by_key21DeviceScanByKeyKernelINS2_10policy_hubIPidd3binE10Policy1000ES5_PdS9_NS0_24ReduceByKeyScanTileStateIdiLb1EEEN4cuda3std3__48equal_toIiEES6_NS0_8NullTypeEmdiEEvT0_PT9_T1_T2_T3_iT4_T5_T6_T7_)
        /*0188*/ 	.word	0x00000000


	//----- nvinfo : EIATTR_MIN_STACK_SIZE
	.align		4
.L_108:
        /*018c*/ 	.byte	0x04, 0x12
        /*018e*/ 	.short	(.L_110 - .L_109)
	.align		4
.L_109:
        /*0190*/ 	.word	index@(_ZN3cub18CUB_300001_SM_10006detail11scan_by_key25DeviceScanByKeyInitKernelINS0_24ReduceByKeyScanTileStateIdiLb1EEEPimEEvT_T0_PN4cuda3std3__415iterator_traitsIS8_vE10value_typeET1_i)
        /*0194*/ 	.word	0x00000000


	//----- nvinfo : EIATTR_MIN_STACK_SIZE
	.align		4
.L_110:
        /*0198*/ 	.byte	0x04, 0x12
        /*019a*/ 	.short	(.L_112 - .L_111)
	.align		4
.L_111:
        /*019c*/ 	.word	index@(_ZN3cub18CUB_300001_SM_10006detail11scan_by_key21DeviceScanByKeyKernelINS2_10policy_hubIPidd3binE10Policy1000ES5_PdS9_NS0_24ReduceByKeyScanTileStateIdiLb1EEEN4cuda3std3__48equal_toIiEES6_NS0_8NullTypeEjdiEEvT0_PT9_T1_T2_T3_iT4_T5_T6_T7_)
        /*01a0*/ 	.word	0x00000000


	//----- nvinfo : EIATTR_MIN_STACK_SIZE
	.align		4
.L_112:
        /*01a4*/ 	.byte	0x04, 0x12
        /*01a6*/ 	.short	(.L_114 - .L_113)
	.align		4
.L_113:
        /*01a8*/ 	.word	index@(_ZN3cub18CUB_300001_SM_10006detail11scan_by_key25DeviceScanByKeyInitKernelINS0_24ReduceByKeyScanTileStateIdiLb1EEEPijEEvT_T0_PN4cuda3std3__415iterator_traitsIS8_vE10value_typeET1_i)
        /*01ac*/ 	.word	0x00000000


	//----- nvinfo : EIATTR_MIN_STACK_SIZE
	.align		4
.L_114:
        /*01b0*/ 	.byte	0x04, 0x12
        /*01b2*/ 	.short	(.L_116 - .L_115)
	.align		4
.L_115:
        /*01b4*/ 	.word	index@(_ZN3cub18CUB_300001_SM_10006detail6reduce28DeviceReduceSingleTileKernelINS2_10policy_hubIdyN4cuda3__47maximumIdEEE10Policy1000EPdSB_iS8_ddNS5_3std3__410__identityEEEvT0_T1_T2_T3_T4_T6_)
        /*01b8*/ 	.word	0x00000000


	//----- nvinfo : EIATTR_MIN_STACK_SIZE
	.align		4
.L_116:
        /*01bc*/ 	.byte	0x04, 0x12
        /*01be*/ 	.short	(.L_118 - .L_117)
	.align		4
.L_117:
        /*01c0*/ 	.word	index@(_ZN3cub18CUB_300001_SM_10006detail6reduce18DeviceReduceKernelINS2_10policy_hubIdyN4cuda3__47maximumIdEEE10Policy1000EN6thrust24THRUST_300001_SM_1000_NS6detail15normal_iteratorINSC_10device_ptrIdEEEEyS8_dNS5_3std3__410__identityEEEvT0_PT3_T1_NS0_13GridEvenShareISO_EET2_T4_)
        /*01c4*/ 	.word	0x00000000


	//----- nvinfo : EIATTR_MIN_STACK_SIZE
	.align		4
.L_118:
        /*01c8*/ 	.byte	0x04, 0x12
        /*01ca*/ 	.short	(.L_120 - .L_119)
	.align		4
.L_119:
        /*01cc*/ 	.word	index@(_ZN3cub18CUB_300001_SM_10006detail6reduce28DeviceReduceSingleTileKernelINS2_10policy_hubIdyN4cuda3__47maximumIdEEE10Policy1000EN6thrust24THRUST_300001_SM_1000_NS6detail15normal_iteratorINSC_10device_ptrIdEEEEPdyS8_ddNS5_3std3__410__identityEEEvT0_T1_T2_T3_T4_T6_)
        /*01d0*/ 	.word	0x00000000


	//----- nvinfo : EIATTR_MIN_STACK_SIZE
	.align		4
.L_120:
        /*01d4*/ 	.byte	0x04, 0x12
        /*01d6*/ 	.short	(.L_122 - .L_121)
	.align		4
.L_121:
        /*01d8*/ 	.word	index@(_ZN3cub18CUB_300001_SM_10006detail6reduce28DeviceReduceSingleTileKernelINS2_10policy_hubIdjN4cuda3__47maximumIdEEE10Policy1000EPdSB_iS8_ddNS5_3std3__410__identityEEEvT0_T1_T2_T3_T4_T6_)
        /*01dc*/ 	.word	0x00000000


	//----- nvinfo : EIATTR_MIN_STACK_SIZE
	.align		4
.L_122:
        /*01e0*/ 	.byte	0x04, 0x12
        /*01e2*/ 	.short	(.L_124 - .L_123)
	.align		4
.L_123:
        /*01e4*/ 	.word	index@(_ZN3cub18CUB_300001_SM_10006detail6reduce18DeviceReduceKernelINS2_10policy_hubIdjN4cuda3__47maximumIdEEE10Policy1000EN6thrust24THRUST_300001_SM_1000_NS6detail15normal_iteratorINSC_10device_ptrIdEEEEjS8_dNS5_3std3__410__identityEEEvT0_PT3_T1_NS0_13GridEvenShareISO_EET2_T4_)
        /*01e8*/ 	.word	0x00000000


	//----- nvinfo : EIATTR_MIN_STACK_SIZE
	.align		4
.L_124:
        /*01ec*/ 	.byte	0x04, 0x12
        /*01ee*/ 	.short	(.L_126 - .L_125)
	.align		4
.L_125:
        /*01f0*/ 	.word	index@(_ZN3cub18CUB_300001_SM_10006detail6reduce28DeviceReduceSingleTileKernelINS2_10policy_hubIdjN4cuda3__47maximumIdEEE10Policy1000EN6thrust24THRUST_300001_SM_1000_NS6detail15normal_iteratorINSC_10device_ptrIdEEEEPdjS8_ddNS5_3std3__410__identityEEEvT0_T1_T2_T3_T4_T6_)
        /*01f4*/ 	.word	0x00000000


	//----- nvinfo : EIATTR_MIN_STACK_SIZE
	.align		4
.L_126:
        /*01f8*/ 	.byte	0x04, 0x12
        /*01fa*/ 	.short	(.L_128 - .L_127)
	.align		4
.L_127:
        /*01fc*/ 	.word	index@(_ZN3cub18CUB_300001_SM_10006detail8for_each13static_kernelINS2_12policy_hub_t12policy_500_tEmN6thrust24THRUST_300001_SM_1000_NS8cuda_cub20__uninitialized_fill7functorINS7_10device_ptrIiEEiEEEEvT0_T1_)
        /*0200*/ 	.word	0x00000000


	//----- nvinfo : EIATTR_MIN_STACK_SIZE
	.align		4
.L_128:
        /*0204*/ 	.byte	0x04, 0x12
        /*0206*/ 	.short	(.L_130 - .L_129)
	.align		4
.L_129:
        /*0208*/ 	.word	index@(_ZN3cub18CUB_300001_SM_10006detail8for_each13static_kernelINS2_12policy_hub_t12policy_500_tEmN6thrust24THRUST_300001_SM_1000_NS8cuda_cub20__uninitialized_fill7functorINS7_10device_ptrIdEEdEEEEvT0_T1_)
        /*020c*/ 	.word	0x00000000


	//----- nvinfo : EIATTR_MIN_STACK_SIZE
	.align		4
.L_130:
        /*0210*/ 	.byte	0x04, 0x12
        /*0212*/ 	.short	(.L_132 - .L_131)
	.align		4
.L_131:
        /*0214*/ 	.word	index@(_ZN3cub18CUB_300001_SM_10006detail11EmptyKernelIvEEvv)
        /*0218*/ 	.word	0x00000000


	//----- nvinfo : EIATTR_MIN_STACK_SIZE
	.align		4
.L_132:
        /*021c*/ 	.byte	0x04, 0x12
        /*021e*/ 	.short	(.L_134 - .L_133)
	.align		4
.L_133:
        /*0220*/ 	.word	index@(_Z7preparePd)
        /*0224*/ 	.word	0x00000000


	//----- nvinfo : EIATTR_MIN_STACK_SIZE
	.align		4
.L_134:
        /*0228*/ 	.byte	0x04, 0x12
        /*022a*/ 	.short	(.L_136 - .L_135)
	.align		4
.L_135:
        /*022c*/ 	.word	index@(_Z10set_groupsPi)
        /*0230*/ 	.word	0x00000000


	//----- nvinfo : EIATTR_MIN_STACK_SIZE
	.align		4
.L_136:
        /*0234*/ 	.byte	0x04, 0x12
        /*0236*/ 	.short	(.L_138 - .L_137)
	.align		4
.L_137:
        /*0238*/ 	.word	index@(_Z10function_iPd)
        /*023c*/ 	.word	0x00000000
.L_138:


//--------------------- .nv.compat                --------------------------
	.section	.nv.compat,"",@"SHT_CUDA_COMPAT_INFO"
	.align	4
        /*0000*/ 	.byte	0x02, 0x09, 0x00, 0x00, 0x02, 0x02, 0x01, 0x00, 0x02, 0x05, 0x05, 0x00, 0x03, 0x07, 0x01, 0x01
        /*0010*/ 	.byte	0x02, 0x03, 0x00, 0x00, 0x02, 0x06, 0x01, 0x00, 0x04, 0x0b, 0x08, 0x00, 0x01, 0x00, 0x00, 0x00
        /*0020*/ 	.byte	0x00, 0x00, 0x00, 0x00


//--------------------- .nv.info._ZN3cub18CUB_300001_SM_10006detail11scan_by_key21DeviceScanByKeyKernelINS2_10policy_hubIPidd3binE10Policy1000ES5_PdS9_NS0_24ReduceByKeyScanTileStateIdiLb1EEEN4cuda3std3__48equal_toIiEES6_NS0_8NullTypeEmdiEEvT0_PT9_T1_T2_T3_iT4_T5_T6_T7_ --------------------------
	.section	.nv.info._ZN3cub18CUB_300001_SM_10006detail11scan_by_key21DeviceScanByKeyKernelINS2_10policy_hubIPidd3binE10Policy1000ES5_PdS9_NS0_24ReduceByKeyScanTileStateIdiLb1EEEN4cuda3std3__48equal_toIiEES6_NS0_8NullTypeEmdiEEvT0_PT9_T1_T2_T3_iT4_T5_T6_T7_,"",@"SHT_CUDA_INFO"
	.sectionflags	@""
	.align	4


	//----- nvinfo : EIATTR_CUDA_API_VERSION
	.align		4
        /*0000*/ 	.byte	0x04, 0x37
        /*0002*/ 	.short	(.L_140 - .L_139)
.L_139:
        /*0004*/ 	.word	0x00000082


	//----- nvinfo : EIATTR_KPARAM_INFO
	.align		4
.L_140:
        /*0008*/ 	.byte	0x04, 0x17
        /*000a*/ 	.short	(.L_142 - .L_141)
.L_141:
        /*000c*/ 	.word	0x00000000
        /*0010*/ 	.short	0x0009
        /*0012*/ 	.short	0x0030
        /*0014*/ 	.byte	0x00, 0xf0, 0x21, 0x00


	//----- nvinfo : EIATTR_KPARAM_INFO
	.align		4
.L_142:
        /*0018*/ 	.byte	0x04, 0x17
        /*001a*/ 	.short	(.L_144 - .L_143)
.L_143:
        /*001c*/ 	.word	0x00000000
        /*0020*/ 	.short	0x0008
        /*0022*/ 	.short	0x002e
        /*0024*/ 	.byte	0x00, 0xf0, 0x05, 0x00


	//----- nvinfo : EIATTR_KPARAM_INFO
	.align		4
.L_144:
        /*0028*/ 	.byte	0x04, 0x17
        /*002a*/ 	.short	(.L_146 - .L_145)
.L_145:
        /*002c*/ 	.word	0x00000000
        /*0030*/ 	.short	0x0007
        /*0032*/ 	.short	0x002d
        /*0034*/ 	.byte	0x00, 0xf0, 0x05, 0x00


	//----- nvinfo : EIATTR_KPARAM_INFO
	.align		4
.L_146:
        /*0038*/ 	.byte	0x04, 0x17
        /*003a*/ 	.short	(.L_148 - .L_147)
.L_147:
        /*003c*/ 	.word	0x00000000
        /*0040*/ 	.short	0x0006
        /*0042*/ 	.short	0x002c
        /*0044*/ 	.byte	0x00, 0xf0, 0x05, 0x00


	//----- nvinfo : EIATTR_KPARAM_INFO
	.align		4
.L_148:
        /*0048*/ 	.byte	0x04, 0x17
        /*004a*/ 	.short	(.L_150 - .L_149)
.L_149:
        /*004c*/ 	.word	0x00000000
        /*0050*/ 	.short	0x0005
        /*0052*/ 	.short	0x0028
        /*0054*/ 	.byte	0x00, 0xf0, 0x11, 0x00


	//----- nvinfo : EIATTR_KPARAM_INFO
	.align		4
.L_150:
        /*0058*/ 	.byte	0x04, 0x17
        /*005a*/ 	.short	(.L_152 - .L_151)
.L_151:
        /*005c*/ 	.word	0x00000000
        /*0060*/ 	.short	0x0004
        /*0062*/ 	.short	0x0020
        /*0064*/ 	.byte	0x00, 0xf0, 0x21, 0x00


	//----- nvinfo : EIATTR_KPARAM_INFO
	.align		4
.L_152:
        /*0068*/ 	.byte	0x04, 0x17
        /*006a*/ 	.short	(.L_154 - .L_153)
.L_153:
        /*006c*/ 	.word	0x00000000
        /*0070*/ 	.short	0x0003
        /*0072*/ 	.short	0x0018
        /*0074*/ 	.byte	0x00, 0xf5, 0x21, 0x00


	//----- nvinfo : EIATTR_KPARAM_INFO
	.align		4
.L_154:
        /*0078*/ 	.byte	0x04, 0x17
        /*007a*/ 	.short	(.L_156 - .L_155)
.L_155:
        /*007c*/ 	.word	0x00000000
        /*0080*/ 	.short	0x0002
        /*0082*/ 	.short	0x0010
        /*0084*/ 	.byte	0x00, 0xf5, 0x21, 0x00


	//----- nvinfo : EIATTR_KPARAM_INFO
	.align		4
.L_156:
        /*0088*/ 	.byte	0x04, 0x17
        /*008a*/ 	.short	(.L_158 - .L_157)
.L_157:
        /*008c*/ 	.word	0x00000000
        /*0090*/ 	.short	0x0001
        /*0092*/ 	.short	0x0008
        /*0094*/ 	.byte	0x00, 0xf5, 0x21, 0x00


	//----- nvinfo : EIATTR_KPARAM_INFO
	.align		4
.L_158:
        /*0098*/ 	.byte	0x04, 0x17
        /*009a*/ 	.short	(.L_160 - .L_159)
.L_159:
        /*009c*/ 	.word	0x00000000
        /*00a0*/ 	.short	0x0000
        /*00a2*/ 	.short	0x0000
        /*00a4*/ 	.byte	0x00, 0xf5, 0x21, 0x00


	//----- nvinfo : EIATTR_SPARSE_MMA_MASK
	.align		4
.L_160:
        /*00a8*/ 	.byte	0x03, 0x50
        /*00aa*/ 	.short	0x0000


	//----- nvinfo : EIATTR_MAXREG_COUNT
	.align		4
        /*00ac*/ 	.byte	0x03, 0x1b
        /*00ae*/ 	.short	0x00ff


	//----- nvinfo : EIATTR_NUM_BARRIERS
	.align		4
        /*00b0*/ 	.byte	0x02, 0x4c
        /*00b2*/ 	.byte	0x01
	.zero		1


	//----- nvinfo : EIATTR_MERCURY_ISA_VERSION
	.align		4
        /*00b4*/ 	.byte	0x03, 0x5f
        /*00b6*/ 	.short	0x0101


	//----- nvinfo : EIATTR_COOP_GROUP_MASK_REGIDS
	.align		4
        /*00b8*/ 	.byte	0x04, 0x29
        /*00ba*/ 	.short	(.L_162 - .L_161)


	//   ....[0]....
.L_161:
        /*00bc*/ 	.word	0xffffffff


	//   ....[1]....
        /*00c0*/ 	.word	0xffffffff


	//   ....[2]....
        /*00c4*/ 	.word	0xffffffff


	//   ....[3]....
        /*00c8*/ 	.word	0xffffffff


	//   ....[4]....
        /*00cc*/ 	.word	0xffffffff


	//   ....[5]....
        /*00d0*/ 	.word	0xffffffff


	//   ....[6]....
        /*00d4*/ 	.word	0xffffffff


	//   ....[7]....
        /*00d8*/ 	.word	0xffffffff


	//   ....[8]....
        /*00dc*/ 	.word	0xffffffff


	//   ....[9]....
        /*00e0*/ 	.word	0xffffffff


	//   ....[10]....
        /*00e4*/ 	.word	0xffffffff


	//   ....[11]....
        /*00e8*/ 	.word	0xffffffff


	//   ....[12]....
        /*00ec*/ 	.word	0xffffffff


	//   ....[13]....
        /*00f0*/ 	.word	0xffffffff


	//   ....[14]....
        /*00f4*/ 	.word	0xffffffff


	//   ....[15]....
        /*00f8*/ 	.word	0xffffffff


	//   ....[16]....
        /*00fc*/ 	.word	0xffffffff


	//   ....[17]....
        /*0100*/ 	.word	0xffffffff


	//   ....[18]....
        /*0104*/ 	.word	0xffffffff


	//   ....[19]....
        /*0108*/ 	.word	0xffffffff


	//   ....[20]....
        /*010c*/ 	.word	0xffffffff


	//   ....[21]....
        /*0110*/ 	.word	0xffffffff


	//   ....[22]....
        /*0114*/ 	.word	0xffffffff


	//   ....[23]....
        /*0118*/ 	.word	0xffffffff


	//   ....[24]....
        /*011c*/ 	.word	0xffffffff


	//   ....[25]....
        /*0120*/ 	.word	0xffffffff


	//   ....[26]....
        /*0124*/ 	.word	0xffffffff


	//   ....[27]....
        /*0128*/ 	.word	0xffffffff


	//   ....[28]....
        /*012c*/ 	.word	0xffffffff


	//   ....[29]....
        /*0130*/ 	.word	0xffffffff


	//   ....[30]....
        /*0134*/ 	.word	0xffffffff


	//   ....[31]....
        /*0138*/ 	.word	0xffffffff


	//   ....[32]....
        /*013c*/ 	.word	0xffffffff


	//   ....[33]....
        /*0140*/ 	.word	0xffffffff


	//   ....[34]....
        /*0144*/ 	.word	0xffffffff


	//   ....[35]....
        /*0148*/ 	.word	0xffffffff


	//   ....[36]....
        /*014c*/ 	.word	0xffffffff


	//   ....[37]....
        /*0150*/ 	.word	0xffffffff


	//   ....[38]....
        /*0154*/ 	.word	0xffffffff


	//   ....[39]....
        /*0158*/ 	.word	0xffffffff


	//   ....[40]....
        /*015c*/ 	.word	0xffffffff


	//   ....[41]....
        /*0160*/ 	.word	0xffffffff


	//   ....[42]....
        /*0164*/ 	.word	0xffffffff


	//   ....[43]....
        /*0168*/ 	.word	0xffffffff


	//   ....[44]....
        /*016c*/ 	.word	0xffffffff


	//   ....[45]....
        /*0170*/ 	.word	0xffffffff


	//   ....[46]....
        /*0174*/ 	.word	0xffffffff


	//   ....[47]....
        /*0178*/ 	.word	0xffffffff


	//   ....[48]....
        /*017c*/ 	.word	0xffffffff


	//   ....[49]....
        /*0180*/ 	.word	0xffffffff


	//   ....[50]....
        /*0184*/ 	.word	0x05000028


	//   ....[51]....
        /*0188*/ 	.word	0x05000028


	//   ....[52]....
        /*018c*/ 	.word	0x05000028


	//   ....[53]....
        /*0190*/ 	.word	0x05000028


	//   ....[54]....
        /*0194*/ 	.word	0x05000028


	//   ....[55]....
        /*0198*/ 	.word	0x05000028


	//   ....[56]....
        /*019c*/ 	.word	0x05000028


	//   ....[57]....
        /*01a0*/ 	.word	0x05000028


	//   ....[58]....
        /*01a4*/ 	.word	0x05000028


	//   ....[59]....
        /*01a8*/ 	.word	0x05000028


	//   ....[60]....
        /*01ac*/ 	.word	0x05000028


	//   ....[61]....
        /*01b0*/ 	.word	0x05000028


	//   ....[62]....
        /*01b4*/ 	.word	0x05000028


	//   ....[63]....
        /*01b8*/ 	.word	0x05000028


	//   ....[64]....
        /*01bc*/ 	.word	0x05000028


	//   ....[65]....
        /*01c0*/ 	.word	0x05000028


	//   ....[66]....
        /*01c4*/ 	.word	0x05000028


	//   ....[67]....
        /*01c8*/ 	.word	0x05000028


	//   ....[68]....
        /*01cc*/ 	.word	0x05000028


	//   ....[69]....
        /*01d0*/ 	.word	0x05000028


	//   ....[70]....
        /*01d4*/ 	.word	0x05000028


	//   ....[71]....
        /*01d8*/ 	.word	0x05000028


	//   ....[72]....
        /*01dc*/ 	.word	0x05000028


	//   ....[73]....
        /*01e0*/ 	.word	0x05000028


	//   ....[74]....
        /*01e4*/ 	.word	0x05000028


	//   ....[75]....
        /*01e8*/ 	.word	0x05000028


	//   ....[76]....
        /*01ec*/ 	.word	0x05000028


	//   ....[77]....
        /*01f0*/ 	.word	0x05000028


	//   ....[78]....
        /*01f4*/ 	.word	0x05000028


	//   ....[79]....
        /*01f8*/ 	.word	0x05000028


	//   ....[80]....
        /*01fc*/ 	.word	0x05000028


	//   ....[81]....
        /*0200*/ 	.word	0x05000028


	//   ....[82]....
        /*0204*/ 	.word	0x05000028


	//   ....[83]....
        /*0208*/ 	.word	0x05000028


	//   ....[84]....
        /*020c*/ 	.word	0x05000028


	//   ....[85]....
        /*0210*/ 	.word	0x05000028


	//   ....[86]....
        /*0214*/ 	.word	0x05000028


	//   ....[87]....
        /*0218*/ 	.word	0x05000028


	//   ....[88]....
        /*021c*/ 	.word	0x05000028


	//   ....[89]....
        /*0220*/ 	.word	0x05000028


	//   ....[90]....
        /*0224*/ 	.word	0x05000028


	//   ....[91]....
        /*0228*/ 	.word	0x05000028


	//   ....[92]....
        /*022c*/ 	.word	0x05000028


	//   ....[93]....
        /*0230*/ 	.word	0x05000028


	//   ....[94]....
        /*0234*/ 	.word	0x05000028


	//   ....[95]....
        /*0238*/ 	.word	0x05000028


	//   ....[96]....
        /*023c*/ 	.word	0x05000028


	//   ....[97]....
        /*0240*/ 	.word	0x05000028


	//   ....[98]....
        /*0244*/ 	.word	0x05000028


	//   ....[99]....
        /*0248*/ 	.word	0x05000028


	//   ....[100]....
        /*024c*/ 	.word	0x05000028


	//   ....[101]....
        /*0250*/ 	.word	0x05000028


	//   ....[102]....
        /*0254*/ 	.word	0x05000028


	//   ....[103]....
        /*0258*/ 	.word	0x05000028


	//   ....[104]....
        /*025c*/ 	.word	0x05000028


	//   ....[105]....
        /*0260*/ 	.word	0x05000028


	//   ....[106]....
        /*0264*/ 	.word	0x05000028


	//   ....[107]....
        /*0268*/ 	.word	0x05000028


	//   ....[108]....
        /*026c*/ 	.word	0x05000028


	//   ....[109]....
        /*0270*/ 	.word	0x05000028


	//   ....[110]....
        /*0274*/ 	.word	0x05000028


	//   ....[111]....
        /*0278*/ 	.word	0x05000028


	//   ....[112]....
        /*027c*/ 	.word	0x05000028


	//   ....[113]....
        /*0280*/ 	.word	0x05000028


	//   ....[114]....
        /*0284*/ 	.word	0x05000028


	//   ....[115]....
        /*0288*/ 	.word	0x05000028


	//   ....[116]....
        /*028c*/ 	.word	0x05000028


	//   ....[117]....
        /*0290*/ 	.word	0x05000028


	//   ....[118]....
        /*0294*/ 	.word	0x05000028


	//   ....[119]....
        /*0298*/ 	.word	0x05000028


	//   ....[120]....
        /*029c*/ 	.word	0x05000028


	//   ....[121]....
        /*02a0*/ 	.word	0x05000028


	//   ....[122]....
        /*02a4*/ 	.word	0x05000028


	//   ....[123]....
        /*02a8*/ 	.word	0x05000028


	//   ....[124]....
        /*02ac*/ 	.word	0x05000028


	//   ....[125]....
        /*02b0*/ 	.word	0x05000028


	//   ....[126]....
        /*02b4*/ 	.word	0x05000028


	//   ....[127]....
        /*02b8*/ 	.word	0x05000028


	//   ....[128]....
        /*02bc*/ 	.word	0x05000028


	//   ....[129]....
        /*02c0*/ 	.word	0x05000028


	//   ....[130]....
        /*02c4*/ 	.word	0x05000028


	//   ....[131]....
        /*02c8*/ 	.word	0x05000028


	//   ....[132]....
        /*02cc*/ 	.word	0x05000028


	//   ....[133]....
        /*02d0*/ 	.word	0x05000028


	//   ....[134]....
        /*02d4*/ 	.word	0x05000028


	//   ....[135]....
        /*02d8*/ 	.word	0x05000028


	//   ....[136]....
        /*02dc*/ 	.word	0x05000028


	//   ....[137]....
        /*02e0*/ 	.word	0x05000028


	//   ....[138]....
        /*02e4*/ 	.word	0x05000028


	//   ....[139]....
        /*02e8*/ 	.word	0x05000028


	//   ....[140]....
        /*02ec*/ 	.word	0x05000028


	//   ....[141]....
        /*02f0*/ 	.word	0x05000028


	//----- nvinfo : EIATTR_COOP_GROUP_INSTR_OFFSETS
	.align		4
.L_162:
        /*02f4*/ 	.byte	0x04, 0x28
        /*02f6*/ 	.short	(.L_164 - .L_163)


	//   ....[0]....
.L_163:
        /*02f8*/ 	.word	0x00000300


	//   ....[1]....
        /*02fc*/ 	.word	0x000004a0


	//   ....[2]....
        /*0300*/ 	.word	0x000005b0


	//   ....[3]....
        /*0304*/ 	.word	0x00000610


	//   ....[4]....
        /*0308*/ 	.word	0x00000680


	//   ....[5]....
        /*030c*/ 	.word	0x00000880


	//   ....[6]....
        /*0310*/ 	.word	0x000008e0


	//   ....[7]....
        /*0314*/ 	.word	0x00000920


	//   ....[8]....
        /*0318*/ 	.word	0x00000bc0


	//   ....[9]....
        /*031c*/ 	.word	0x00000c20


	//   ....[10]....
        /*0320*/ 	.word	0x00000c70


	//   ....[11]....
        /*0324*/ 	.word	0x00000d30


	//   ....[12]....
        /*0328*/ 	.word	0x00000e00


	//   ....[13]....
        /*032c*/ 	.word	0x00000ed0


	//   ....[14]....
        /*0330*/ 	.word	0x00000fa0


	//   ....[15]....
        /*0334*/ 	.word	0x000010c0


	//   ....[16]....
        /*0338*/ 	.word	0x00001140


	//   ....[17]....
        /*033c*/ 	.word	0x00001190


	//   ....[18]....
        /*0340*/ 	.word	0x000011e0


	//   ....[19]....
        /*0344*/ 	.word	0x000012a0


	//   ....[20]....
        /*0348*/ 	.word	0x00001360


	//   ....[21]....
        /*034c*/ 	.word	0x00001420


	//   ....[22]....
        /*0350*/ 	.word	0x000014e0


	//   ....[23]....
        /*0354*/ 	.word	0x000015c0


	//   ....[24]....
        /*0358*/ 	.word	0x000018f0


	//   ....[25]....
        /*035c*/ 	.word	0x00001ee0


	//   ....[26]....
        /*0360*/ 	.word	0x000021e0


	//   ....[27]....
        /*0364*/ 	.word	0x00002320


	//   ....[28]....
        /*0368*/ 	.word	0x00002370


	//   ....[29]....
        /*036c*/ 	.word	0x000023c0


	//   ....[30]....
        /*0370*/ 	.word	0x000024a0


	//   ....[31]....
        /*0374*/ 	.word	0x00002500


	//   ....[32]....
        /*0378*/ 	.word	0x00002540


	//   ....[33]....
        /*037c*/ 	.word	0x000027e0


	//   ....[34]....
        /*0380*/ 	.word	0x00002840


	//   ....[35]....
        /*0384*/ 	.word	0x00002890


	//   ....[36]....
        /*0388*/ 	.word	0x00002950


	//   ....[37]....
        /*038c*/ 	.word	0x00002a20


	//   ....[38]....
        /*0390*/ 	.word	0x00002af0


	//   ....[39]....
        /*0394*/ 	.word	0x00002bc0


	//   ....[40]....
        /*0398*/ 	.word	0x00002ce0


	//   ....[41]....
        /*039c*/ 	.word	0x00002d60


	//   ....[42]....
        /*03a0*/ 	.word	0x00002db0


	//   ....[43]....
        /*03a4*/ 	.word	0x00002e00


	//   ....[44]....
        /*03a8*/ 	.word	0x00002ec0


	//   ....[45]....
        /*03ac*/ 	.word	0x00002f90


	//   ....[46]....
        /*03b0*/ 	.word	0x00003060


	//   ....[47]....
        /*03b4*/ 	.word	0x00003130


	//   ....[48]....
        /*03b8*/ 	.word	0x00003220


	//   ....[49]....
        /*03bc*/ 	.word	0x00003570


	//   ....[50]....
        /*03c0*/ 	.word	0x000038d0


	//   ....[51]....
        /*03c4*/ 	.word	0x00003960


	//   ....[52]....
        /*03c8*/ 	.word	0x00003a10


	//   ....[53]....
        /*03cc*/ 	.word	0x00003a90


	//   ....[54]....
        /*03d0*/ 	.word	0x00003b20


	//   ....[55]....
        /*03d4*/ 	.word	0x00003bb0


	//   ....[56]....
        /*03d8*/ 	.word	0x00003c40


	//   ....[57]....
        /*03dc*/ 	.word	0x00003cc0


	//   ....[58]....
        /*03e0*/ 	.word	0x00003d50


	//   ....[59]....
        /*03e4*/ 	.word	0x00003de0


	//   ....[60]....
        /*03e8*/ 	.word	0x00003e70


	//   ....[61]....
        /*03ec*/ 	.word	0x00003ef0


	//   ....[62]....
        /*03f0*/ 	.word	0x00003f80


	//   ....[63]....
        /*03f4*/ 	.word	0x00004010


	//   ....[64]....
        /*03f8*/ 	.word	0x000040a0


	//   ....[65]....
        /*03fc*/ 	.word	0x00004120


	//   ....[66]....
        /*0400*/ 	.word	0x000041b0


	//   ....[67]....
        /*0404*/ 	.word	0x00004240


	//   ....[68]....
        /*0408*/ 	.word	0x000042d0


	//   ....[69]....
        /*040c*/ 	.word	0x00004350


	//   ....[70]....
        /*0410*/ 	.word	0x000043e0


	//   ....[71]....
        /*0414*/ 	.word	0x00004470


	//   ....[72]....
        /*0418*/ 	.word	0x000044e0


	//   ....[73]....
        /*041c*/ 	.word	0x00004560


	//   ....[74]....
        /*0420*/ 	.word	0x000045e0


	//   ....[75]....
        /*0424*/ 	.word	0x00004690


	//   ....[76]....
        /*0428*/ 	.word	0x00004710


	//   ....[77]....
        /*042c*/ 	.word	0x000047a0


	//   ....[78]....
        /*0430*/ 	.word	0x00004830


	//   ....[79]....
        /*0434*/ 	.word	0x000048b0


	//   ....[80]....
        /*0438*/ 	.word	0x00004930


	//   ....[81]....
        /*043c*/ 	.word	0x000049c0


	//   ....[82]....
        /*0440*/ 	.word	0x00004a50


	//   ....[83]....
        /*0444*/ 	.word	0x00004ae0


	//   ....[84]....
        /*0448*/ 	.word	0x00004b60


	//   ....[85]....
        /*044c*/ 	.word	0x00004bf0


	//   ....[86]....
        /*0450*/ 	.word	0x00004c80


	//   ....[87]....
        /*0454*/ 	.word	0x00004d10


	//   ....[88]....
        /*0458*/ 	.word	0x00004d90


	//   ....[89]....
        /*045c*/ 	.word	0x00004e20


	//   ....[90]....
        /*0460*/ 	.word	0x00004eb0


	//   ....[91]....
        /*0464*/ 	.word	0x00004f40


	//   ....[92]....
        /*0468*/ 	.word	0x00004fd0


	//   ....[93]....
        /*046c*/ 	.word	0x00005060


	//   ....[94]....
        /*0470*/ 	.word	0x000050f0


	//   ....[95]....
        /*0474*/ 	.word	0x00005160


	//   ....[96]....
        /*0478*/ 	.word	0x000051e0


	//   ....[97]....
        /*047c*/ 	.word	0x00005270


	//   ....[98]....
        /*0480*/ 	.word	0x00005320


	//   ....[99]....
        /*0484*/ 	.word	0x000053a0


	//   ....[100]....
        /*0488*/ 	.word	0x00005430


	//   ....[101]....
        /*048c*/ 	.word	0x000054c0


	//   ....[102]....
        /*0490*/ 	.word	0x00005550


	//   ....[103]....
        /*0494*/ 	.word	0x000055d0


	//   ....[104]....
        /*0498*/ 	.word	0x00005660


	//   ....[105]....
        /*049c*/ 	.word	0x000056f0


	//   ....[106]....
        /*04a0*/ 	.word	0x00005780


	//   ....[107]....
        /*04a4*/ 	.word	0x00005800


	//   ....[108]....
        /*04a8*/ 	.word	0x00005890


	//   ....[109]....
        /*04ac*/ 	.word	0x00005920


	//   ....[110]....
        /*04b0*/ 	.word	0x000059b0


	//   ....[111]....
        /*04b4*/ 	.word	0x00005a30


	//   ....[112]....
        /*04b8*/ 	.word	0x00005ac0


	//   ....[113]....
        /*04bc*/ 	.word	0x00005b50


	//   ....[114]....
        /*04c0*/ 	.word	0x00005be0


	//   ....[115]....
        /*04c4*/ 	.word	0x00005c70


	//   ....[116]....
        /*04c8*/ 	.word	0x00005d00


	//   ....[117]....
        /*04cc*/ 	.word	0x00005d90


	//   ....[118]....
        /*04d0*/ 	.word	0x00005e00


	//   ....[119]....
        /*04d4*/ 	.word	0x00005e80


	//   ....[120]....
        /*04d8*/ 	.word	0x00005f00


	//   ....[121]....
        /*04dc*/ 	.word	0x00005fb0


	//   ....[122]....
        /*04e0*/ 	.word	0x00006030


	//   ....[123]....
        /*04e4*/ 	.word	0x000060c0


	//   ....[124]....
        /*04e8*/ 	.word	0x00006150


	//   ....[125]....
        /*04ec*/ 	.word	0x000061e0


	//   ....[126]....
        /*04f0*/ 	.word	0x00006270


	//   ....[127]....
        /*04f4*/ 	.word	0x00006300


	//   ....[128]....
        /*04f8*/ 	.word	0x00006390


	//   ....[129]....
        /*04fc*/ 	.word	0x00006420


	//   ....[130]....
        /*0500*/ 	.word	0x000064b0


	//   ....[131]....
        /*0504*/ 	.word	0x00006540


	//   ....[132]....
        /*0508*/ 	.word	0x000065d0


	//   ....[133]....
        /*050c*/ 	.word	0x00006660


	//   ....[134]....
        /*0510*/ 	.word	0x000066f0


	//   ....[135]....
        /*0514*/ 	.word	0x00006780


	//   ....[136]....
        /*0518*/ 	.word	0x00006810


	//   ....[137]....
        /*051c*/ 	.word	0x000068a0


	//   ....[138]....
        /*0520*/ 	.word	0x00006920


	//   ....[139]....
        /*0524*/ 	.word	0x000069b0


	//   ....[140]....
        /*0528*/ 	.word	0x00006a40


	//   ....[141]....
        /*052c*/ 	.word	0x00006ab0


	//----- nvinfo : EIATTR_VRC_CTA_INIT_COUNT
	.align		4
.L_164:
        /*0530*/ 	.byte	0x02, 0x4a
	.zero		1
	.zero		1


	//----- nvinfo : EIATTR_EXIT_INSTR_OFFSETS
	.align		4
        /*0534*/ 	.byte	0x04, 0x1c
        /*0536*/ 	.short	(.L_166 - .L_165)


	//   ....[0]....
.L_165:
        /*0538*/ 	.word	0x00001aa0


	//   ....[1]....
        /*053c*/ 	.word	0x00001ad0


	//   ....[2]....
        /*0540*/ 	.word	0x00003860


	//   ....[3]....
        /*0544*/ 	.word	0x00003880


	//----- nvinfo : EIATTR_MAX_THREADS
	.align		4
.L_166:
        /*0548*/ 	.byte	0x04, 0x05
        /*054a*/ 	.short	(.L_168 - .L_167)
.L_167:
        /*054c*/ 	.word	0x00000100
        /*0550*/ 	.word	0x00000001
        /*0554*/ 	.word	0x00000001


	//----- nvinfo : EIATTR_CRS_STACK_SIZE
	.align		4
.L_168:
        /*0558*/ 	.byte	0x04, 0x1e
        /*055a*/ 	.short	(.L_170 - .L_169)
.L_169:
        /*055c*/ 	.word	0x00000000


	//----- nvinfo : EIATTR_CBANK_PARAM_SIZE
	.align		4
.L_170:
        /*0560*/ 	.byte	0x03, 0x19
        /*0562*/ 	.short	0x0038


	//----- nvinfo : EIATTR_PARAM_CBANK
	.align		4
        /*0564*/ 	.byte	0x04, 0x0a
        /*0566*/ 	.short	(.L_172 - .L_171)
	.align		4
.L_171:
        /*0568*/ 	.word	index@(.nv.constant0._ZN3cub18CUB_300001_SM_10006detail11scan_by_key21DeviceScanByKeyKernelINS2_10policy_hubIPidd3binE10Policy1000ES5_PdS9_NS0_24ReduceByKeyScanTileStateIdiLb1EEEN4cuda3std3__48equal_toIiEES6_NS0_8NullTypeEmdiEEvT0_PT9_T1_T2_T3_iT4_T5_T6_T7_)
        /*056c*/ 	.short	0x0380
        /*056e*/ 	.short	0x0038


	//----- nvinfo : EIATTR_SW_WAR
	.align		4
.L_172:
        /*0570*/ 	.byte	0x04, 0x36
        /*0572*/ 	.short	(.L_174 - .L_173)
.L_173:
        /*0574*/ 	.word	0x00000008
.L_174:


//--------------------- .nv.info._ZN3cub18CUB_300001_SM_10006detail11scan_by_key25DeviceScanByKeyInitKernelINS0_24ReduceByKeyScanTileStateIdiLb1EEEPimEEvT_T0_PN4cuda3std3__415iterator_traitsIS8_vE10value_typeET1_i --------------------------
	.section	.nv.info._ZN3cub18CUB_300001_SM_10006detail11scan_by_key25DeviceScanByKeyInitKernelINS0_24ReduceByKeyScanTileStateIdiLb1EEEPimEEvT_T0_PN4cuda3std3__415iterator_traitsIS8_vE10value_typeET1_i,"",@"SHT_CUDA_INFO"
	.sectionflags	@""
	.align	4


	//----- nvinfo : EIATTR_CUDA_API_VERSION
	.align		4
        /*0000*/ 	.byte	0x04, 0x37
        /*0002*/ 	.short	(.L_176 - .L_175)
.L_175:
        /*0004*/ 	.word	0x00000082


	//----- nvinfo : EIATTR_KPARAM_INFO
	.align		4
.L_176:
        /*0008*/ 	.byte	0x04, 0x17
        /*000a*/ 	.short	(.L_178 - .L_177)
.L_177:
        /*000c*/ 	.word	0x00000000
        /*0010*/ 	.short	0x0004
        /*0012*/ 	.short	0x0020
        /*0014*/ 	.byte	0x00, 0xf0, 0x11, 0x00


	//----- nvinfo : EIATTR_KPARAM_INFO
	.align		4
.L_178:
        /*0018*/ 	.byte	0x04, 0x17
        /*001a*/ 	.short	(.L_180 - .L_179)
.L_179:
        /*001c*/ 	.word	0x00000000
        /*0020*/ 	.short	0x0003
        /*0022*/ 	.short	0x0018
        /*0024*/ 	.byte	0x00, 0xf0, 0x21, 0x00


	//----- nvinfo : EIATTR_KPARAM_INFO
	.align		4
.L_180:
        /*0028*/ 	.byte	0x04, 0x17
        /*002a*/ 	.short	(.L_182 - .L_181)
.L_181:
        /*002c*/ 	.word	0x00000000
        /*0030*/ 	.short	0x0002
        /*0032*/ 	.short	0x0010
        /*0034*/ 	.byte	0x00, 0xf5, 0x21, 0x00


	//----- nvinfo : EIATTR_KPARAM_INFO
	.align		4
.L_182:
        /*0038*/ 	.byte	0x04, 0x17
        /*003a*/ 	.short	(.L_184 - .L_183)
.L_183:
        /*003c*/ 	.word	0x00000000
        /*0040*/ 	.short	0x0001
        /*0042*/ 	.short	0x0008
        /*0044*/ 	.byte	0x00, 0xf5, 0x21, 0x00


	//----- nvinfo : EIATTR_KPARAM_INFO
	.align		4
.L_184:
        /*0048*/ 	.byte	0x04, 0x17
        /*004a*/ 	.short	(.L_186 - .L_185)
.L_185:
        /*004c*/ 	.word	0x00000000
        /*0050*/ 	.short	0x0000
        /*0052*/ 	.short	0x0000
        /*0054*/ 	.byte	0x00, 0xf0, 0x21, 0x00


	//----- nvinfo : EIATTR_SPARSE_MMA_MASK
	.align		4
.L_186:
        /*0058*/ 	.byte	0x03, 0x50
        /*005a*/ 	.short	0x0000


	//----- nvinfo : EIATTR_MAXREG_COUNT
	.align		4
        /*005c*/ 	.byte	0x03, 0x1b
        /*005e*/ 	.short	0x00ff


	//----- nvinfo : EIATTR_MERCURY_ISA_VERSION
	.align		4
        /*0060*/ 	.byte	0x03, 0x5f
        /*0062*/ 	.short	0x0101


	//----- nvinfo : EIATTR_VRC_CTA_INIT_COUNT
	.align		4
        /*0064*/ 	.byte	0x02, 0x4a
	.zero		1
	.zero		1


	//----- nvinfo : EIATTR_EXIT_INSTR_OFFSETS
	.align		4
        /*0068*/ 	.byte	0x04, 0x1c
        /*006a*/ 	.short	(.L_188 - .L_187)


	//   ....[0]....
.L_187:
        /*006c*/ 	.word	0x00000150


	//   ....[1]....
        /*0070*/ 	.word	0x00000200


	//----- nvinfo : EIATTR_CBANK_PARAM_SIZE
	.align		4
.L_188:
        /*0074*/ 	.byte	0x03, 0x19
        /*0076*/ 	.short	0x0024


	//----- nvinfo : EIATTR_PARAM_CBANK
	.align		4
        /*0078*/ 	.byte	0x04, 0x0a
        /*007a*/ 	.short	(.L_190 - .L_189)
	.align		4
.L_189:
        /*007c*/ 	.word	index@(.nv.constant0._ZN3cub18CUB_300001_SM_10006detail11scan_by_key25DeviceScanByKeyInitKernelINS0_24ReduceByKeyScanTileStateIdiLb1EEEPimEEvT_T0_PN4cuda3std3__415iterator_traitsIS8_vE10value_typeET1_i)
        /*0080*/ 	.short	0x0380
        /*0082*/ 	.short	0x0024


	//----- nvinfo : EIATTR_SW_WAR
	.align		4
.L_190:
        /*0084*/ 	.byte	0x04, 0x36
        /*0086*/ 	.short	(.L_192 - .L_191)
.L_191:
        /*0088*/ 	.word	0x00000008
.L_192:


//--------------------- .nv.info._ZN3cub18CUB_300001_SM_10006detail11scan_by_key21DeviceScanByKeyKernelINS2_10policy_hubIPidd3binE10Policy1000ES5_PdS9_NS0_24ReduceByKeyScanTileStateIdiLb1EEEN4cuda3std3__48equal_toIiEES6_NS0_8NullTypeEjdiEEvT0_PT9_T1_T2_T3_iT4_T5_T6_T7_ --------------------------
	.section	.nv.info._ZN3cub18CUB_300001_SM_10006detail11scan_by_key21DeviceScanByKeyKernelINS2_10policy_hubIPidd3binE10Policy1000ES5_PdS9_NS0_24ReduceByKeyScanTileStateIdiLb1EEEN4cuda3std3__48equal_toIiEES6_NS0_8NullTypeEjdiEEvT0_PT9_T1_T2_T3_iT4_T5_T6_T7_,"",@"SHT_CUDA_INFO"
	.sectionflags	@""
	.align	4


	//----- nvinfo : EIATTR_CUDA_API_VERSION
	.align		4
        /*0000*/ 	.byte	0x04, 0x37
        /*0002*/ 	.short	(.L_194 - .L_193)
.L_193:
        /*0004*/ 	.word	0x00000082


	//----- nvinfo : EIATTR_KPARAM_INFO
	.align		4
.L_194:
        /*0008*/ 	.byte	0x04, 0x17
        /*000a*/ 	.short	(.L_196 - .L_195)
.L_195:
        /*000c*/ 	.word	0x00000000
        /*0010*/ 	.short	0x0009
        /*0012*/ 	.short	0x0030
        /*0014*/ 	.byte	0x00, 0xf0, 0x11, 0x00


	//----- nvinfo : EIATTR_KPARAM_INFO
	.align		4
.L_196:
        /*0018*/ 	.byte	0x04, 0x17
        /*001a*/ 	.short	(.L_198 - .L_197)
.L_197:
        /*001c*/ 	.word	0x00000000
        /*0020*/ 	.short	0x0008
        /*0022*/ 	.short	0x002e
        /*0024*/ 	.byte	0x00, 0xf0, 0x05, 0x00


	//----- nvinfo : EIATTR_KPARAM_INFO
	.align		4
.L_198:
        /*0028*/ 	.byte	0x04, 0x17
        /*002a*/ 	.short	(.L_200 - .L_199)
.L_199:
        /*002c*/ 	.word	0x00000000
        /*0030*/ 	.short	0x0007
        /*0032*/ 	.short	0x002d
        /*0034*/ 	.byte	0x00, 0xf0, 0x05, 0x00


	//----- nvinfo : EIATTR_KPARAM_INFO
	.align		4
.L_200:
        /*0038*/ 	.byte	0x04, 0x17
        /*003a*/ 	.short	(.L_202 - .L_201)
.L_201:
        /*003c*/ 	.word	0x00000000
        /*0040*/ 	.short	0x0006
        /*0042*/ 	.short	0x002c
        /*0044*/ 	.byte	0x00, 0xf0, 0x05, 0x00


	//----- nvinfo : EIATTR_KPARAM_INFO
	.align		4
.L_202:
        /*0048*/ 	.byte	0x04, 0x17
        /*004a*/ 	.short	(.L_204 - .L_203)
.L_203:
        /*004c*/ 	.word	0x00000000
        /*0050*/ 	.short	0x0005
        /*0052*/ 	.short	0x0028
        /*0054*/ 	.byte	0x00, 0xf0, 0x11, 0x00


	//----- nvinfo : EIATTR_KPARAM_INFO
	.align		4
.L_204:
        /*0058*/ 	.byte	0x04, 0x17
        /*005a*/ 	.short	(.L_206 - .L_205)
.L_205:
        /*005c*/ 	.word	0x00000000
        /*0060*/ 	.short	0x0004
        /*0062*/ 	.short	0x0020
        /*0064*/ 	.byte	0x00, 0xf0, 0x21, 0x00


	//----- nvinfo : EIATTR_KPARAM_INFO
	.align		4
.L_206:
        /*0068*/ 	.byte	0x04, 0x17
        /*006a*/ 	.short	(.L_208 - .L_207)
.L_207:
        /*006c*/ 	.word	0x00000000
        /*0070*/ 	.short	0x0003
        /*0072*/ 	.short	0x0018
        /*0074*/ 	.byte	0x00, 0xf5, 0x21, 0x00


	//----- nvinfo : EIATTR_KPARAM_INFO
	.align		4
.L_208:
        /*0078*/ 	.byte	0x04, 0x17
        /*007a*/ 	.short	(.L_210 - .L_209)
.L_209:
        /*007c*/ 	.word	0x00000000
        /*0080*/ 	.short	0x0002
        /*0082*/ 	.short	0x0010
        /*0084*/ 	.byte	0x00, 0xf5, 0x21, 0x00


	//----- nvinfo : EIATTR_KPARAM_INFO
	.align		4
.L_210:
        /*0088*/ 	.byte	0x04, 0x17
        /*008a*/ 	.short	(.L_212 - .L_211)
.L_211:
        /*008c*/ 	.word	0x00000000
        /*0090*/ 	.short	0x0001
        /*0092*/ 	.short	0x0008
        /*0094*/ 	.byte	0x00, 0xf5, 0x21, 0x00


	//----- nvinfo : EIATTR_KPARAM_INFO
	.align		4
.L_212:
        /*0098*/ 	.byte	0x04, 0x17
        /*009a*/ 	.short	(.L_214 - .L_213)
.L_213:
        /*009c*/ 	.word	0x00000000
        /*00a0*/ 	.short	0x0000
        /*00a2*/ 	.short	0x0000
        /*00a4*/ 	.byte	0x00, 0xf5, 0x21, 0x00


	//----- nvinfo : EIATTR_SPARSE_MMA_MASK
	.align		4
.L_214:
        /*00a8*/ 	.byte	0x03, 0x50
        /*00aa*/ 	.short	0x0000


	//----- nvinfo : EIATTR_MAXREG_COUNT
	.align		4
        /*00ac*/ 	.byte	0x03, 0x1b
        /*00ae*/ 	.short	0x00ff


	//----- nvinfo : EIATTR_NUM_BARRIERS
	.align		4
        /*00b0*/ 	.byte	0x02, 0x4c
        /*00b2*/ 	.byte	0x01
	.zero		1


	//----- nvinfo : EIATTR_MERCURY_ISA_VERSION
	.align		4
        /*00b4*/ 	.byte	0x03, 0x5f
        /*00b6*/ 	.short	0x0101


	//----- nvinfo : EIATTR_COOP_GROUP_MASK_REGIDS
	.align		4
        /*00b8*/ 	.byte	0x04, 0x29
        /*00ba*/ 	.short	(.L_216 - .L_215)


	//   ....[0]....
.L_215:
        /*00bc*/ 	.word	0xffffffff


	//   ....[1]....
        /*00c0*/ 	.word	0xffffffff


	//   ....[2]....
        /*00c4*/ 	.word	0xffffffff


	//   ....[3]....
        /*00c8*/ 	.word	0xffffffff


	//   ....[4]....
        /*00cc*/ 	.word	0xffffffff


	//   ....[5]....
        /*00d0*/ 	.word	0xffffffff


	//   ....[6]....
        /*00d4*/ 	.word	0xffffffff


	//   ....[7]....
        /*00d8*/ 	.word	0xffffffff


	//   ....[8]....
        /*00dc*/ 	.word	0xffffffff


	//   ....[9]....
        /*00e0*/ 	.word	0xffffffff


	//   ....[10]....
        /*00e4*/ 	.word	0xffffffff


	//   ....[11]....
        /*00e8*/ 	.word	0xffffffff


	//   ....[12]....
        /*00ec*/ 	.word	0xffffffff


	//   ....[13]....
        /*00f0*/ 	.word	0xffffffff


	//   ....[14]....
        /*00f4*/ 	.word	0xffffffff


	//   ....[15]....
        /*00f8*/ 	.word	0xffffffff


	//   ....[16]....
        /*00fc*/ 	.word	0xffffffff


	//   ....[17]....
        /*0100*/ 	.word	0xffffffff


	//   ....[18]....
        /*0104*/ 	.word	0xffffffff


	//   ....[19]....
        /*0108*/ 	.word	0xffffffff


	//   ....[20]....
        /*010c*/ 	.word	0xffffffff


	//   ....[21]....
        /*0110*/ 	.word	0xffffffff


	//   ....[22]....
        /*0114*/ 	.word	0xffffffff


	//   ....[23]....
        /*0118*/ 	.word	0xffffffff


	//   ....[24]....
        /*011c*/ 	.word	0xffffffff


	//   ....[25]....
        /*0120*/ 	.word	0xffffffff


	//   ....[26]....
        /*0124*/ 	.word	0xffffffff


	//   ....[27]....
        /*0128*/ 	.word	0xffffffff


	//   ....[28]....
        /*012c*/ 	.word	0xffffffff


	//   ....[29]....
        /*0130*/ 	.word	0xffffffff


	//   ....[30]....
        /*0134*/ 	.word	0xffffffff


	//   ....[31]....
        /*0138*/ 	.word	0xffffffff


	//   ....[32]....
        /*013c*/ 	.word	0xffffffff


	//   ....[33]....
        /*0140*/ 	.word	0xffffffff


	//   ....[34]....
        /*0144*/ 	.word	0xffffffff


	//   ....[35]....
        /*0148*/ 	.word	0xffffffff


	//   ....[36]....
        /*014c*/ 	.word	0xffffffff


	//   ....[37]....
        /*0150*/ 	.word	0xffffffff


	//   ....[38]....
        /*0154*/ 	.word	0xffffffff


	//   ....[39]....
        /*0158*/ 	.word	0xffffffff


	//   ....[40]....
        /*015c*/ 	.word	0xffffffff


	//   ....[41]....
        /*0160*/ 	.word	0xffffffff


	//   ....[42]....
        /*0164*/ 	.word	0xffffffff


	//   ....[43]....
        /*0168*/ 	.word	0xffffffff


	//   ....[44]....
        /*016c*/ 	.word	0xffffffff


	//   ....[45]....
        /*0170*/ 	.word	0xffffffff


	//   ....[46]....
        /*0174*/ 	.word	0xffffffff


	//   ....[47]....
        /*0178*/ 	.word	0xffffffff


	//   ....[48]....
        /*017c*/ 	.word	0xffffffff


	//   ....[49]....
        /*0180*/ 	.word	0xffffffff


	//   ....[50]....
        /*0184*/ 	.word	0x05000028


	//   ....[51]....
        /*0188*/ 	.word	0x05000028


	//   ....[52]....
        /*018c*/ 	.word	0x05000028


	//   ....[53]....
        /*0190*/ 	.word	0x05000028


	//   ....[54]....
        /*0194*/ 	.word	0x05000028


	//   ....[55]....
        /*0198*/ 	.word	0x05000028


	//   ....[56]....
        /*019c*/ 	.word	0x05000028


	//   ....[57]....
        /*01a0*/ 	.word	0x05000028


	//   ....[58]....
        /*01a4*/ 	.word	0x05000028


	//   ....[59]....
        /*01a8*/ 	.word	0x05000028


	//   ....[60]....
        /*01ac*/ 	.word	0x05000028


	//   ....[61]....
        /*01b0*/ 	.word	0x05000028


	//   ....[62]....
        /*01b4*/ 	.word	0x05000028


	//   ....[63]....
        /*01b8*/ 	.word	0x05000028


	//   ....[64]....
        /*01bc*/ 	.word	0x05000028


	//   ....[65]....
        /*01c0*/ 	.word	0x05000028


	//   ....[66]....
        /*01c4*/ 	.word	0x05000028


	//   ....[67]....
        /*01c8*/ 	.word	0x05000028


	//   ....[68]....
        /*01cc*/ 	.word	0x05000028


	//   ....[69]....
        /*01d0*/ 	.word	0x05000028


	//   ....[70]....
        /*01d4*/ 	.word	0x05000028


	//   ....[71]....
        /*01d8*/ 	.word	0x05000028


	//   ....[72]....
        /*01dc*/ 	.word	0x05000028


	//   ....[73]....
        /*01e0*/ 	.word	0x05000028


	//   ....[74]....
        /*01e4*/ 	.word	0x05000028


	//   ....[75]....
        /*01e8*/ 	.word	0x05000028


	//   ....[76]....
        /*01ec*/ 	.word	0x05000028


	//   ....[77]....
        /*01f0*/ 	.word	0x05000028


	//   ....[78]....
        /*01f4*/ 	.word	0x05000028


	//   ....[79]....
        /*01f8*/ 	.word	0x05000028


	//   ....[80]....
        /*01fc*/ 	.word	0x05000028


	//   ....[81]....
        /*0200*/ 	.word	0x05000028


	//   ....[82]....
        /*0204*/ 	.word	0x05000028


	//   ....[83]....
        /*0208*/ 	.word	0x05000028


	//   ....[84]....
        /*020c*/ 	.word	0x05000028


	//   ....[85]....
        /*0210*/ 	.word	0x05000028


	//   ....[86]....
        /*0214*/ 	.word	0x05000028


	//   ....[87]....
        /*0218*/ 	.word	0x05000028


	//   ....[88]....
        /*021c*/ 	.word	0x05000028


	//   ....[89]....
        /*0220*/ 	.word	0x05000028


	//   ....[90]....
        /*0224*/ 	.word	0x05000028


	//   ....[91]....
        /*0228*/ 	.word	0x05000028


	//   ....[92]....
        /*022c*/ 	.word	0x05000028


	//   ....[93]....
        /*0230*/ 	.word	0x05000028


	//   ....[94]....
        /*0234*/ 	.word	0x05000028


	//   ....[95]....
        /*0238*/ 	.word	0x05000028


	//   ....[96]....
        /*023c*/ 	.word	0x05000028


	//   ....[97]....
        /*0240*/ 	.word	0x05000028


	//   ....[98]....
        /*0244*/ 	.word	0x05000028


	//   ....[99]....
        /*0248*/ 	.word	0x05000028


	//   ....[100]....
        /*024c*/ 	.word	0x05000028


	//   ....[101]....
        /*0250*/ 	.word	0x05000028


	//   ....[102]....
        /*0254*/ 	.word	0x05000028


	//   ....[103]....
        /*0258*/ 	.word	0x05000028


	//   ....[104]....
        /*025c*/ 	.word	0x05000028


	//   ....[105]....
        /*0260*/ 	.word	0x05000028


	//   ....[106]....
        /*0264*/ 	.word	0x05000028


	//   ....[107]....
        /*0268*/ 	.word	0x05000028


	//   ....[108]....
        /*026c*/ 	.word	0x05000028


	//   ....[109]....
        /*0270*/ 	.word	0x05000028


	//   ....[110]....
        /*0274*/ 	.word	0x05000028


	//   ....[111]....
        /*0278*/ 	.word	0x05000028


	//   ....[112]....
        /*027c*/ 	.word	0x05000028


	//   ....[113]....
        /*0280*/ 	.word	0x05000028


	//   ....[114]....
        /*0284*/ 	.word	0x05000028


	//   ....[115]....
        /*0288*/ 	.word	0x05000028


	//   ....[116]....
        /*028c*/ 	.word	0x05000028


	//   ....[117]....
        /*0290*/ 	.word	0x05000028


	//   ....[118]....
        /*0294*/ 	.word	0x05000028


	//   ....[119]....
        /*0298*/ 	.word	0x05000028


	//   ....[120]....
        /*029c*/ 	.word	0x05000028


	//   ....[121]....
        /*02a0*/ 	.word	0x05000028


	//   ....[122]....
        /*02a4*/ 	.word	0x05000028


	//   ....[123]....
        /*02a8*/ 	.word	0x05000028


	//   ....[124]....
        /*02ac*/ 	.word	0x05000028


	//   ....[125]....
        /*02b0*/ 	.word	0x05000028


	//   ....[126]....
        /*02b4*/ 	.word	0x05000028


	//   ....[127]....
        /*02b8*/ 	.word	0x05000028


	//   ....[128]....
        /*02bc*/ 	.word	0x05000028


	//   ....[129]....
        /*02c0*/ 	.word	0x05000028


	//   ....[130]....
        /*02c4*/ 	.word	0x05000028


	//   ....[131]....
        /*02c8*/ 	.word	0x05000028


	//   ....[132]....
        /*02cc*/ 	.word	0x05000028


	//   ....[133]....
        /*02d0*/ 	.word	0x05000028


	//   ....[134]....
        /*02d4*/ 	.word	0x05000028


	//   ....[135]....
        /*02d8*/ 	.word	0x05000028


	//   ....[136]....
        /*02dc*/ 	.word	0x05000028


	//   ....[137]....
        /*02e0*/ 	.word	0x05000028


	//   ....[138]....
        /*02e4*/ 	.word	0x05000028


	//   ....[139]....
        /*02e8*/ 	.word	0x05000028


	//   ....[140]....
        /*02ec*/ 	.word	0x05000028


	//   ....[141]....
        /*02f0*/ 	.word	0x05000028


	//----- nvinfo : EIATTR_COOP_GROUP_INSTR_OFFSETS
	.align		4
.L_216:
        /*02f4*/ 	.byte	0x04, 0x28
        /*02f6*/ 	.short	(.L_218 - .L_217)


	//   ....[0]....
.L_217:
        /*02f8*/ 	.word	0x000002e0


	//   ....[1]....
        /*02fc*/ 	.word	0x00000480


	//   ....[2]....
        /*0300*/ 	.word	0x00000590


	//   ....[3]....
        /*0304*/ 	.word	0x000005f0


	//   ....[4]....
        /*0308*/ 	.word	0x00000660


	//   ....[5]....
        /*030c*/ 	.word	0x00000860


	//   ....[6]....
        /*0310*/ 	.word	0x000008c0


	//   ....[7]....
        /*0314*/ 	.word	0x00000900


	//   ....[8]....
        /*0318*/ 	.word	0x00000ba0


	//   ....[9]....
        /*031c*/ 	.word	0x00000c00


	//   ....[10]....
        /*0320*/ 	.word	0x00000c50


	//   ....[11]....
        /*0324*/ 	.word	0x00000d10


	//   ....[12]....
        /*0328*/ 	.word	0x00000de0


	//   ....[13]....
        /*032c*/ 	.word	0x00000eb0


	//   ....[14]....
        /*0330*/ 	.word	0x00000f80


	//   ....[15]....
        /*0334*/ 	.word	0x000010a0


	//   ....[16]....
        /*0338*/ 	.word	0x00001120


	//   ....[17]....
        /*033c*/ 	.word	0x00001170


	//   ....[18]....
        /*0340*/ 	.word	0x000011c0


	//   ....[19]....
        /*0344*/ 	.word	0x00001280


	//   ....[20]....
        /*0348*/ 	.word	0x00001340


	//   ....[21]....
        /*034c*/ 	.word	0x00001400


	//   ....[22]....
        /*0350*/ 	.word	0x000014c0


	//   ....[23]....
        /*0354*/ 	.word	0x000015a0


	//   ....[24]....
        /*0358*/ 	.word	0x000018e0


	//   ....[25]....
        /*035c*/ 	.word	0x00001ec0


	//   ....[26]....
        /*0360*/ 	.word	0x000021c0


	//   ....[27]....
        /*0364*/ 	.word	0x00002300


	//   ....[28]....
        /*0368*/ 	.word	0x00002350


	//   ....[29]....
        /*036c*/ 	.word	0x000023a0


	//   ....[30]....
        /*0370*/ 	.word	0x00002480


	//   ....[31]....
        /*0374*/ 	.word	0x000024e0


	//   ....[32]....
        /*0378*/ 	.word	0x00002520


	//   ....[33]....
        /*037c*/ 	.word	0x000027c0


	//   ....[34]....
        /*0380*/ 	.word	0x00002820


	//   ....[35]....
        /*0384*/ 	.word	0x00002870


	//   ....[36]....
        /*0388*/ 	.word	0x00002930


	//   ....[37]....
        /*038c*/ 	.word	0x00002a00


	//   ....[38]....
        /*0390*/ 	.word	0x00002ad0


	//   ....[39]....
        /*0394*/ 	.word	0x00002ba0


	//   ....[40]....
        /*0398*/ 	.word	0x00002cc0


	//   ....[41]....
        /*039c*/ 	.word	0x00002d40


	//   ....[42]....
        /*03a0*/ 	.word	0x00002d90


	//   ....[43]....
        /*03a4*/ 	.word	0x00002de0


	//   ....[44]....
        /*03a8*/ 	.word	0x00002ea0


	//   ....[45]....
        /*03ac*/ 	.word	0x00002f70


	//   ....[46]....
        /*03b0*/ 	.word	0x00003040


	//   ....[47]....
        /*03b4*/ 	.word	0x00003110


	//   ....[48]....
        /*03b8*/ 	.word	0x00003200


	//   ....[49]....
        /*03bc*/ 	.word	0x00003540


	//   ....[50]....
        /*03c0*/ 	.word	0x000038c0


	//   ....[51]....
        /*03c4*/ 	.word	0x00003950


	//   ....[52]....
        /*03c8*/ 	.word	0x00003a00


	//   ....[53]....
        /*03cc*/ 	.word	0x00003a80


	//   ....[54]....
        /*03d0*/ 	.word	0x00003b10


	//   ....[55]....
        /*03d4*/ 	.word	0x00003ba0


	//   ....[56]....
        /*03d8*/ 	.word	0x00003c30


	//   ....[57]....
        /*03dc*/ 	.word	0x00003cb0


	//   ....[58]....
        /*03e0*/ 	.word	0x00003d40


	//   ....[59]....
        /*03e4*/ 	.word	0x00003dd0


	//   ....[60]....
        /*03e8*/ 	.word	0x00003e60


	//   ....[61]....
        /*03ec*/ 	.word	0x00003ee0


	//   ....[62]....
        /*03f0*/ 	.word	0x00003f70


	//   ....[63]....
        /*03f4*/ 	.word	0x00004000


	//   ....[64]....
        /*03f8*/ 	.word	0x00004090


	//   ....[65]....
        /*03fc*/ 	.word	0x00004110


	//   ....[66]....
        /*0400*/ 	.word	0x000041a0


	//   ....[67]....
        /*0404*/ 	.word	0x00004230


	//   ....[68]....
        /*0408*/ 	.word	0x000042c0


	//   ....[69]....
        /*040c*/ 	.word	0x00004340


	//   ....[70]....
        /*0410*/ 	.word	0x000043d0


	//   ....[71]....
        /*0414*/ 	.word	0x00004460


	//   ....[72]....
        /*0418*/ 	.word	0x000044d0


	//   ....[73]....
        /*041c*/ 	.word	0x00004550


	//   ....[74]....
        /*0420*/ 	.word	0x000045d0


	//   ....[75]....
        /*0424*/ 	.word	0x00004680


	//   ....[76]....
        /*0428*/ 	.word	0x00004700


	//   ....[77]....
        /*042c*/ 	.word	0x00004790


	//   ....[78]....
        /*0430*/ 	.word	0x00004820


	//   ....[79]....
        /*0434*/ 	.word	0x000048a0


	//   ....[80]....
        /*0438*/ 	.word	0x00004920


	//   ....[81]....
        /*043c*/ 	.word	0x000049b0


	//   ....[82]....
        /*0440*/ 	.word	0x00004a40


	//   ....[83]....
        /*0444*/ 	.word	0x00004ad0


	//   ....[84]....
        /*0448*/ 	.word	0x00004b50


	//   ....[85]....
        /*044c*/ 	.word	0x00004be0


	//   ....[86]....
        /*0450*/ 	.word	0x00004c70


	//   ....[87]....
        /*0454*/ 	.word	0x00004d00


	//   ....[88]....
        /*0458*/ 	.word	0x00004d80


	//   ....[89]....
        /*045c*/ 	.word	0x00004e10


	//   ....[90]....
        /*0460*/ 	.word	0x00004ea0


	//   ....[91]....
        /*0464*/ 	.word	0x00004f30


	//   ....[92]....
        /*0468*/ 	.word	0x00004fc0


	//   ....[93]....
        /*046c*/ 	.word	0x00005050


	//   ....[94]....
        /*0470*/ 	.word	0x000050e0


	//   ....[95]....
        /*0474*/ 	.word	0x00005150


	//   ....[96]....
        /*0478*/ 	.word	0x000051d0


	//   ....[97]....
        /*047c*/ 	.word	0x00005260


	//   ....[98]....
        /*0480*/ 	.word	0x00005310


	//   ....[99]....
        /*0484*/ 	.word	0x00005390


	//   ....[100]....
        /*0488*/ 	.word	0x00005420


	//   ....[101]....
        /*048c*/ 	.word	0x000054b0


	//   ....[102]....
        /*0490*/ 	.word	0x00005540


	//   ....[103]....
        /*0494*/ 	.word	0x000055c0


	//   ....[104]....
        /*0498*/ 	.word	0x00005650


	//   ....[105]....
        /*049c*/ 	.word	0x000056e0


	//   ....[106]....
        /*04a0*/ 	.word	0x00005770


	//   ....[107]....
        /*04a4*/ 	.word	0x000057f0


	//   ....[108]....
        /*04a8*/ 	.word	0x00005880


	//   ....[109]....
        /*04ac*/ 	.word	0x00005910


	//   ....[110]....
        /*04b0*/ 	.word	0x000059a0


	//   ....[111]....
        /*04b4*/ 	.word	0x00005a20


	//   ....[112]....
        /*04b8*/ 	.word	0x00005ab0


	//   ....[113]....
        /*04bc*/ 	.word	0x00005b40


	//   ....[114]....
        /*04c0*/ 	.word	0x00005bd0


	//   ....[115]....
        /*04c4*/ 	.word	0x00005c60


	//   ....[116]....
        /*04c8*/ 	.word	0x00005cf0


	//   ....[117]....
        /*04cc*/ 	.word	0x00005d80


	//   ....[118]....
        /*04d0*/ 	.word	0x00005df0


	//   ....[119]....
        /*04d4*/ 	.word	0x00005e70


	//   ....[120]....
        /*04d8*/ 	.word	0x00005ef0


	//   ....[121]....
        /*04dc*/ 	.word	0x00005fa0


	//   ....[122]....
        /*04e0*/ 	.word	0x00006020


	//   ....[123]....
        /*04e4*/ 	.word	0x000060b0


	//   ....[124]....
        /*04e8*/ 	.word	0x00006140


	//   ....[125]....
        /*04ec*/ 	.word	0x000061d0


	//   ....[126]....
        /*04f0*/ 	.word	0x00006260


	//   ....[127]....
        /*04f4*/ 	.word	0x000062f0


	//   ....[128]....
        /*04f8*/ 	.word	0x00006380


	//   ....[129]....
        /*04fc*/ 	.word	0x00006410


	//   ....[130]....
        /*0500*/ 	.word	0x000064a0


	//   ....[131]....
        /*0504*/ 	.word	0x00006530


	//   ....[132]....
        /*0508*/ 	.word	0x000065c0


	//   ....[133]....
        /*050c*/ 	.word	0x00006650


	//   ....[134]....
        /*0510*/ 	.word	0x000066e0


	//   ....[135]....
        /*0514*/ 	.word	0x00006770


	//   ....[136]....
        /*0518*/ 	.word	0x00006800


	//   ....[137]....
        /*051c*/ 	.word	0x00006890


	//   ....[138]....
        /*0520*/ 	.word	0x00006910


	//   ....[139]....
        /*0524*/ 	.word	0x000069a0


	//   ....[140]....
        /*0528*/ 	.word	0x00006a30


	//   ....[141]....
        /*052c*/ 	.word	0x00006aa0


	//----- nvinfo : EIATTR_VRC_CTA_INIT_COUNT
	.align		4
.L_218:
        /*0530*/ 	.byte	0x02, 0x4a
	.zero		1
	.zero		1


	//----- nvinfo : EIATTR_EXIT_INSTR_OFFSETS
	.align		4
        /*0534*/ 	.byte	0x04, 0x1c
        /*0536*/ 	.short	(.L_220 - .L_219)


	//   ....[0]....
.L_219:
        /*0538*/ 	.word	0x00001a80


	//   ....[1]....
        /*053c*/ 	.word	0x00001aa0


	//   ....[2]....
        /*0540*/ 	.word	0x00003850


	//   ....[3]....
        /*0544*/ 	.word	0x00003870


	//----- nvinfo : EIATTR_MAX_THREADS
	.align		4
.L_220:
        /*0548*/ 	.byte	0x04, 0x05
        /*054a*/ 	.short	(.L_222 - .L_221)
.L_221:
        /*054c*/ 	.word	0x00000100
        /*0550*/ 	.word	0x00000001
        /*0554*/ 	.word	0x00000001


	//----- nvinfo : EIATTR_CRS_STACK_SIZE
	.align		4
.L_222:
        /*0558*/ 	.byte	0x04, 0x1e
        /*055a*/ 	.short	(.L_224 - .L_223)
.L_223:
        /*055c*/ 	.word	0x00000000


	//----- nvinfo : EIATTR_CBANK_PARAM_SIZE
	.align		4
.L_224:
        /*0560*/ 	.byte	0x03, 0x19
        /*0562*/ 	.short	0x0034


	//----- nvinfo : EIATTR_PARAM_CBANK
	.align		4
        /*0564*/ 	.byte	0x04, 0x0a
        /*0566*/ 	.short	(.L_226 - .L_225)
	.align		4
.L_225:
        /*0568*/ 	.word	index@(.nv.constant0._ZN3cub18CUB_300001_SM_10006detail11scan_by_key21DeviceScanByKeyKernelINS2_10policy_hubIPidd3binE10Policy1000ES5_PdS9_NS0_24ReduceByKeyScanTileStateIdiLb1EEEN4cuda3std3__48equal_toIiEES6_NS0_8NullTypeEjdiEEvT0_PT9_T1_T2_T3_iT4_T5_T6_T7_)
        /*056c*/ 	.short	0x0380
        /*056e*/ 	.short	0x0034


	//----- nvinfo : EIATTR_SW_WAR
	.align		4
.L_226:
        /*0570*/ 	.byte	0x04, 0x36
        /*0572*/ 	.short	(.L_228 - .L_227)
.L_227:
        /*0574*/ 	.word	0x00000008
.L_228:


//--------------------- .nv.info._ZN3cub18CUB_300001_SM_10006detail11scan_by_key25DeviceScanByKeyInitKernelINS0_24ReduceByKeyScanTileStateIdiLb1EEEPijEEvT_T0_PN4cuda3std3__415iterator_traitsIS8_vE10value_typeET1_i --------------------------
	.section	.nv.info._ZN3cub18CUB_300001_SM_10006detail11scan_by_key25DeviceScanByKeyInitKernelINS0_24ReduceByKeyScanTileStateIdiLb1EEEPijEEvT_T0_PN4cuda3std3__415iterator_traitsIS8_vE10value_typeET1_i,"",@"SHT_CUDA_INFO"
	.sectionflags	@""
	.align	4


	//----- nvinfo : EIATTR_CUDA_API_VERSION
	.align		4
        /*0000*/ 	.byte	0x04, 0x37
        /*0002*/ 	.short	(.L_230 - .L_229)
.L_229:
        /*0004*/ 	.word	0x00000082


	//----- nvinfo : EIATTR_KPARAM_INFO
	.align		4
.L_230:
        /*0008*/ 	.byte	0x04, 0x17
        /*000a*/ 	.short	(.L_232 - .L_231)
.L_231:
        /*000c*/ 	.word	0x00000000
        /*0010*/ 	.short	0x0004
        /*0012*/ 	.short	0x001c
        /*0014*/ 	.byte	0x00, 0xf0, 0x11, 0x00


	//----- nvinfo : EIATTR_KPARAM_INFO
	.align		4
.L_232:
        /*0018*/ 	.byte	0x04, 0x17
        /*001a*/ 	.short	(.L_234 - .L_233)
.L_233:
        /*001c*/ 	.word	0x00000000
        /*0020*/ 	.short	0x0003
        /*0022*/ 	.short	0x0018
        /*0024*/ 	.byte	0x00, 0xf0, 0x11, 0x00


	//----- nvinfo : EIATTR_KPARAM_INFO
	.align		4
.L_234:
        /*0028*/ 	.byte	0x04, 0x17
        /*002a*/ 	.short	(.L_236 - .L_235)
.L_235:
        /*002c*/ 	.word	0x00000000
        /*0030*/ 	.short	0x0002
        /*0032*/ 	.short	0x0010
        /*0034*/ 	.byte	0x00, 0xf5, 0x21, 0x00


	//----- nvinfo : EIATTR_KPARAM_INFO
	.align		4
.L_236:
        /*0038*/ 	.byte	0x04, 0x17
        /*003a*/ 	.short	(.L_238 - .L_237)
.L_237:
        /*003c*/ 	.word	0x00000000
        /*0040*/ 	.short	0x0001
        /*0042*/ 	.short	0x0008
        /*0044*/ 	.byte	0x00, 0xf5, 0x21, 0x00


	//----- nvinfo : EIATTR_KPARAM_INFO
	.align		4
.L_238:
        /*0048*/ 	.byte	0x04, 0x17
        /*004a*/ 	.short	(.L_240 - .L_239)
.L_239:
        /*004c*/ 	.word	0x00000000
        /*0050*/ 	.short	0x0000
        /*0052*/ 	.short	0x0000
        /*0054*/ 	.byte	0x00, 0xf0, 0x21, 0x00


	//----- nvinfo : EIATTR_SPARSE_MMA_MASK
	.align		4
.L_240:
        /*0058*/ 	.byte	0x03, 0x50
        /*005a*/ 	.short	0x0000


	//----- nvinfo : EIATTR_MAXREG_COUNT
	.align		4
        /*005c*/ 	.byte	0x03, 0x1b
        /*005e*/ 	.short	0x00ff


	//----- nvinfo : EIATTR_MERCURY_ISA_VERSION
	.align		4
        /*0060*/ 	.byte	0x03, 0x5f
        /*0062*/ 	.short	0x0101


	//----- nvinfo : EIATTR_VRC_CTA_INIT_COUNT
	.align		4
        /*0064*/ 	.byte	0x02, 0x4a
	.zero		1
	.zero		1


	//----- nvinfo : EIATTR_EXIT_INSTR_OFFSETS
	.align		4
        /*0068*/ 	.byte	0x04, 0x1c
        /*006a*/ 	.short	(.L_242 - .L_241)


	//   ....[0]....
.L_241:
        /*006c*/ 	.word	0x00000150


	//   ....[1]....
        /*0070*/ 	.word	0x000001e0


	//----- nvinfo : EIATTR_CBANK_PARAM_SIZE
	.align		4
.L_242:
        /*0074*/ 	.byte	0x03, 0x19
        /*0076*/ 	.short	0x0020


	//----- nvinfo : EIATTR_PARAM_CBANK
	.align		4
        /*0078*/ 	.byte	0x04, 0x0a
        /*007a*/ 	.short	(.L_244 - .L_243)
	.align		4
.L_243:
        /*007c*/ 	.word	index@(.nv.constant0._ZN3cub18CUB_300001_SM_10006detail11scan_by_key25DeviceScanByKeyInitKernelINS0_24ReduceByKeyScanTileStateIdiLb1EEEPijEEvT_T0_PN4cuda3std3__415iterator_traitsIS8_vE10value_typeET1_i)
        /*0080*/ 	.short	0x0380
        /*0082*/ 	.short	0x0020


	//----- nvinfo : EIATTR_SW_WAR
	.align		4
.L_244:
        /*0084*/ 	.byte	0x04, 0x36
        /*0086*/ 	.short	(.L_246 - .L_245)
.L_245:
        /*0088*/ 	.word	0x00000008
.L_246:


//--------------------- .nv.info._ZN3cub18CUB_300001_SM_10006detail6reduce28DeviceReduceSingleTileKernelINS2_10policy_hubIdyN4cuda3__47maximumIdEEE10Policy1000EPdSB_iS8_ddNS5_3std3__410__identityEEEvT0_T1_T2_T3_T4_T6_ --------------------------
	.section	.nv.info._ZN3cub18CUB_300001_SM_10006detail6reduce28DeviceReduceSingleTileKernelINS2_10policy_hubIdyN4cuda3__47maximumIdEEE10Policy1000EPdSB_iS8_ddNS5_3std3__410__identityEEEvT0_T1_T2_T3_T4_T6_,"",@"SHT_CUDA_INFO"
	.sectionflags	@""
	.align	4


	//----- nvinfo : EIATTR_CUDA_API_VERSION
	.align		4
        /*0000*/ 	.byte	0x04, 0x37
        /*0002*/ 	.short	(.L_248 - .L_247)
.L_247:
        /*0004*/ 	.word	0x00000082


	//----- nvinfo : EIATTR_KPARAM_INFO
	.align		4
.L_248:
        /*0008*/ 	.byte	0x04, 0x17
        /*000a*/ 	.short	(.L_250 - .L_249)
.L_249:
        /*000c*/ 	.word	0x00000000
        /*0010*/ 	.short	0x0005
        /*0012*/ 	.short	0x0020
        /*0014*/ 	.byte	0x00, 0xf0, 0x05, 0x00


	//----- nvinfo : EIATTR_KPARAM_INFO
	.align		4
.L_250:
        /*0018*/ 	.byte	0x04, 0x17
        /*001a*/ 	.short	(.L_252 - .L_251)
.L_251:
        /*001c*/ 	.word	0x00000000
        /*0020*/ 	.short	0x0004
        /*0022*/ 	.short	0x0018
        /*0024*/ 	.byte	0x00, 0xf0, 0x21, 0x00


	//----- nvinfo : EIATTR_KPARAM_INFO
	.align		4
.L_252:
        /*0028*/ 	.byte	0x04, 0x17
        /*002a*/ 	.short	(.L_254 - .L_253)
.L_253:
        /*002c*/ 	.word	0x00000000
        /*0030*/ 	.short	0x0003
        /*0032*/ 	.short	0x0014
        /*0034*/ 	.byte	0x00, 0xf0, 0x05, 0x00


	//----- nvinfo : EIATTR_KPARAM_INFO
	.align		4
.L_254:
        /*0038*/ 	.byte	0x04, 0x17
        /*003a*/ 	.short	(.L_256 - .L_255)
.L_255:
        /*003c*/ 	.word	0x00000000
        /*0040*/ 	.short	0x0002
        /*0042*/ 	.short	0x0010
        /*0044*/ 	.byte	0x00, 0xf0, 0x11, 0x00


	//----- nvinfo : EIATTR_KPARAM_INFO
	.align		4
.L_256:
        /*0048*/ 	.byte	0x04, 0x17
        /*004a*/ 	.short	(.L_258 - .L_257)
.L_257:
        /*004c*/ 	.word	0x00000000
        /*0050*/ 	.short	0x0001
        /*0052*/ 	.short	0x0008
        /*0054*/ 	.byte	0x00, 0xf5, 0x21, 0x00


	//----- nvinfo : EIATTR_KPARAM_INFO
	.align		4
.L_258:
        /*0058*/ 	.byte	0x04, 0x17
        /*005a*/ 	.short	(.L_260 - .L_259)
.L_259:
        /*005c*/ 	.word	0x00000000
        /*0060*/ 	.short	0x0000
        /*0062*/ 	.short	0x0000
        /*0064*/ 	.byte	0x00, 0xf5, 0x21, 0x00


	//----- nvinfo : EIATTR_SPARSE_MMA_MASK
	.align		4
.L_260:
        /*0068*/ 	.byte	0x03, 0x50
        /*006a*/ 	.short	0x0000


	//----- nvinfo : EIATTR_MAXREG_COUNT
	.align		4
        /*006c*/ 	.byte	0x03, 0x1b
        /*006e*/ 	.short	0x00ff


	//----- nvinfo : EIATTR_NUM_BARRIERS
	.align		4
        /*0070*/ 	.byte	0x02, 0x4c
        /*0072*/ 	.byte	0x01
	.zero		1


	//----- nvinfo : EIATTR_MERCURY_ISA_VERSION
	.align		4
        /*0074*/ 	.byte	0x03, 0x5f
        /*0076*/ 	.short	0x0101


	//----- nvinfo : EIATTR_COOP_GROUP_MASK_REGIDS
	.align		4
        /*0078*/ 	.byte	0x04, 0x29
        /*007a*/ 	.short	(.L_262 - .L_261)


	//   ....[0]....
.L_261:
        /*007c*/ 	.word	0xffffffff


	//   ....[1]....
        /*0080*/ 	.word	0xffffffff


	//   ....[2]....
        /*0084*/ 	.word	0xffffffff


	//   ....[3]....
        /*0088*/ 	.word	0xffffffff


	//   ....[4]....
        /*008c*/ 	.word	0xffffffff


	//   ....[5]....
        /*0090*/ 	.word	0xffffffff


	//   ....[6]....
        /*0094*/ 	.word	0xffffffff


	//   ....[7]....
        /*0098*/ 	.word	0xffffffff


	//   ....[8]....
        /*009c*/ 	.word	0xffffffff


	//   ....[9]....
        /*00a0*/ 	.word	0xffffffff


	//   ....[10]....
        /*00a4*/ 	.word	0xffffffff


	//   ....[11]....
        /*00a8*/ 	.word	0xffffffff


	//   ....[12]....
        /*00ac*/ 	.word	0xffffffff


	//   ....[13]....
        /*00b0*/ 	.word	0xffffffff


	//   ....[14]....
        /*00b4*/ 	.word	0xffffffff


	//   ....[15]....
        /*00b8*/ 	.word	0xffffffff


	//   ....[16]....
        /*00bc*/ 	.word	0xffffffff


	//   ....[17]....
        /*00c0*/ 	.word	0xffffffff


	//   ....[18]....
        /*00c4*/ 	.word	0xffffffff


	//   ....[19]....
        /*00c8*/ 	.word	0xffffffff


	//   ....[20]....
        /*00cc*/ 	.word	0xffffffff


	//   ....[21]....
        /*00d0*/ 	.word	0xffffffff


	//   ....[22]....
        /*00d4*/ 	.word	0xffffffff


	//   ....[23]....
        /*00d8*/ 	.word	0xffffffff


	//   ....[24]....
        /*00dc*/ 	.word	0xffffffff


	//   ....[25]....
        /*00e0*/ 	.word	0xffffffff


	//   ....[26]....
        /*00e4*/ 	.word	0xffffffff


	//   ....[27]....
        /*00e8*/ 	.word	0xffffffff


	//   ....[28]....
        /*00ec*/ 	.word	0xffffffff


	//   ....[29]....
        /*00f0*/ 	.word	0xffffffff


	//   ....[30]....
        /*00f4*/ 	.word	0xffffffff


	//   ....[31]....
        /*00f8*/ 	.word	0xffffffff


	//   ....[32]....
        /*00fc*/ 	.word	0xffffffff


	//   ....[33]....
        /*0100*/ 	.word	0xffffffff


	//   ....[34]....
        /*0104*/ 	.word	0xffffffff


	//   ....[35]....
        /*0108*/ 	.word	0xffffffff


	//   ....[36]....
        /*010c*/ 	.word	0xffffffff


	//   ....[37]....
        /*0110*/ 	.word	0xffffffff


	//   ....[38]....
        /*0114*/ 	.word	0xffffffff


	//   ....[39]....
        /*0118*/ 	.word	0xffffffff


	//   ....[40]....
        /*011c*/ 	.word	0xffffffff


	//   ....[41]....
        /*0120*/ 	.word	0xffffffff


	//   ....[42]....
        /*0124*/ 	.word	0xffffffff


	//   ....[43]....
        /*0128*/ 	.word	0xffffffff


	//   ....[44]....
        /*012c*/ 	.word	0xffffffff


	//   ....[45]....
        /*0130*/ 	.word	0xffffffff


	//   ....[46]....
        /*0134*/ 	.word	0xffffffff


	//   ....[47]....
        /*0138*/ 	.word	0xffffffff


	//   ....[48]....
        /*013c*/ 	.word	0xffffffff


	//   ....[49]....
        /*0140*/ 	.word	0xffffffff


	//   ....[50]....
        /*0144*/ 	.word	0xffffffff


	//   ....[51]....
        /*0148*/ 	.word	0xffffffff


	//   ....[52]....
        /*014c*/ 	.word	0xffffffff


	//   ....[53]....
        /*0150*/ 	.word	0xffffffff


	//   ....[54]....
        /*0154*/ 	.word	0xffffffff


	//   ....[55]....
        /*0158*/ 	.word	0xffffffff


	//   ....[56]....
        /*015c*/ 	.word	0xffffffff


	//   ....[57]....
        /*0160*/ 	.word	0xffffffff


	//   ....[58]....
        /*0164*/ 	.word	0xffffffff


	//   ....[59]....
        /*0168*/ 	.word	0xffffffff


	//----- nvinfo : EIATTR_COOP_GROUP_INSTR_OFFSETS
	.align		4
.L_262:
        /*016c*/ 	.byte	0x04, 0x28
        /*016e*/ 	.short	(.L_264 - .L_263)


	//   ....[0]....
.L_263:
        /*0170*/ 	.word	0x00000d30


	//   ....[1]....
        /*0174*/ 	.word	0x00000d40


	//   ....[2]....
        /*0178*/ 	.word	0x00000dd0


	//   ....[3]....
        /*017c*/ 	.word	0x00000e10


	//   ....[4]....
        /*0180*/ 	.word	0x00000e80


	//   ....[5]....
        /*0184*/ 	.word	0x00000ea0


	//   ....[6]....
        /*0188*/ 	.word	0x00000ef0


	//   ....[7]....
        /*018c*/ 	.word	0x00000f10


	//   ....[8]....
        /*0190*/ 	.word	0x00000f60


	//   ....[9]....
        /*0194*/ 	.word	0x00000f80


	//   ....[10]....
        /*0198*/ 	.word	0x00001280


	//   ....[11]....
        /*019c*/ 	.word	0x00001290


	//   ....[12]....
        /*01a0*/ 	.word	0x00001320


	//   ....[13]....
        /*01a4*/ 	.word	0x00001350


	//   ....[14]....
        /*01a8*/ 	.word	0x000013b0


	//   ....[15]....
        /*01ac*/ 	.word	0x000013e0


	//   ....[16]....
        /*01b0*/ 	.word	0x00001440


	//   ....[17]....
        /*01b4*/ 	.word	0x00001480


	//   ....[18]....
        /*01b8*/ 	.word	0x000014f0


	//   ....[19]....
        /*01bc*/ 	.word	0x00001530


	//   ....[20]....
        /*01c0*/ 	.word	0x00002960


	//   ....[21]....
        /*01c4*/ 	.word	0x00002970


	//   ....[22]....
        /*01c8*/ 	.word	0x00002a00


	//   ....[23]....
        /*01cc*/ 	.word	0x00002a30


	//   ....[24]....
        /*01d0*/ 	.word	0x00002aa0


	//   ....[25]....
        /*01d4*/ 	.word	0x00002ac0


	//   ....[26]....
        /*01d8*/ 	.word	0x00002b20


	//   ....[27]....
        /*01dc*/ 	.word	0x00002b30


	//   ....[28]....
        /*01e0*/ 	.word	0x00002b80


	//   ....[29]....
        /*01e4*/ 	.word	0x00002b90


	//   ....[30]....
        /*01e8*/ 	.word	0x00003a20


	//   ....[31]....
        /*01ec*/ 	.word	0x00003a30


	//   ....[32]....
        /*01f0*/ 	.word	0x00003ac0


	//   ....[33]....
        /*01f4*/ 	.word	0x00003b00


	//   ....[34]....
        /*01f8*/ 	.word	0x00003b80


	//   ....[35]....
        /*01fc*/ 	.word	0x00003bc0


	//   ....[36]....
        /*0200*/ 	.word	0x00003c20


	//   ....[37]....
        /*0204*/ 	.word	0x00003c50


	//   ....[38]....
        /*0208*/ 	.word	0x00003ca0


	//   ....[39]....
        /*020c*/ 	.word	0x00003cd0


	//   ....[40]....
        /*0210*/ 	.word	0x00003fb0


	//   ....[41]....
        /*0214*/ 	.word	0x00003fc0


	//   ....[42]....
        /*0218*/ 	.word	0x00004050


	//   ....[43]....
        /*021c*/ 	.word	0x00004080


	//   ....[44]....
        /*0220*/ 	.word	0x000040d0


	//   ....[45]....
        /*0224*/ 	.word	0x00004100


	//   ....[46]....
        /*0228*/ 	.word	0x00004170


	//   ....[47]....
        /*022c*/ 	.word	0x000041b0


	//   ....[48]....
        /*0230*/ 	.word	0x00004220


	//   ....[49]....
        /*0234*/ 	.word	0x00004250


	//   ....[50]....
        /*0238*/ 	.word	0x00005700


	//   ....[51]....
        /*023c*/ 	.word	0x00005710


	//   ....[52]....
        /*0240*/ 	.word	0x000057a0


	//   ....[53]....
        /*0244*/ 	.word	0x000057e0


	//   ....[54]....
        /*0248*/ 	.word	0x00005860


	//   ....[55]....
        /*024c*/ 	.word	0x000058a0


	//   ....[56]....
        /*0250*/ 	.word	0x00005900


	//   ....[57]....
        /*0254*/ 	.word	0x00005930


	//   ....[58]....
        /*0258*/ 	.word	0x00005980


	//   ....[59]....
        /*025c*/ 	.word	0x000059b0


	//----- nvinfo : EIATTR_VRC_CTA_INIT_COUNT
	.align		4
.L_264:
        /*0260*/ 	.byte	0x02, 0x4a
	.zero		1
	.zero		1


	//----- nvinfo : EIATTR_EXIT_INSTR_OFFSETS
	.align		4
        /*0264*/ 	.byte	0x04, 0x1c
        /*0266*/ 	.short	(.L_266 - .L_265)


	//   ....[0]....
.L_265:
        /*0268*/ 	.word	0x00000080


	//   ....[1]....
        /*026c*/ 	.word	0x000000c0


	//   ....[2]....
        /*0270*/ 	.word	0x00005c20


	//   ....[3]....
        /*0274*/ 	.word	0x00005ca0


	//----- nvinfo : EIATTR_MAX_THREADS
	.align		4
.L_266:
        /*0278*/ 	.byte	0x04, 0x05
        /*027a*/ 	.short	(.L_268 - .L_267)
.L_267:
        /*027c*/ 	.word	0x00000100
        /*0280*/ 	.word	0x00000001
        /*0284*/ 	.word	0x00000001


	//----- nvinfo : EIATTR_CRS_STACK_SIZE
	.align		4
.L_268:
        /*0288*/ 	.byte	0x04, 0x1e
        /*028a*/ 	.short	(.L_270 - .L_269)
.L_269:
        /*028c*/ 	.word	0x00000000


	//----- nvinfo : EIATTR_CBANK_PARAM_SIZE
	.align		4
.L_270:
        /*0290*/ 	.byte	0x03, 0x19
        /*0292*/ 	.short	0x0021


	//----- nvinfo : EIATTR_PARAM_CBANK
	.align		4
        /*0294*/ 	.byte	0x04, 0x0a
        /*0296*/ 	.short	(.L_272 - .L_271)
	.align		4
.L_271:
        /*0298*/ 	.word	index@(.nv.constant0._ZN3cub18CUB_300001_SM_10006detail6reduce28DeviceReduceSingleTileKernelINS2_10policy_hubIdyN4cuda3__47maximumIdEEE10Policy1000EPdSB_iS8_ddNS5_3std3__410__identityEEEvT0_T1_T2_T3_T4_T6_)
        /*029c*/ 	.short	0x0380
        /*029e*/ 	.short	0x0021


	//----- nvinfo : EIATTR_SW_WAR
	.align		4
.L_272:
        /*02a0*/ 	.byte	0x04, 0x36
        /*02a2*/ 	.short	(.L_274 - .L_273)
.L_273:
        /*02a4*/ 	.word	0x00000008
.L_274:


//--------------------- .nv.info._ZN3cub18CUB_300001_SM_10006detail6reduce18DeviceReduceKernelINS2_10policy_hubIdyN4cuda3__47maximumIdEEE10Policy1000EN6thrust24THRUST_300001_SM_1000_NS6detail15normal_iteratorINSC_10device_ptrIdEEEEyS8_dNS5_3std3__410__identityEEEvT0_PT3_T1_NS0_13GridEvenShareISO_EET2_T4_ --------------------------
	.section	.nv.info._ZN3cub18CUB_300001_SM_10006detail6reduce18DeviceReduceKernelINS2_10policy_hubIdyN4cuda3__47maximumIdEEE10Policy1000EN6thrust24THRUST_300001_SM_1000_NS6detail15normal_iteratorINSC_10device_ptrIdEEEEyS8_dNS5_3std3__410__identityEEEvT0_PT3_T1_NS0_13GridEvenShareISO_EET2_T4_,"",@"SHT_CUDA_INFO"
	.sectionflags	@""
	.align	4


	//----- nvinfo : EIATTR_CUDA_API_VERSION
	.align		4
        /*0000*/ 	.byte	0x04, 0x37
        /*0002*/ 	.short	(.L_276 - .L_275)
.L_275:
        /*0004*/ 	.word	0x00000082


	//----- nvinfo : EIATTR_KPARAM_INFO
	.align		4
.L_276:
        /*0008*/ 	.byte	0x04, 0x17
        /*000a*/ 	.short	(.L_278 - .L_277)
.L_277:
        /*000c*/ 	.word	0x00000000
        /*0010*/ 	.short	0x0005
        /*0012*/ 	.short	0x0061
        /*0014*/ 	.byte	0x00, 0xf0, 0x05, 0x00


	//----- nvinfo : EIATTR_KPARAM_INFO
	.align		4
.L_278:
        /*0018*/ 	.byte	0x04, 0x17
        /*001a*/ 	.short	(.L_280 - .L_279)
.L_279:
        /*001c*/ 	.word	0x00000000
        /*0020*/ 	.short	0x0004
        /*0022*/ 	.short	0x0060
        /*0024*/ 	.byte	0x00, 0xf0, 0x05, 0x00


	//----- nvinfo : EIATTR_KPARAM_INFO
	.align		4
.L_280:
        /*0028*/ 	.byte	0x04, 0x17
        /*002a*/ 	.short	(.L_282 - .L_281)
.L_281:
        /*002c*/ 	.word	0x00000000
        /*0030*/ 	.short	0x0003
        /*0032*/ 	.short	0x0018
        /*0034*/ 	.byte	0x00, 0xf0, 0x21, 0x01


	//----- nvinfo : EIATTR_KPARAM_INFO
	.align		4
.L_282:
        /*0038*/ 	.byte	0x04, 0x17
        /*003a*/ 	.short	(.L_284 - .L_283)
.L_283:
        /*003c*/ 	.word	0x00000000
        /*0040*/ 	.short	0x0002
        /*0042*/ 	.short	0x0010
        /*0044*/ 	.byte	0x00, 0xf0, 0x21, 0x00


	//----- nvinfo : EIATTR_KPARAM_INFO
	.align		4
.L_284:
        /*0048*/ 	.byte	0x04, 0x17
        /*004a*/ 	.short	(.L_286 - .L_285)
.L_285:
        /*004c*/ 	.word	0x00000000
        /*0050*/ 	.short	0x0001
        /*0052*/ 	.short	0x0008
        /*0054*/ 	.byte	0x00, 0xf5, 0x21, 0x00


	//----- nvinfo : EIATTR_KPARAM_INFO
	.align		4
.L_286:
        /*0058*/ 	.byte	0x04, 0x17
        /*005a*/ 	.short	(.L_288 - .L_287)
.L_287:
        /*005c*/ 	.word	0x00000000
        /*0060*/ 	.short	0x0000
        /*0062*/ 	.short	0x0000
        /*0064*/ 	.byte	0x00, 0xf0, 0x21, 0x00


	//----- nvinfo : EIATTR_SPARSE_MMA_MASK
	.align		4
.L_288:
        /*0068*/ 	.byte	0x03, 0x50
        /*006a*/ 	.short	0x0000


	//----- nvinfo : EIATTR_MAXREG_COUNT
	.align		4
        /*006c*/ 	.byte	0x03, 0x1b
        /*006e*/ 	.short	0x00ff


	//----- nvinfo : EIATTR_NUM_BARRIERS
	.align		4
        /*0070*/ 	.byte	0x02, 0x4c
        /*0072*/ 	.byte	0x01
	.zero		1


	//----- nvinfo : EIATTR_MERCURY_ISA_VERSION
	.align		4
        /*0074*/ 	.byte	0x03, 0x5f
        /*0076*/ 	.short	0x0101


	//----- nvinfo : EIATTR_COOP_GROUP_MASK_REGIDS
	.align		4
        /*0078*/ 	.byte	0x04, 0x29
        /*007a*/ 	.short	(.L_290 - .L_289)


	//   ....[0]....
.L_289:
        /*007c*/ 	.word	0xffffffff


	//   ....[1]....
        /*0080*/ 	.word	0xffffffff


	//   ....[2]....
        /*0084*/ 	.word	0xffffffff


	//   ....[3]....
        /*0088*/ 	.word	0xffffffff


	//   ....[4]....
        /*008c*/ 	.word	0xffffffff


	//   ....[5]....
        /*0090*/ 	.word	0xffffffff


	//   ....[6]....
        /*0094*/ 	.word	0xffffffff


	//   ....[7]....
        /*0098*/ 	.word	0xffffffff


	//   ....[8]....
        /*009c*/ 	.word	0xffffffff


	//   ....[9]....
        /*00a0*/ 	.word	0xffffffff


	//   ....[10]....
        /*00a4*/ 	.word	0xffffffff


	//   ....[11]....
        /*00a8*/ 	.word	0xffffffff


	//   ....[12]....
        /*00ac*/ 	.word	0xffffffff


	//   ....[13]....
        /*00b0*/ 	.word	0xffffffff


	//   ....[14]....
        /*00b4*/ 	.word	0xffffffff


	//   ....[15]....
        /*00b8*/ 	.word	0xffffffff


	//   ....[16]....
        /*00bc*/ 	.word	0xffffffff


	//   ....[17]....
        /*00c0*/ 	.word	0xffffffff


	//   ....[18]....
        /*00c4*/ 	.word	0xffffffff


	//   ....[19]....
        /*00c8*/ 	.word	0xffffffff


	//   ....[20]....
        /*00cc*/ 	.word	0xffffffff


	//   ....[21]....
        /*00d0*/ 	.word	0xffffffff


	//   ....[22]....
        /*00d4*/ 	.word	0xffffffff


	//   ....[23]....
        /*00d8*/ 	.word	0xffffffff


	//   ....[24]....
        /*00dc*/ 	.word	0xffffffff


	//   ....[25]....
        /*00e0*/ 	.word	0xffffffff


	//   ....[26]....
        /*00e4*/ 	.word	0xffffffff


	//   ....[27]....
        /*00e8*/ 	.word	0xffffffff


	//   ....[28]....
        /*00ec*/ 	.word	0xffffffff


	//   ....[29]....
        /*00f0*/ 	.word	0xffffffff


	//----- nvinfo : EIATTR_COOP_GROUP_INSTR_OFFSETS
	.align		4
.L_290:
        /*00f4*/ 	.byte	0x04, 0x28
        /*00f6*/ 	.short	(.L_292 - .L_291)


	//   ....[0]....
.L_291:
        /*00f8*/ 	.word	0x00000d50


	//   ....[1]....
        /*00fc*/ 	.word	0x00000d60


	//   ....[2]....
        /*0100*/ 	.word	0x00000df0


	//   ....[3]....
        /*0104*/ 	.word	0x00000e20


	//   ....[4]....
        /*0108*/ 	.word	0x00000e80


	//   ....[5]....
        /*010c*/ 	.word	0x00000eb0


	//   ....[6]....
        /*0110*/ 	.word	0x00000f10


	//   ....[7]....
        /*0114*/ 	.word	0x00000f20


	//   ....[8]....
        /*0118*/ 	.word	0x00000f70


	//   ....[9]....
        /*011c*/ 	.word	0x00000f80


	//   ....[10]....
        /*0120*/ 	.word	0x00001260


	//   ....[11]....
        /*0124*/ 	.word	0x00001270


	//   ....[12]....
        /*0128*/ 	.word	0x00001300


	//   ....[13]....
        /*012c*/ 	.word	0x00001320


	//   ....[14]....
        /*0130*/ 	.word	0x00001380


	//   ....[15]....
        /*0134*/ 	.word	0x000013a0


	//   ....[16]....
        /*0138*/ 	.word	0x00001400


	//   ....[17]....
        /*013c*/ 	.word	0x00001440


	//   ....[18]....
        /*0140*/ 	.word	0x000014b0


	//   ....[19]....
        /*0144*/ 	.word	0x000014d0


	//   ....[20]....
        /*0148*/ 	.word	0x00002c00


	//   ....[21]....
        /*014c*/ 	.word	0x00002c10


	//   ....[22]....
        /*0150*/ 	.word	0x00002cb0


	//   ....[23]....
        /*0154*/ 	.word	0x00002ce0


	//   ....[24]....
        /*0158*/ 	.word	0x00002d40


	//   ....[25]....
        /*015c*/ 	.word	0x00002d70


	//   ....[26]....
        /*0160*/ 	.word	0x00002dc0


	//   ....[27]....
        /*0164*/ 	.word	0x00002de0


	//   ....[28]....
        /*0168*/ 	.word	0x00002e30


	//   ....[29]....
        /*016c*/ 	.word	0x00002e50


	//----- nvinfo : EIATTR_VRC_CTA_INIT_COUNT
	.align		4
.L_292:
        /*0170*/ 	.byte	0x02, 0x4a
	.zero		1
	.zero		1


	//----- nvinfo : EIATTR_EXIT_INSTR_OFFSETS
	.align		4
        /*0174*/ 	.byte	0x04, 0x1c
        /*0176*/ 	.short	(.L_294 - .L_293)


	//   ....[0]....
.L_293:
        /*0178*/ 	.word	0x000030f0


	//   ....[1]....
        /*017c*/ 	.word	0x00003150


	//----- nvinfo : EIATTR_MAX_THREADS
	.align		4
.L_294:
        /*0180*/ 	.byte	0x04, 0x05
        /*0182*/ 	.short	(.L_296 - .L_295)
.L_295:
        /*0184*/ 	.word	0x00000100
        /*0188*/ 	.word	0x00000001
        /*018c*/ 	.word	0x00000001


	//----- nvinfo : EIATTR_CRS_STACK_SIZE
	.align		4
.L_296:
        /*0190*/ 	.byte	0x04, 0x1e
        /*0192*/ 	.short	(.L_298 - .L_297)
.L_297:
        /*0194*/ 	.word	0x00000000


	//----- nvinfo : EIATTR_CBANK_PARAM_SIZE
	.align		4
.L_298:
        /*0198*/ 	.byte	0x03, 0x19
        /*019a*/ 	.short	0x0062


	//----- nvinfo : EIATTR_PARAM_CBANK
	.align		4
        /*019c*/ 	.byte	0x04, 0x0a
        /*019e*/ 	.short	(.L_300 - .L_299)
	.align		4
.L_299:
        /*01a0*/ 	.word	index@(.nv.constant0._ZN3cub18CUB_300001_SM_10006detail6reduce18DeviceReduceKernelINS2_10policy_hubIdyN4cuda3__47maximumIdEEE10Policy1000EN6thrust24THRUST_300001_SM_1000_NS6detail15normal_iteratorINSC_10device_ptrIdEEEEyS8_dNS5_3std3__410__identityEEEvT0_PT3_T1_NS0_13GridEvenShareISO_EET2_T4_)
        /*01a4*/ 	.short	0x0380
        /*01a6*/ 	.short	0x0062


	//----- nvinfo : EIATTR_SW_WAR
	.align		4
.L_300:
        /*01a8*/ 	.byte	0x04, 0x36
        /*01aa*/ 	.short	(.L_302 - .L_301)
.L_301:
        /*01ac*/ 	.word	0x00000008
.L_302:


//--------------------- .nv.info._ZN3cub18CUB_300001_SM_10006detail6reduce28DeviceReduceSingleTileKernelINS2_10policy_hubIdyN4cuda3__47maximumIdEEE10Policy1000EN6thrust24THRUST_300001_SM_1000_NS6detail15normal_iteratorINSC_10device_ptrIdEEEEPdyS8_ddNS5_3std3__410__identityEEEvT0_T1_T2_T3_T4_T6_ --------------------------
	.section	.nv.info._ZN3cub18CUB_300001_SM_10006detail6reduce28DeviceReduceSingleTileKernelINS2_10policy_hubIdyN4cuda3__47maximumIdEEE10Policy1000EN6thrust24THRUST_300001_SM_1000_NS6detail15normal_iteratorINSC_10device_ptrIdEEEEPdyS8_ddNS5_3std3__410__identityEEEvT0_T1_T2_T3_T4_T6_,"",@"SHT_CUDA_INFO"
	.sectionflags	@""
	.align	4


	//----- nvinfo : EIATTR_CUDA_API_VERSION
	.align		4
        /*0000*/ 	.byte	0x04, 0x37
        /*0002*/ 	.short	(.L_304 - .L_303)
.L_303:
        /*0004*/ 	.word	0x00000082


	//----- nvinfo : EIATTR_KPARAM_INFO
	.align		4
.L_304:
        /*0008*/ 	.byte	0x04, 0x17
        /*000a*/ 	.short	(.L_306 - .L_305)
.L_305:
        /*000c*/ 	.word	0x00000000
        /*0010*/ 	.short	0x0005
        /*0012*/ 	.short	0x0028
        /*0014*/ 	.byte	0x00, 0xf0, 0x05, 0x00


	//----- nvinfo : EIATTR_KPARAM_INFO
	.align		4
.L_306:
        /*0018*/ 	.byte	0x04, 0x17
        /*001a*/ 	.short	(.L_308 - .L_307)
.L_307:
        /*001c*/ 	.word	0x00000000
        /*0020*/ 	.short	0x0004
        /*0022*/ 	.short	0x0020
        /*0024*/ 	.byte	0x00, 0xf0, 0x21, 0x00


	//----- nvinfo : EIATTR_KPARAM_INFO
	.align		4
.L_308:
        /*0028*/ 	.byte	0x04, 0x17
        /*002a*/ 	.short	(.L_310 - .L_309)
.L_309:
        /*002c*/ 	.word	0x00000000
        /*0030*/ 	.short	0x0003
        /*0032*/ 	.short	0x0018
        /*0034*/ 	.byte	0x00, 0xf0, 0x05, 0x00


	//----- nvinfo : EIATTR_KPARAM_INFO
	.align		4
.L_310:
        /*0038*/ 	.byte	0x04, 0x17
        /*003a*/ 	.short	(.L_312 - .L_311)
.L_311:
        /*003c*/ 	.word	0x00000000
        /*0040*/ 	.short	0x0002
        /*0042*/ 	.short	0x0010
        /*0044*/ 	.byte	0x00, 0xf0, 0x21, 0x00


	//----- nvinfo : EIATTR_KPARAM_INFO
	.align		4
.L_312:
        /*0048*/ 	.byte	0x04, 0x17
        /*004a*/ 	.short	(.L_314 - .L_313)
.L_313:
        /*004c*/ 	.word	0x00000000
        /*0050*/ 	.short	0x0001
        /*0052*/ 	.short	0x0008
        /*0054*/ 	.byte	0x00, 0xf5, 0x21, 0x00


	//----- nvinfo : EIATTR_KPARAM_INFO
	.align		4
.L_314:
        /*0058*/ 	.byte	0x04, 0x17
        /*005a*/ 	.short	(.L_316 - .L_315)
.L_315:
        /*005c*/ 	.word	0x00000000
        /*0060*/ 	.short	0x0000
        /*0062*/ 	.short	0x0000
        /*0064*/ 	.byte	0x00, 0xf0, 0x21, 0x00


	//----- nvinfo : EIATTR_SPARSE_MMA_MASK
	.align		4
.L_316:
        /*0068*/ 	.byte	0x03, 0x50
        /*006a*/ 	.short	0x0000


	//----- nvinfo : EIATTR_MAXREG_COUNT
	.align		4
        /*006c*/ 	.byte	0x03, 0x1b
        /*006e*/ 	.short	0x00ff


	//----- nvinfo : EIATTR_NUM_BARRIERS
	.align		4
        /*0070*/ 	.byte	0x02, 0x4c
        /*0072*/ 	.byte	0x01
	.zero		1


	//----- nvinfo : EIATTR_MERCURY_ISA_VERSION
	.align		4
        /*0074*/ 	.byte	0x03, 0x5f
        /*0076*/ 	.short	0x0101


	//----- nvinfo : EIATTR_COOP_GROUP_MASK_REGIDS
	.align		4
        /*0078*/ 	.byte	0x04, 0x29
        /*007a*/ 	.short	(.L_318 - .L_317)


	//   ....[0]....
.L_317:
        /*007c*/ 	.word	0xffffffff


	//   ....[1]....
        /*0080*/ 	.word	0xffffffff


	//   ....[2]....
        /*0084*/ 	.word	0xffffffff


	//   ....[3]....
        /*0088*/ 	.word	0xffffffff


	//   ....[4]....
        /*008c*/ 	.word	0xffffffff


	//   ....[5]....
        /*0090*/ 	.word	0xffffffff


	//   ....[6]....
        /*0094*/ 	.word	0xffffffff


	//   ....[7]....
        /*0098*/ 	.word	0xffffffff


	//   ....[8]....
        /*009c*/ 	.word	0xffffffff


	//   ....[9]....
        /*00a0*/ 	.word	0xffffffff


	//   ....[10]....
        /*00a4*/ 	.word	0xffffffff


	//   ....[11]....
        /*00a8*/ 	.word	0xffffffff


	//   ....[12]....
        /*00ac*/ 	.word	0xffffffff


	//   ....[13]....
        /*00b0*/ 	.word	0xffffffff


	//   ....[14]....
        /*00b4*/ 	.word	0xffffffff


	//   ....[15]....
        /*00b8*/ 	.word	0xffffffff


	//   ....[16]....
        /*00bc*/ 	.word	0xffffffff


	//   ....[17]....
        /*00c0*/ 	.word	0xffffffff


	//   ....[18]....
        /*00c4*/ 	.word	0xffffffff


	//   ....[19]....
        /*00c8*/ 	.word	0xffffffff


	//   ....[20]....
        /*00cc*/ 	.word	0xffffffff


	//   ....[21]....
        /*00d0*/ 	.word	0xffffffff


	//   ....[22]....
        /*00d4*/ 	.word	0xffffffff


	//   ....[23]....
        /*00d8*/ 	.word	0xffffffff


	//   ....[24]....
        /*00dc*/ 	.word	0xffffffff


	//   ....[25]....
        /*00e0*/ 	.word	0xffffffff


	//   ....[26]....
        /*00e4*/ 	.word	0xffffffff


	//   ....[27]....
        /*00e8*/ 	.word	0xffffffff


	//   ....[28]....
        /*00ec*/ 	.word	0xffffffff


	//   ....[29]....
        /*00f0*/ 	.word	0xffffffff


	//----- nvinfo : EIATTR_COOP_GROUP_INSTR_OFFSETS
	.align		4
.L_318:
        /*00f4*/ 	.byte	0x04, 0x28
        /*00f6*/ 	.short	(.L_320 - .L_319)


	//   ....[0]....
.L_319:
        /*00f8*/ 	.word	0x00000cb0


	//   ....[1]....
        /*00fc*/ 	.word	0x00000cc0


	//   ....[2]....
        /*0100*/ 	.word	0x00000d50


	//   ....[3]....
        /*0104*/ 	.word	0x00000d90


	//   ....[4]....
        /*0108*/ 	.word	0x00000df0


	//   ....[5]....
        /*010c*/ 	.word	0x00000e30


	//   ....[6]....
        /*0110*/ 	.word	0x00000e80


	//   ....[7]....
        /*0114*/ 	.word	0x00000eb0


	//   ....[8]....
        /*0118*/ 	.word	0x00000ef0


	//   ....[9]....
        /*011c*/ 	.word	0x00000f20


	//   ....[10]....
        /*0120*/ 	.word	0x00001240


	//   ....[11]....
        /*0124*/ 	.word	0x00001250


	//   ....[12]....
        /*0128*/ 	.word	0x000012e0


	//   ....[13]....
        /*012c*/ 	.word	0x00001300


	//   ....[14]....
        /*0130*/ 	.word	0x00001360


	//   ....[15]....
        /*0134*/ 	.word	0x00001380


	//   ....[16]....
        /*0138*/ 	.word	0x000013e0


	//   ....[17]....
        /*013c*/ 	.word	0x00001410


	//   ....[18]....
        /*0140*/ 	.word	0x00001490


	//   ....[19]....
        /*0144*/ 	.word	0x000014b0


	//   ....[20]....
        /*0148*/ 	.word	0x00002a40


	//   ....[21]....
        /*014c*/ 	.word	0x00002a50


	//   ....[22]....
        /*0150*/ 	.word	0x00002ae0


	//   ....[23]....
        /*0154*/ 	.word	0x00002b10


	//   ....[24]....
        /*0158*/ 	.word	0x00002b80


	//   ....[25]....
        /*015c*/ 	.word	0x00002ba0


	//   ....[26]....
        /*0160*/ 	.word	0x00002c00


	//   ....[27]....
        /*0164*/ 	.word	0x00002c10


	//   ....[28]....
        /*0168*/ 	.word	0x00002c50


	//   ....[29]....
        /*016c*/ 	.word	0x00002c60


	//----- nvinfo : EIATTR_VRC_CTA_INIT_COUNT
	.align		4
.L_320:
        /*0170*/ 	.byte	0x02, 0x4a
	.zero		1
	.zero		1


	//----- nvinfo : EIATTR_EXIT_INSTR_OFFSETS
	.align		4
        /*0174*/ 	.byte	0x04, 0x1c
        /*0176*/ 	.short	(.L_322 - .L_321)


	//   ....[0]....
.L_321:
        /*0178*/ 	.word	0x000000a0


	//   ....[1]....
        /*017c*/ 	.word	0x000000e0


	//   ....[2]....
        /*0180*/ 	.word	0x00002f00


	//   ....[3]....
        /*0184*/ 	.word	0x00002f80


	//----- nvinfo : EIATTR_MAX_THREADS
	.align		4
.L_322:
        /*0188*/ 	.byte	0x04, 0x05
        /*018a*/ 	.short	(.L_324 - .L_323)
.L_323:
        /*018c*/ 	.word	0x00000100
        /*0190*/ 	.word	0x00000001
        /*0194*/ 	.word	0x00000001


	//----- nvinfo : EIATTR_CRS_STACK_SIZE
	.align		4
.L_324:
        /*0198*/ 	.byte	0x04, 0x1e
        /*019a*/ 	.short	(.L_326 - .L_325)
.L_325:
        /*019c*/ 	.word	0x00000000


	//----- nvinfo : EIATTR_CBANK_PARAM_SIZE
	.align		4
.L_326:
        /*01a0*/ 	.byte	0x03, 0x19
        /*01a2*/ 	.short	0x0029


	//----- nvinfo : EIATTR_PARAM_CBANK
	.align		4
        /*01a4*/ 	.byte	0x04, 0x0a
        /*01a6*/ 	.short	(.L_328 - .L_327)
	.align		4
.L_327:
        /*01a8*/ 	.word	index@(.nv.constant0._ZN3cub18CUB_300001_SM_10006detail6reduce28DeviceReduceSingleTileKernelINS2_10policy_hubIdyN4cuda3__47maximumIdEEE10Policy1000EN6thrust24THRUST_300001_SM_1000_NS6detail15normal_iteratorINSC_10device_ptrIdEEEEPdyS8_ddNS5_3std3__410__identityEEEvT0_T1_T2_T3_T4_T6_)
        /*01ac*/ 	.short	0x0380
        /*01ae*/ 	.short	0x0029


	//----- nvinfo : EIATTR_SW_WAR
	.align		4
.L_328:
        /*01b0*/ 	.byte	0x04, 0x36
        /*01b2*/ 	.short	(.L_330 - .L_329)
.L_329:
        /*01b4*/ 	.word	0x00000008
.L_330:


//--------------------- .nv.info._ZN3cub18CUB_300001_SM_10006detail6reduce28DeviceReduceSingleTileKernelINS2_10policy_hubIdjN4cuda3__47maximumIdEEE10Policy1000EPdSB_iS8_ddNS5_3std3__410__identityEEEvT0_T1_T2_T3_T4_T6_ --------------------------
	.section	.nv.info._ZN3cub18CUB_300001_SM_10006detail6reduce28DeviceReduceSingleTileKernelINS2_10policy_hubIdjN4cuda3__47maximumIdEEE10Policy1000EPdSB_iS8_ddNS5_3std3__410__identityEEEvT0_T1_T2_T3_T4_T6_,"",@"SHT_CUDA_INFO"
	.sectionflags	@""
	.align	4


	//----- nvinfo : EIATTR_CUDA_API_VERSION
	.align		4
        /*0000*/ 	.byte	0x04, 0x37
        /*0002*/ 	.short	(.L_332 - .L_331)
.L_331:
        /*0004*/ 	.word	0x00000082


	//----- nvinfo : EIATTR_KPARAM_INFO
	.align		4
.L_332:
        /*0008*/ 	.byte	0x04, 0x17
        /*000a*/ 	.short	(.L_334 - .L_333)
.L_333:
        /*000c*/ 	.word	0x00000000
        /*0010*/ 	.short	0x0005
        /*0012*/ 	.short	0x0020
        /*0014*/ 	.byte	0x00, 0xf0, 0x05, 0x00


	//----- nvinfo : EIATTR_KPARAM_INFO
	.align		4
.L_334:
        /*0018*/ 	.byte	0x04, 0x17
        /*001a*/ 	.short	(.L_336 - .L_335)
.L_335:
        /*001c*/ 	.word	0x00000000
        /*0020*/ 	.short	0x0004
        /*0022*/ 	.short	0x0018
        /*0024*/ 	.byte	0x00, 0xf0, 0x21, 0x00


	//----- nvinfo : EIATTR_KPARAM_INFO
	.align		4
.L_336:
        /*0028*/ 	.byte	0x04, 0x17
        /*002a*/ 	.short	(.L_338 - .L_337)
.L_337:
        /*002c*/ 	.word	0x00000000
        /*0030*/ 	.short	0x0003
        /*0032*/ 	.short	0x0014
        /*0034*/ 	.byte	0x00, 0xf0, 0x05, 0x00


	//----- nvinfo : EIATTR_KPARAM_INFO
	.align		4
.L_338:
        /*0038*/ 	.byte	0x04, 0x17
        /*003a*/ 	.short	(.L_340 - .L_339)
.L_339:
        /*003c*/ 	.word	0x00000000
        /*0040*/ 	.short	0x0002
        /*0042*/ 	.short	0x0010
        /*0044*/ 	.byte	0x00, 0xf0, 0x11, 0x00


	//----- nvinfo : EIATTR_KPARAM_INFO
	.align		4
.L_340:
        /*0048*/ 	.byte	0x04, 0x17
        /*004a*/ 	.short	(.L_342 - .L_341)
.L_341:
        /*004c*/ 	.word	0x00000000
        /*0050*/ 	.short	0x0001
        /*0052*/ 	.short	0x0008
        /*0054*/ 	.byte	0x00, 0xf5, 0x21, 0x00


	//----- nvinfo : EIATTR_KPARAM_INFO
	.align		4
.L_342:
        /*0058*/ 	.byte	0x04, 0x17
        /*005a*/ 	.short	(.L_344 - .L_343)
.L_343:
        /*005c*/ 	.word	0x00000000
        /*0060*/ 	.short	0x0000
        /*0062*/ 	.short	0x0000
        /*0064*/ 	.byte	0x00, 0xf5, 0x21, 0x00


	//----- nvinfo : EIATTR_SPARSE_MMA_MASK
	.align		4
.L_344:
        /*0068*/ 	.byte	0x03, 0x50
        /*006a*/ 	.short	0x0000


	//----- nvinfo : EIATTR_MAXREG_COUNT
	.align		4
        /*006c*/ 	.byte	0x03, 0x1b
        /*006e*/ 	.short	0x00ff


	//----- nvinfo : EIATTR_NUM_BARRIERS
	.align		4
        /*0070*/ 	.byte	0x02, 0x4c
        /*0072*/ 	.byte	0x01
	.zero		1


	//----- nvinfo : EIATTR_MERCURY_ISA_VERSION
	.align		4
        /*0074*/ 	.byte	0x03, 0x5f
        /*0076*/ 	.short	0x0101


	//----- nvinfo : EIATTR_COOP_GROUP_MASK_REGIDS
	.align		4
        /*0078*/ 	.byte	0x04, 0x29
        /*007a*/ 	.short	(.L_346 - .L_345)


	//   ....[0]....
.L_345:
        /*007c*/ 	.word	0xffffffff


	//   ....[1]....
        /*0080*/ 	.word	0xffffffff


	//   ....[2]....
        /*0084*/ 	.word	0xffffffff


	//   ....[3]....
        /*0088*/ 	.word	0xffffffff


	//   ....[4]....
        /*008c*/ 	.word	0xffffffff


	//   ....[5]....
        /*0090*/ 	.word	0xffffffff


	//   ....[6]....
        /*0094*/ 	.word	0xffffffff


	//   ....[7]....
        /*0098*/ 	.word	0xffffffff


	//   ....[8]....
        /*009c*/ 	.word	0xffffffff


	//   ....[9]....
        /*00a0*/ 	.word	0xffffffff


	//   ....[10]....
        /*00a4*/ 	.word	0xffffffff


	//   ....[11]....
        /*00a8*/ 	.word	0xffffffff


	//   ....[12]....
        /*00ac*/ 	.word	0xffffffff


	//   ....[13]....
        /*00b0*/ 	.word	0xffffffff


	//   ....[14]....
        /*00b4*/ 	.word	0xffffffff


	//   ....[15]....
        /*00b8*/ 	.word	0xffffffff


	//   ....[16]....
        /*00bc*/ 	.word	0xffffffff


	//   ....[17]....
        /*00c0*/ 	.word	0xffffffff


	//   ....[18]....
        /*00c4*/ 	.word	0xffffffff


	//   ....[19]....
        /*00c8*/ 	.word	0xffffffff


	//   ....[20]....
        /*00cc*/ 	.word	0xffffffff


	//   ....[21]....
        /*00d0*/ 	.word	0xffffffff


	//   ....[22]....
        /*00d4*/ 	.word	0xffffffff


	//   ....[23]....
        /*00d8*/ 	.word	0xffffffff


	//   ....[24]....
        /*00dc*/ 	.word	0xffffffff


	//   ....[25]....
        /*00e0*/ 	.word	0xffffffff


	//   ....[26]....
        /*00e4*/ 	.word	0xffffffff


	//   ....[27]....
        /*00e8*/ 	.word	0xffffffff


	//   ....[28]....
        /*00ec*/ 	.word	0xffffffff


	//   ....[29]....
        /*00f0*/ 	.word	0xffffffff


	//   ....[30]....
        /*00f4*/ 	.word	0xffffffff


	//   ....[31]....
        /*00f8*/ 	.word	0xffffffff


	//   ....[32]....
        /*00fc*/ 	.word	0xffffffff


	//   ....[33]....
        /*0100*/ 	.word	0xffffffff


	//   ....[34]....
        /*0104*/ 	.word	0xffffffff


	//   ....[35]....
        /*0108*/ 	.word	0xffffffff


	//   ....[36]....
        /*010c*/ 	.word	0xffffffff


	//   ....[37]....
        /*0110*/ 	.word	0xffffffff


	//   ....[38]....
        /*0114*/ 	.word	0xffffffff


	//   ....[39]....
        /*0118*/ 	.word	0xffffffff


	//   ....[40]....
        /*011c*/ 	.word	0xffffffff


	//   ....[41]....
        /*0120*/ 	.word	0xffffffff


	//   ....[42]....
        /*0124*/ 	.word	0xffffffff


	//   ....[43]....
        /*0128*/ 	.word	0xffffffff


	//   ....[44]....
        /*012c*/ 	.word	0xffffffff


	//   ....[45]....
        /*0130*/ 	.word	0xffffffff


	//   ....[46]....
        /*0134*/ 	.word	0xffffffff


	//   ....[47]....
        /*0138*/ 	.word	0xffffffff


	//   ....[48]....
        /*013c*/ 	.word	0xffffffff


	//   ....[49]....
        /*0140*/ 	.word	0xffffffff


	//   ....[50]....
        /*0144*/ 	.word	0xffffffff


	//   ....[51]....
        /*0148*/ 	.word	0xffffffff


	//   ....[52]....
        /*014c*/ 	.word	0xffffffff


	//   ....[53]....
        /*0150*/ 	.word	0xffffffff


	//   ....[54]....
        /*0154*/ 	.word	0xffffffff


	//   ....[55]....
        /*0158*/ 	.word	0xffffffff


	//   ....[56]....
        /*015c*/ 	.word	0xffffffff


	//   ....[57]....
        /*0160*/ 	.word	0xffffffff


	//   ....[58]....
        /*0164*/ 	.word	0xffffffff


	//   ....[59]....
        /*0168*/ 	.word	0xffffffff


	//----- nvinfo : EIATTR_COOP_GROUP_INSTR_OFFSETS
	.align		4
.L_346:
        /*016c*/ 	.byte	0x04, 0x28
        /*016e*/ 	.short	(.L_348 - .L_347)


	//   ....[0]....
.L_347:
        /*0170*/ 	.word	0x00000d30


	//   ....[1]....
        /*0174*/ 	.word	0x00000d40


	//   ....[2]....
        /*0178*/ 	.word	0x00000dd0


	//   ....[3]....
        /*017c*/ 	.word	0x00000e10


	//   ....[4]....
        /*0180*/ 	.word	0x00000e80


	//   ....[5]....
        /*0184*/ 	.word	0x00000ea0


	//   ....[6]....
        /*0188*/ 	.word	0x00000ef0


	//   ....[7]....
        /*018c*/ 	.word	0x00000f10


	//   ....[8]....
        /*0190*/ 	.word	0x00000f60


	//   ....[9]....
        /*0194*/ 	.word	0x00000f80


	//   ....[10]....
        /*0198*/ 	.word	0x00001280


	//   ....[11]....
        /*019c*/ 	.word	0x00001290


	//   ....[12]....
        /*01a0*/ 	.word	0x00001320


	//   ....[13]....
        /*01a4*/ 	.word	0x00001350


	//   ....[14]....
        /*01a8*/ 	.word	0x000013b0


	//   ....[15]....
        /*01ac*/ 	.word	0x000013e0


	//   ....[16]....
        /*01b0*/ 	.word	0x00001440


	//   ....[17]....
        /*01b4*/ 	.word	0x00001480


	//   ....[18]....
        /*01b8*/ 	.word	0x000014f0


	//   ....[19]....
        /*01bc*/ 	.word	0x00001530


	//   ....[20]....
        /*01c0*/ 	.word	0x00002960


	//   ....[21]....
        /*01c4*/ 	.word	0x00002970


	//   ....[22]....
        /*01c8*/ 	.word	0x00002a00


	//   ....[23]....
        /*01cc*/ 	.word	0x00002a30


	//   ....[24]....
        /*01d0*/ 	.word	0x00002aa0


	//   ....[25]....
        /*01d4*/ 	.word	0x00002ac0


	//   ....[26]....
        /*01d8*/ 	.word	0x00002b20


	//   ....[27]....
        /*01dc*/ 	.word	0x00002b30


	//   ....[28]....
        /*01e0*/ 	.word	0x00002b80


	//   ....[29]....
        /*01e4*/ 	.word	0x00002b90


	//   ....[30]....
        /*01e8*/ 	.word	0x00003a20


	//   ....[31]....
        /*01ec*/ 	.word	0x00003a30


	//   ....[32]....
        /*01f0*/ 	.word	0x00003ac0


	//   ....[33]....
        /*01f4*/ 	.word	0x00003b00


	//   ....[34]....
        /*01f8*/ 	.word	0x00003b80


	//   ....[35]....
        /*01fc*/ 	.word	0x00003bc0


	//   ....[36]....
        /*0200*/ 	.word	0x00003c20


	//   ....[37]....
        /*0204*/ 	.word	0x00003c50


	//   ....[38]....
        /*0208*/ 	.word	0x00003ca0


	//   ....[39]....
        /*020c*/ 	.word	0x00003cd0


	//   ....[40]....
        /*0210*/ 	.word	0x00003fb0


	//   ....[41]....
        /*0214*/ 	.word	0x00003fc0


	//   ....[42]....
        /*0218*/ 	.word	0x00004050


	//   ....[43]....
        /*021c*/ 	.word	0x00004080


	//   ....[44]....
        /*0220*/ 	.word	0x000040d0


	//   ....[45]....
        /*0224*/ 	.word	0x00004100


	//   ....[46]....
        /*0228*/ 	.word	0x00004170


	//   ....[47]....
        /*022c*/ 	.word	0x000041b0


	//   ....[48]....
        /*0230*/ 	.word	0x00004220


	//   ....[49]....
        /*0234*/ 	.word	0x00004250


	//   ....[50]....
        /*0238*/ 	.word	0x00005700


	//   ....[51]....
        /*023c*/ 	.word	0x00005710


	//   ....[52]....
        /*0240*/ 	.word	0x000057a0


	//   ....[53]....
        /*0244*/ 	.word	0x000057e0


	//   ....[54]....
        /*0248*/ 	.word	0x00005860


	//   ....[55]....
        /*024c*/ 	.word	0x000058a0


	//   ....[56]....
        /*0250*/ 	.word	0x00005900


	//   ....[57]....
        /*0254*/ 	.word	0x00005930


	//   ....[58]....
        /*0258*/ 	.word	0x00005980


	//   ....[59]....
        /*025c*/ 	.word	0x000059b0


	//----- nvinfo : EIATTR_VRC_CTA_INIT_COUNT
	.align		4
.L_348:
        /*0260*/ 	.byte	0x02, 0x4a
	.zero		1
	.zero		1


	//----- nvinfo : EIATTR_EXIT_INSTR_OFFSETS
	.align		4
        /*0264*/ 	.byte	0x04, 0x1c
        /*0266*/ 	.short	(.L_350 - .L_349)


	//   ....[0]....
.L_349:
        /*0268*/ 	.word	0x00000080


	//   ....[1]....
        /*026c*/ 	.word	0x000000c0


	//   ....[2]....
        /*0270*/ 	.word	0x00005c20


	//   ....[3]....
        /*0274*/ 	.word	0x00005ca0


	//----- nvinfo : EIATTR_MAX_THREADS
	.align		4
.L_350:
        /*0278*/ 	.byte	0x04, 0x05
        /*027a*/ 	.short	(.L_352 - .L_351)
.L_351:
        /*027c*/ 	.word	0x00000100
        /*0280*/ 	.word	0x00000001
        /*0284*/ 	.word	0x00000001


	//----- nvinfo : EIATTR_CRS_STACK_SIZE
	.align		4
.L_352:
        /*0288*/ 	.byte	0x04, 0x1e
        /*028a*/ 	.short	(.L_354 - .L_353)
.L_353:
        /*028c*/ 	.word	0x00000000


	//----- nvinfo : EIATTR_CBANK_PARAM_SIZE
	.align		4
.L_354:
        /*0290*/ 	.byte	0x03, 0x19
        /*0292*/ 	.short	0x0021


	//----- nvinfo : EIATTR_PARAM_CBANK
	.align		4
        /*0294*/ 	.byte	0x04, 0x0a
        /*0296*/ 	.short	(.L_356 - .L_355)
	.align		4
.L_355:
        /*0298*/ 	.word	index@(.nv.constant0._ZN3cub18CUB_300001_SM_10006detail6reduce28DeviceReduceSingleTileKernelINS2_10policy_hubIdjN4cuda3__47maximumIdEEE10Policy1000EPdSB_iS8_ddNS5_3std3__410__identityEEEvT0_T1_T2_T3_T4_T6_)
        /*029c*/ 	.short	0x0380
        /*029e*/ 	.short	0x0021


	//----- nvinfo : EIATTR_SW_WAR
	.align		4
.L_356:
        /*02a0*/ 	.byte	0x04, 0x36
        /*02a2*/ 	.short	(.L_358 - .L_357)
.L_357:
        /*02a4*/ 	.word	0x00000008
.L_358:


//--------------------- .nv.info._ZN3cub18CUB_300001_SM_10006detail6reduce18DeviceReduceKernelINS2_10policy_hubIdjN4cuda3__47maximumIdEEE10Policy1000EN6thrust24THRUST_300001_SM_1000_NS6detail15normal_iteratorINSC_10device_ptrIdEEEEjS8_dNS5_3std3__410__identityEEEvT0_PT3_T1_NS0_13GridEvenShareISO_EET2_T4_ --------------------------
	.section	.nv.info._ZN3cub18CUB_300001_SM_10006detail6reduce18DeviceReduceKernelINS2_10policy_hubIdjN4cuda3__47maximumIdEEE10Policy1000EN6thrust24THRUST_300001_SM_1000_NS6detail15normal_iteratorINSC_10device_ptrIdEEEEjS8_dNS5_3std3__410__identityEEEvT0_PT3_T1_NS0_13GridEvenShareISO_EET2_T4_,"",@"SHT_CUDA_INFO"
	.sectionflags	@""
	.align	4


	//----- nvinfo : EIATTR_CUDA_API_VERSION
	.align		4
        /*0000*/ 	.byte	0x04, 0x37
        /*0002*/ 	.short	(.L_360 - .L_359)
.L_359:
        /*0004*/ 	.word	0x00000082


	//----- nvinfo : EIATTR_KPARAM_INFO
	.align		4
.L_360:
        /*0008*/ 	.byte	0x04, 0x17
        /*000a*/ 	.short	(.L_362 - .L_361)
.L_361:
        /*000c*/ 	.word	0x00000000
        /*0010*/ 	.short	0x0005
        /*0012*/ 	.short	0x003d
        /*0014*/ 	.byte	0x00, 0xf0, 0x05, 0x00


	//----- nvinfo : EIATTR_KPARAM_INFO
	.align		4
.L_362:
        /*0018*/ 	.byte	0x04, 0x17
        /*001a*/ 	.short	(.L_364 - .L_363)
.L_363:
        /*001c*/ 	.word	0x00000000
        /*0020*/ 	.short	0x0004
        /*0022*/ 	.short	0x003c
        /*0024*/ 	.byte	0x00, 0xf0, 0x05, 0x00


	//----- nvinfo : EIATTR_KPARAM_INFO
	.align		4
.L_364:
        /*0028*/ 	.byte	0x04, 0x17
        /*002a*/ 	.short	(.L_366 - .L_365)
.L_365:
        /*002c*/ 	.word	0x00000000
        /*0030*/ 	.short	0x0003
        /*0032*/ 	.short	0x0014
        /*0034*/ 	.byte	0x00, 0xf0, 0xa1, 0x00


	//----- nvinfo : EIATTR_KPARAM_INFO
	.align		4
.L_366:
        /*0038*/ 	.byte	0x04, 0x17
        /*003a*/ 	.short	(.L_368 - .L_367)
.L_367:
        /*003c*/ 	.word	0x00000000
        /*0040*/ 	.short	0x0002
        /*0042*/ 	.short	0x0010
        /*0044*/ 	.byte	0x00, 0xf0, 0x11, 0x00


	//----- nvinfo : EIATTR_KPARAM_INFO
	.align		4
.L_368:
        /*0048*/ 	.byte	0x04, 0x17
        /*004a*/ 	.short	(.L_370 - .L_369)
.L_369:
        /*004c*/ 	.word	0x00000000
        /*0050*/ 	.short	0x0001
        /*0052*/ 	.short	0x0008
        /*0054*/ 	.byte	0x00, 0xf5, 0x21, 0x00


	//----- nvinfo : EIATTR_KPARAM_INFO
	.align		4
.L_370:
        /*0058*/ 	.byte	0x04, 0x17
        /*005a*/ 	.short	(.L_372 - .L_371)
.L_371:
        /*005c*/ 	.word	0x00000000
        /*0060*/ 	.short	0x0000
        /*0062*/ 	.short	0x0000
        /*0064*/ 	.byte	0x00, 0xf0, 0x21, 0x00


	//----- nvinfo : EIATTR_SPARSE_MMA_MASK
	.align		4
.L_372:
        /*0068*/ 	.byte	0x03, 0x50
        /*006a*/ 	.short	0x0000


	//----- nvinfo : EIATTR_MAXREG_COUNT
	.align		4
        /*006c*/ 	.byte	0x03, 0x1b
        /*006e*/ 	.short	0x00ff


	//----- nvinfo : EIATTR_NUM_BARRIERS
	.align		4
        /*0070*/ 	.byte	0x02, 0x4c
        /*0072*/ 	.byte	0x01
	.zero		1


	//----- nvinfo : EIATTR_MERCURY_ISA_VERSION
	.align		4
        /*0074*/ 	.byte	0x03, 0x5f
        /*0076*/ 	.short	0x0101


	//----- nvinfo : EIATTR_COOP_GROUP_MASK_REGIDS
	.align		4
        /*0078*/ 	.byte	0x04, 0x29
        /*007a*/ 	.short	(.L_374 - .L_373)


	//   ....[0]....
.L_373:
        /*007c*/ 	.word	0xffffffff


	//   ....[1]....
        /*0080*/ 	.word	0xffffffff


	//   ....[2]....
        /*0084*/ 	.word	0xffffffff


	//   ....[3]....
        /*0088*/ 	.word	0xffffffff


	//   ....[4]....
        /*008c*/ 	.word	0xffffffff


	//   ....[5]....
        /*0090*/ 	.word	0xffffffff


	//   ....[6]....
        /*0094*/ 	.word	0xffffffff


	//   ....[7]....
        /*0098*/ 	.word	0xffffffff


	//   ....[8]....
        /*009c*/ 	.word	0xffffffff


	//   ....[9]....
        /*00a0*/ 	.word	0xffffffff


	//   ....[10]....
        /*00a4*/ 	.word	0xffffffff


	//   ....[11]....
        /*00a8*/ 	.word	0xffffffff


	//   ....[12]....
        /*00ac*/ 	.word	0xffffffff


	//   ....[13]....
        /*00b0*/ 	.word	0xffffffff


	//   ....[14]....
        /*00b4*/ 	.word	0xffffffff


	//   ....[15]....
        /*00b8*/ 	.word	0xffffffff


	//   ....[16]....
        /*00bc*/ 	.word	0xffffffff


	//   ....[17]....
        /*00c0*/ 	.word	0xffffffff


	//   ....[18]....
        /*00c4*/ 	.word	0xffffffff


	//   ....[19]....
        /*00c8*/ 	.word	0xffffffff


	//   ....[20]....
        /*00cc*/ 	.word	0xffffffff


	//   ....[21]....
        /*00d0*/ 	.word	0xffffffff


	//   ....[22]....
        /*00d4*/ 	.word	0xffffffff


	//   ....[23]....
        /*00d8*/ 	.word	0xffffffff


	//   ....[24]....
        /*00dc*/ 	.word	0xffffffff


	//   ....[25]....
        /*00e0*/ 	.word	0xffffffff


	//   ....[26]....
        /*00e4*/ 	.word	0xffffffff


	//   ....[27]....
        /*00e8*/ 	.word	0xffffffff


	//   ....[28]....
        /*00ec*/ 	.word	0xffffffff


	//   ....[29]....
        /*00f0*/ 	.word	0xffffffff


	//----- nvinfo : EIATTR_COOP_GROUP_INSTR_OFFSETS
	.align		4
.L_374:
        /*00f4*/ 	.byte	0x04, 0x28
        /*00f6*/ 	.short	(.L_376 - .L_375)


	//   ....[0]....
.L_375:
        /*00f8*/ 	.word	0x00000fa0


	//   ....[1]....
        /*00fc*/ 	.word	0x00000fb0


	//   ....[2]....
        /*0100*/ 	.word	0x00001040


	//   ....[3]....
        /*0104*/ 	.word	0x00001070


	//   ....[4]....
        /*0108*/ 	.word	0x000010e0


	//   ....[5]....
        /*010c*/ 	.word	0x00001100


	//   ....[6]....
        /*0110*/ 	.word	0x00001160


	//   ....[7]....
        /*0114*/ 	.word	0x00001170


	//   ....[8]....
        /*0118*/ 	.word	0x000011c0


	//   ....[9]....
        /*011c*/ 	.word	0x000011d0


	//   ....[10]....
        /*0120*/ 	.word	0x000014b0


	//   ....[11]....
        /*0124*/ 	.word	0x000014c0


	//   ....[12]....
        /*0128*/ 	.word	0x00001550


	//   ....[13]....
        /*012c*/ 	.word	0x00001570


	//   ....[14]....
        /*0130*/ 	.word	0x000015d0


	//   ....[15]....
        /*0134*/ 	.word	0x000015f0


	//   ....[16]....
        /*0138*/ 	.word	0x00001650


	//   ....[17]....
        /*013c*/ 	.word	0x00001690


	//   ....[18]....
        /*0140*/ 	.word	0x00001700


	//   ....[19]....
        /*0144*/ 	.word	0x00001720


	//   ....[20]....
        /*0148*/ 	.word	0x00002f70


	//   ....[21]....
        /*014c*/ 	.word	0x00002f80


	//   ....[22]....
        /*0150*/ 	.word	0x00003010


	//   ....[23]....
        /*0154*/ 	.word	0x00003040


	//   ....[24]....
        /*0158*/ 	.word	0x000030b0


	//   ....[25]....
        /*015c*/ 	.word	0x000030d0


	//   ....[26]....
        /*0160*/ 	.word	0x00003130


	//   ....[27]....
        /*0164*/ 	.word	0x00003140


	//   ....[28]....
        /*0168*/ 	.word	0x00003190


	//   ....[29]....
        /*016c*/ 	.word	0x000031a0


	//----- nvinfo : EIATTR_VRC_CTA_INIT_COUNT
	.align		4
.L_376:
        /*0170*/ 	.byte	0x02, 0x4a
	.zero		1
	.zero		1


	//----- nvinfo : EIATTR_EXIT_INSTR_OFFSETS
	.align		4
        /*0174*/ 	.byte	0x04, 0x1c
        /*0176*/ 	.short	(.L_378 - .L_377)


	//   ....[0]....
.L_377:
        /*0178*/ 	.word	0x00003430


	//   ....[1]....
        /*017c*/ 	.word	0x00003490


	//----- nvinfo : EIATTR_MAX_THREADS
	.align		4
.L_378:
        /*0180*/ 	.byte	0x04, 0x05
        /*0182*/ 	.short	(.L_380 - .L_379)
.L_379:
        /*0184*/ 	.word	0x00000100
        /*0188*/ 	.word	0x00000001
        /*018c*/ 	.word	0x00000001


	//----- nvinfo : EIATTR_CRS_STACK_SIZE
	.align		4
.L_380:
        /*0190*/ 	.byte	0x04, 0x1e
        /*0192*/ 	.short	(.L_382 - .L_381)
.L_381:
        /*0194*/ 	.word	0x00000000


	//----- nvinfo : EIATTR_CBANK_PARAM_SIZE
	.align		4
.L_382:
        /*0198*/ 	.byte	0x03, 0x19
        /*019a*/ 	.short	0x003e


	//----- nvinfo : EIATTR_PARAM_CBANK
	.align		4
        /*019c*/ 	.byte	0x04, 0x0a
        /*019e*/ 	.short	(.L_384 - .L_383)
	.align		4
.L_383:
        /*01a0*/ 	.word	index@(.nv.constant0._ZN3cub18CUB_300001_SM_10006detail6reduce18DeviceReduceKernelINS2_10policy_hubIdjN4cuda3__47maximumIdEEE10Policy1000EN6thrust24THRUST_300001_SM_1000_NS6detail15normal_iteratorINSC_10device_ptrIdEEEEjS8_dNS5_3std3__410__identityEEEvT0_PT3_T1_NS0_13GridEvenShareISO_EET2_T4_)
        /*01a4*/ 	.short	0x0380
        /*01a6*/ 	.short	0x003e


	//----- nvinfo : EIATTR_SW_WAR
	.align		4
.L_384:
        /*01a8*/ 	.byte	0x04, 0x36
        /*01aa*/ 	.short	(.L_386 - .L_385)
.L_385:
        /*01ac*/ 	.word	0x00000008
.L_386:


//--------------------- .nv.info._ZN3cub18CUB_300001_SM_10006detail6reduce28DeviceReduceSingleTileKernelINS2_10policy_hubIdjN4cuda3__47maximumIdEEE10Policy1000EN6thrust24THRUST_300001_SM_1000_NS6detail15normal_iteratorINSC_10device_ptrIdEEEEPdjS8_ddNS5_3std3__410__identityEEEvT0_T1_T2_T3_T4_T6_ --------------------------
	.section	.nv.info._ZN3cub18CUB_300001_SM_10006detail6reduce28DeviceReduceSingleTileKernelINS2_10policy_hubIdjN4cuda3__47maximumIdEEE10Policy1000EN6thrust24THRUST_300001_SM_1000_NS6detail15normal_iteratorINSC_10device_ptrIdEEEEPdjS8_ddNS5_3std3__410__identityEEEvT0_T1_T2_T3_T4_T6_,"",@"SHT_CUDA_INFO"
	.sectionflags	@""
	.align	4


	//----- nvinfo : EIATTR_CUDA_API_VERSION
	.align		4
        /*0000*/ 	.byte	0x04, 0x37
        /*0002*/ 	.short	(.L_388 - .L_387)
.L_387:
        /*0004*/ 	.word	0x00000082


	//----- nvinfo : EIATTR_KPARAM_INFO
	.align		4
.L_388:
        /*0008*/ 	.byte	0x04, 0x17
        /*000a*/ 	.short	(.L_390 - .L_389)
.L_389:
        /*000c*/ 	.word	0x00000000
        /*0010*/ 	.short	0x0005
        /*0012*/ 	.short	0x0020
        /*0014*/ 	.byte	0x00, 0xf0, 0x05, 0x00


	//----- nvinfo : EIATTR_KPARAM_INFO
	.align		4
.L_390:
        /*0018*/ 	.byte	0x04, 0x17
        /*001a*/ 	.short	(.L_392 - .L_391)
.L_391:
        /*001c*/ 	.word	0x00000000
        /*0020*/ 	.short	0x0004
        /*0022*/ 	.short	0x0018
        /*0024*/ 	.byte	0x00, 0xf0, 0x21, 0x00


	//----- nvinfo : EIATTR_KPARAM_INFO
	.align		4
.L_392:
        /*0028*/ 	.byte	0x04, 0x17
        /*002a*/ 	.short	(.L_394 - .L_393)
.L_393:
        /*002c*/ 	.word	0x00000000
        /*0030*/ 	.short	0x0003
        /*0032*/ 	.short	0x0014
        /*0034*/ 	.byte	0x00, 0xf0, 0x05, 0x00


	//----- nvinfo : EIATTR_KPARAM_INFO
	.align		4
.L_394:
        /*0038*/ 	.byte	0x04, 0x17
        /*003a*/ 	.short	(.L_396 - .L_395)
.L_395:
        /*003c*/ 	.word	0x00000000
        /*0040*/ 	.short	0x0002
        /*0042*/ 	.short	0x0010
        /*0044*/ 	.byte	0x00, 0xf0, 0x11, 0x00


	//----- nvinfo : EIATTR_KPARAM_INFO
	.align		4
.L_396:
        /*0048*/ 	.byte	0x04, 0x17
        /*004a*/ 	.short	(.L_398 - .L_397)
.L_397:
        /*004c*/ 	.word	0x00000000
        /*0050*/ 	.short	0x0001
        /*0052*/ 	.short	0x0008
        /*0054*/ 	.byte	0x00, 0xf5, 0x21, 0x00


	//----- nvinfo : EIATTR_KPARAM_INFO
	.align		4
.L_398:
        /*0058*/ 	.byte	0x04, 0x17
        /*005a*/ 	.short	(.L_400 - .L_399)
.L_399:
        /*005c*/ 	.word	0x00000000
        /*0060*/ 	.short	0x0000
        /*0062*/ 	.short	0x0000
        /*0064*/ 	.byte	0x00, 0xf0, 0x21, 0x00


	//----- nvinfo : EIATTR_SPARSE_MMA_MASK
	.align		4
.L_400:
        /*0068*/ 	.byte	0x03, 0x50
        /*006a*/ 	.short	0x0000


	//----- nvinfo : EIATTR_MAXREG_COUNT
	.align		4
        /*006c*/ 	.byte	0x03, 0x1b
        /*006e*/ 	.short	0x00ff


	//----- nvinfo : EIATTR_NUM_BARRIERS
	.align		4
        /*0070*/ 	.byte	0x02, 0x4c
        /*0072*/ 	.byte	0x01
	.zero		1


	//----- nvinfo : EIATTR_MERCURY_ISA_VERSION
	.align		4
        /*0074*/ 	.byte	0x03, 0x5f
        /*0076*/ 	.short	0x0101


	//----- nvinfo : EIATTR_COOP_GROUP_MASK_REGIDS
	.align		4
        /*0078*/ 	.byte	0x04, 0x29
        /*007a*/ 	.short	(.L_402 - .L_401)


	//   ....[0]....
.L_401:
        /*007c*/ 	.word	0xffffffff


	//   ....[1]....
        /*0080*/ 	.word	0xffffffff


	//   ....[2]....
        /*0084*/ 	.word	0xffffffff


	//   ....[3]....
        /*0088*/ 	.word	0xffffffff


	//   ....[4]....
        /*008c*/ 	.word	0xffffffff


	//   ....[5]....
        /*0090*/ 	.word	0xffffffff


	//   ....[6]....
        /*0094*/ 	.word	0xffffffff


	//   ....[7]....
        /*0098*/ 	.word	0xffffffff


	//   ....[8]....
        /*009c*/ 	.word	0xffffffff


	//   ....[9]....
        /*00a0*/ 	.word	0xffffffff


	//   ....[10]....
        /*00a4*/ 	.word	0xffffffff


	//   ....[11]....
        /*00a8*/ 	.word	0xffffffff


	//   ....[12]....
        /*00ac*/ 	.word	0xffffffff


	//   ....[13]....
        /*00b0*/ 	.word	0xffffffff


	//   ....[14]....
        /*00b4*/ 	.word	0xffffffff


	//   ....[15]....
        /*00b8*/ 	.word	0xffffffff


	//   ....[16]....
        /*00bc*/ 	.word	0xffffffff


	//   ....[17]....
        /*00c0*/ 	.word	0xffffffff


	//   ....[18]....
        /*00c4*/ 	.word	0xffffffff


	//   ....[19]....
        /*00c8*/ 	.word	0xffffffff


	//   ....[20]....
        /*00cc*/ 	.word	0xffffffff


	//   ....[21]....
        /*00d0*/ 	.word	0xffffffff


	//   ....[22]....
        /*00d4*/ 	.word	0xffffffff


	//   ....[23]....
        /*00d8*/ 	.word	0xffffffff


	//   ....[24]....
        /*00dc*/ 	.word	0xffffffff


	//   ....[25]....
        /*00e0*/ 	.word	0xffffffff


	//   ....[26]....
        /*00e4*/ 	.word	0xffffffff


	//   ....[27]....
        /*00e8*/ 	.word	0xffffffff


	//   ....[28]....
        /*00ec*/ 	.word	0xffffffff


	//   ....[29]....
        /*00f0*/ 	.word	0xffffffff


	//----- nvinfo : EIATTR_COOP_GROUP_INSTR_OFFSETS
	.align		4
.L_402:
        /*00f4*/ 	.byte	0x04, 0x28
        /*00f6*/ 	.short	(.L_404 - .L_403)


	//   ....[0]....
.L_403:
        /*00f8*/ 	.word	0x00000cc0


	//   ....[1]....
        /*00fc*/ 	.word	0x00000cd0


	//   ....[2]....
        /*0100*/ 	.word	0x00000d60


	//   ....[3]....
        /*0104*/ 	.word	0x00000da0


	//   ....[4]....
        /*0108*/ 	.word	0x00000e20


	//   ....[5]....
        /*010c*/ 	.word	0x00000e60


	//   ....[6]....
        /*0110*/ 	.word	0x00000ec0


	//   ....[7]....
        /*0114*/ 	.word	0x00000ef0


	//   ....[8]....
        /*0118*/ 	.word	0x00000f40


	//   ....[9]....
        /*011c*/ 	.word	0x00000f70


	//   ....[10]....
        /*0120*/ 	.word	0x00001250


	//   ....[11]....
        /*0124*/ 	.word	0x00001260


	//   ....[12]....
        /*0128*/ 	.word	0x000012f0


	//   ....[13]....
        /*012c*/ 	.word	0x00001310


	//   ....[14]....
        /*0130*/ 	.word	0x00001360


	//   ....[15]....
        /*0134*/ 	.word	0x00001380


	//   ....[16]....
        /*0138*/ 	.word	0x000013d0


	//   ....[17]....
        /*013c*/ 	.word	0x00001400


	//   ....[18]....
        /*0140*/ 	.word	0x00001470


	//   ....[19]....
        /*0144*/ 	.word	0x00001490


	//   ....[20]....
        /*0148*/ 	.word	0x00002b60


	//   ....[21]....
        /*014c*/ 	.word	0x00002b70


	//   ....[22]....
        /*0150*/ 	.word	0x00002c00


	//   ....[23]....
        /*0154*/ 	.word	0x00002c30


	//   ....[24]....
        /*0158*/ 	.word	0x00002ca0


	//   ....[25]....
        /*015c*/ 	.word	0x00002cc0


	//   ....[26]....
        /*0160*/ 	.word	0x00002d20


	//   ....[27]....
        /*0164*/ 	.word	0x00002d30


	//   ....[28]....
        /*0168*/ 	.word	0x00002d80


	//   ....[29]....
        /*016c*/ 	.word	0x00002d90


	//----- nvinfo : EIATTR_VRC_CTA_INIT_COUNT
	.align		4
.L_404:
        /*0170*/ 	.byte	0x02, 0x4a
	.zero		1
	.zero		1


	//----- nvinfo : EIATTR_EXIT_INSTR_OFFSETS
	.align		4
        /*0174*/ 	.byte	0x04, 0x1c
        /*0176*/ 	.short	(.L_406 - .L_405)


	//   ....[0]....
.L_405:
        /*0178*/ 	.word	0x00000080


	//   ....[1]....
        /*017c*/ 	.word	0x000000c0


	//   ....[2]....
        /*0180*/ 	.word	0x00003000


	//   ....[3]....
        /*0184*/ 	.word	0x00003080


	//----- nvinfo : EIATTR_MAX_THREADS
	.align		4
.L_406:
        /*0188*/ 	.byte	0x04, 0x05
        /*018a*/ 	.short	(.L_408 - .L_407)
.L_407:
        /*018c*/ 	.word	0x00000100
        /*0190*/ 	.word	0x00000001
        /*0194*/ 	.word	0x00000001


	//----- nvinfo : EIATTR_CRS_STACK_SIZE
	.align		4
.L_408:
        /*0198*/ 	.byte	0x04, 0x1e
        /*019a*/ 	.short	(.L_410 - .L_409)
.L_409:
        /*019c*/ 	.word	0x00000000


	//----- nvinfo : EIATTR_CBANK_PARAM_SIZE
	.align		4
.L_410:
        /*01a0*/ 	.byte	0x03, 0x19
        /*01a2*/ 	.short	0x0021


	//----- nvinfo : EIATTR_PARAM_CBANK
	.align		4
        /*01a4*/ 	.byte	0x04, 0x0a
        /*01a6*/ 	.short	(.L_412 - .L_411)
	.align		4
.L_411:
        /*01a8*/ 	.word	index@(.nv.constant0._ZN3cub18CUB_300001_SM_10006detail6reduce28DeviceReduceSingleTileKernelINS2_10policy_hubIdjN4cuda3__47maximumIdEEE10Policy1000EN6thrust24THRUST_300001_SM_1000_NS6detail15normal_iteratorINSC_10device_ptrIdEEEEPdjS8_ddNS5_3std3__410__identityEEEvT0_T1_T2_T3_T4_T6_)
        /*01ac*/ 	.short	0x0380
        /*01ae*/ 	.short	0x0021


	//----- nvinfo : EIATTR_SW_WAR
	.align		4
.L_412:
        /*01b0*/ 	.byte	0x04, 0x36
        /*01b2*/ 	.short	(.L_414 - .L_413)
.L_413:
        /*01b4*/ 	.word	0x00000008
.L_414:


//--------------------- .nv.info._ZN3cub18CUB_300001_SM_10006detail8for_each13static_kernelINS2_12policy_hub_t12policy_500_tEmN6thrust24THRUST_300001_SM_1000_NS8cuda_cub20__uninitialized_fill7functorINS7_10device_ptrIiEEiEEEEvT0_T1_ --------------------------
	.section	.nv.info._ZN3cub18CUB_300001_SM_10006detail8for_each13static_kernelINS2_12policy_hub_t12policy_500_tEmN6thrust24THRUST_300001_SM_1000_NS8cuda_cub20__uninitialized_fill7functorINS7_10device_ptrIiEEiEEEEvT0_T1_,"",@"SHT_CUDA_INFO"
	.sectionflags	@""
	.align	4


	//----- nvinfo : EIATTR_CUDA_API_VERSION
	.align		4
        /*0000*/ 	.byte	0x04, 0x37
        /*0002*/ 	.short	(.L_416 - .L_415)
.L_415:
        /*0004*/ 	.word	0x00000082


	//----- nvinfo : EIATTR_KPARAM_INFO
	.align		4
.L_416:
        /*0008*/ 	.byte	0x04, 0x17
        /*000a*/ 	.short	(.L_418 - .L_417)
.L_417:
        /*000c*/ 	.word	0x00000000
        /*0010*/ 	.short	0x0001
        /*0012*/ 	.short	0x0008
        /*0014*/ 	.byte	0x00, 0xf0, 0x41, 0x00


	//----- nvinfo : EIATTR_KPARAM_INFO
	.align		4
.L_418:
        /*0018*/ 	.byte	0x04, 0x17
        /*001a*/ 	.short	(.L_420 - .L_419)
.L_419:
        /*001c*/ 	.word	0x00000000
        /*0020*/ 	.short	0x0000
        /*0022*/ 	.short	0x0000
        /*0024*/ 	.byte	0x00, 0xf0, 0x21, 0x00


	//----- nvinfo : EIATTR_SPARSE_MMA_MASK
	.align		4
.L_420:
        /*0028*/ 	.byte	0x03, 0x50
        /*002a*/ 	.short	0x0000


	//----- nvinfo : EIATTR_MAXREG_COUNT
	.align		4
        /*002c*/ 	.byte	0x03, 0x1b
        /*002e*/ 	.short	0x00ff


	//----- nvinfo : EIATTR_MERCURY_ISA_VERSION
	.align		4
        /*0030*/ 	.byte	0x03, 0x5f
        /*0032*/ 	.short	0x0101


	//----- nvinfo : EIATTR_VRC_CTA_INIT_COUNT
	.align		4
        /*0034*/ 	.byte	0x02, 0x4a
	.zero		1
	.zero		1


	//----- nvinfo : EIATTR_EXIT_INSTR_OFFSETS
	.align		4
        /*0038*/ 	.byte	0x04, 0x1c
        /*003a*/ 	.short	(.L_422 - .L_421)


	//   ....[0]....
.L_421:
        /*003c*/ 	.word	0x00000130


	//   ....[1]....
        /*0040*/ 	.word	0x00000230


	//   ....[2]....
        /*0044*/ 	.word	0x00000260


	//----- nvinfo : EIATTR_MAX_THREADS
	.align		4
.L_422:
        /*0048*/ 	.byte	0x04, 0x05
        /*004a*/ 	.short	(.L_424 - .L_423)
.L_423:
        /*004c*/ 	.word	0x00000100
        /*0050*/ 	.word	0x00000001
        /*0054*/ 	.word	0x00000001


	//----- nvinfo : EIATTR_CBANK_PARAM_SIZE
	.align		4
.L_424:
        /*0058*/ 	.byte	0x03, 0x19
        /*005a*/ 	.short	0x0018


	//----- nvinfo : EIATTR_PARAM_CBANK
	.align		4
        /*005c*/ 	.byte	0x04, 0x0a
        /*005e*/ 	.short	(.L_426 - .L_425)
	.align		4
.L_425:
        /*0060*/ 	.word	index@(.nv.constant0._ZN3cub18CUB_300001_SM_10006detail8for_each13static_kernelINS2_12policy_hub_t12policy_500_tEmN6thrust24THRUST_300001_SM_1000_NS8cuda_cub20__uninitialized_fill7functorINS7_10device_ptrIiEEiEEEEvT0_T1_)
        /*0064*/ 	.short	0x0380
        /*0066*/ 	.short	0x0018


	//----- nvinfo : EIATTR_SW_WAR
	.align		4
.L_426:
        /*0068*/ 	.byte	0x04, 0x36
        /*006a*/ 	.short	(.L_428 - .L_427)
.L_427:
        /*006c*/ 	.word	0x00000008
.L_428:


//--------------------- .nv.info._ZN3cub18CUB_300001_SM_10006detail8for_each13static_kernelINS2_12policy_hub_t12policy_500_tEmN6thrust24THRUST_300001_SM_1000_NS8cuda_cub20__uninitialized_fill7functorINS7_10device_ptrIdEEdEEEEvT0_T1_ --------------------------
	.section	.nv.info._ZN3cub18CUB_300001_SM_10006detail8for_each13static_kernelINS2_12policy_hub_t12policy_500_tEmN6thrust24THRUST_300001_SM_1000_NS8cuda_cub20__uninitialized_fill7functorINS7_10device_ptrIdEEdEEEEvT0_T1_,"",@"SHT_CUDA_INFO"
	.sectionflags	@""
	.align	4


	//----- nvinfo : EIATTR_CUDA_API_VERSION
	.align		4
        /*0000*/ 	.byte	0x04, 0x37
        /*0002*/ 	.short	(.L_430 - .L_429)
.L_429:
        /*0004*/ 	.word	0x00000082


	//----- nvinfo : EIATTR_KPARAM_INFO
	.align		4
.L_430:
        /*0008*/ 	.byte	0x04, 0x17
        /*000a*/ 	.short	(.L_432 - .L_431)
.L_431:
        /*000c*/ 	.word	0x00000000
        /*0010*/ 	.short	0x0001
        /*0012*/ 	.short	0x0008
        /*0014*/ 	.byte	0x00, 0xf0, 0x41, 0x00


	//----- nvinfo : EIATTR_KPARAM_INFO
	.align		4
.L_432:
        /*0018*/ 	.byte	0x04, 0x17
        /*001a*/ 	.short	(.L_434 - .L_433)
.L_433:
        /*001c*/ 	.word	0x00000000
        /*0020*/ 	.short	0x0000
        /*0022*/ 	.short	0x0000
        /*0024*/ 	.byte	0x00, 0xf0, 0x21, 0x00


	//----- nvinfo : EIATTR_SPARSE_MMA_MASK
	.align		4
.L_434:
        /*0028*/ 	.byte	0x03, 0x50
        /*002a*/ 	.short	0x0000


	//----- nvinfo : EIATTR_MAXREG_COUNT
	.align		4
        /*002c*/ 	.byte	0x03, 0x1b
        /*002e*/ 	.short	0x00ff


	//----- nvinfo : EIATTR_MERCURY_ISA_VERSION
	.align		4
        /*0030*/ 	.byte	0x03, 0x5f
        /*0032*/ 	.short	0x0101


	//----- nvinfo : EIATTR_VRC_CTA_INIT_COUNT
	.align		4
        /*0034*/ 	.byte	0x02, 0x4a
	.zero		1
	.zero		1


	//----- nvinfo : EIATTR_EXIT_INSTR_OFFSETS
	.align		4
        /*0038*/ 	.byte	0x04, 0x1c
        /*003a*/ 	.short	(.L_436 - .L_435)


	//   ....[0]....
.L_435:
        /*003c*/ 	.word	0x00000130


	//   ....[1]....
        /*0040*/ 	.word	0x00000230


	//   ....[2]....
        /*0044*/ 	.word	0x00000260


	//----- nvinfo : EIATTR_MAX_THREADS
	.align		4
.L_436:
        /*0048*/ 	.byte	0x04, 0x05
        /*004a*/ 	.short	(.L_438 - .L_437)
.L_437:
        /*004c*/ 	.word	0x00000100
        /*0050*/ 	.word	0x00000001
        /*0054*/ 	.word	0x00000001


	//----- nvinfo : EIATTR_CBANK_PARAM_SIZE
	.align		4
.L_438:
        /*0058*/ 	.byte	0x03, 0x19
        /*005a*/ 	.short	0x0018


	//----- nvinfo : EIATTR_PARAM_CBANK
	.align		4
        /*005c*/ 	.byte	0x04, 0x0a
        /*005e*/ 	.short	(.L_440 - .L_439)
	.align		4
.L_439:
        /*0060*/ 	.word	index@(.nv.constant0._ZN3cub18CUB_300001_SM_10006detail8for_each13static_kernelINS2_12policy_hub_t12policy_500_tEmN6thrust24THRUST_300001_SM_1000_NS8cuda_cub20__uninitialized_fill7functorINS7_10device_ptrIdEEdEEEEvT0_T1_)
        /*0064*/ 	.short	0x0380
        /*0066*/ 	.short	0x0018


	//----- nvinfo : EIATTR_SW_WAR
	.align		4
.L_440:
        /*0068*/ 	.byte	0x04, 0x36
        /*006a*/ 	.short	(.L_442 - .L_441)
.L_441:
        /*006c*/ 	.word	0x00000008
.L_442:


//--------------------- .nv.info._ZN3cub18CUB_300001_SM_10006detail11EmptyKernelIvEEvv --------------------------
	.section	.nv.info._ZN3cub18CUB_300001_SM_10006detail11EmptyKernelIvEEvv,"",@"SHT_CUDA_INFO"
	.sectionflags	@""
	.align	4


	//----- nvinfo : EIATTR_CUDA_API_VERSION
	.align		4
        /*0000*/ 	.byte	0x04, 0x37
        /*0002*/ 	.short	(.L_444 - .L_443)
.L_443:
        /*0004*/ 	.word	0x00000082


	//----- nvinfo : EIATTR_SPARSE_MMA_MASK
	.align		4
.L_444:
        /*0008*/ 	.byte	0x03, 0x50
        /*000a*/ 	.short	0x0000


	//----- nvinfo : EIATTR_MAXREG_COUNT
	.align		4
        /*000c*/ 	.byte	0x03, 0x1b
        /*000e*/ 	.short	0x00ff


	//----- nvinfo : EIATTR_MERCURY_ISA_VERSION
	.align		4
        /*0010*/ 	.byte	0x03, 0x5f
        /*0012*/ 	.short	0x0101


	//----- nvinfo : EIATTR_VRC_CTA_INIT_COUNT
	.align		4
        /*0014*/ 	.byte	0x02, 0x4a
	.zero		1
	.zero		1


	//----- nvinfo : EIATTR_EXIT_INSTR_OFFSETS
	.align		4
        /*0018*/ 	.byte	0x04, 0x1c
        /*001a*/ 	.short	(.L_446 - .L_445)


	//   ....[0]....
.L_445:
        /*001c*/ 	.word	0x00000010


	//----- nvinfo : EIATTR_SW_WAR
	.align		4
.L_446:
        /*0020*/ 	.byte	0x04, 0x36
        /*0022*/ 	.short	(.L_448 - .L_447)
.L_447:
        /*0024*/ 	.word	0x00000008
.L_448:


//--------------------- .nv.info._Z7preparePd     --------------------------
	.section	.nv.info._Z7preparePd,"",@"SHT_CUDA_INFO"
	.sectionflags	@""
	.align	4


	//----- nvinfo : EIATTR_CUDA_API_VERSION
	.align		4
        /*0000*/ 	.byte	0x04, 0x37
        /*0002*/ 	.short	(.L_450 - .L_449)
.L_449:
        /*0004*/ 	.word	0x00000082


	//----- nvinfo : EIATTR_KPARAM_INFO
	.align		4
.L_450:
        /*0008*/ 	.byte	0x04, 0x17
        /*000a*/ 	.short	(.L_452 - .L_451)
.L_451:
        /*000c*/ 	.word	0x00000000
        /*0010*/ 	.short	0x0000
        /*0012*/ 	.short	0x0000
        /*0014*/ 	.byte	0x00, 0xf5, 0x21, 0x00


	//----- nvinfo : EIATTR_SPARSE_MMA_MASK
	.align		4
.L_452:
        /*0018*/ 	.byte	0x03, 0x50
        /*001a*/ 	.short	0x0000


	//----- nvinfo : EIATTR_MAXREG_COUNT
	.align		4
        /*001c*/ 	.byte	0x03, 0x1b
        /*001e*/ 	.short	0x00ff


	//----- nvinfo : EIATTR_MERCURY_ISA_VERSION
	.align		4
        /*0020*/ 	.byte	0x03, 0x5f
        /*0022*/ 	.short	0x0101


	//----- nvinfo : EIATTR_VRC_CTA_INIT_COUNT
	.align		4
        /*0024*/ 	.byte	0x02, 0x4a
	.zero		1
	.zero		1


	//----- nvinfo : EIATTR_EXIT_INSTR_OFFSETS
	.align		4
        /*0028*/ 	.byte	0x04, 0x1c
        /*002a*/ 	.short	(.L_454 - .L_453)


	//   ....[0]....
.L_453:
        /*002c*/ 	.word	0x00000060


	//   ....[1]....
        /*0030*/ 	.word	0x00000150


	//----- nvinfo : EIATTR_CBANK_PARAM_SIZE
	.align		4
.L_454:
        /*0034*/ 	.byte	0x03, 0x19
        /*0036*/ 	.short	0x0008


	//----- nvinfo : EIATTR_PARAM_CBANK
	.align		4
        /*0038*/ 	.byte	0x04, 0x0a
        /*003a*/ 	.short	(.L_456 - .L_455)
	.align		4
.L_455:
        /*003c*/ 	.word	index@(.nv.constant0._Z7preparePd)
        /*0040*/ 	.short	0x0380
        /*0042*/ 	.short	0x0008


	//----- nvinfo : EIATTR_SW_WAR
	.align		4
.L_456:
        /*0044*/ 	.byte	0x04, 0x36
        /*0046*/ 	.short	(.L_458 - .L_457)
.L_457:
        /*0048*/ 	.word	0x00000008
.L_458:


//--------------------- .nv.info._Z10set_groupsPi --------------------------
	.section	.nv.info._Z10set_groupsPi,"",@"SHT_CUDA_INFO"
	.sectionflags	@""
	.align	4


	//----- nvinfo : EIATTR_CUDA_API_VERSION
	.align		4
        /*0000*/ 	.byte	0x04, 0x37
        /*0002*/ 	.short	(.L_460 - .L_459)
.L_459:
        /*0004*/ 	.word	0x00000082


	//----- nvinfo : EIATTR_KPARAM_INFO
	.align		4
.L_460:
        /*0008*/ 	.byte	0x04, 0x17
        /*000a*/ 	.short	(.L_462 - .L_461)
.L_461:
        /*000c*/ 	.word	0x00000000
        /*0010*/ 	.short	0x0000
        /*0012*/ 	.short	0x0000
        /*0014*/ 	.byte	0x00, 0xf5, 0x21, 0x00


	//----- nvinfo : EIATTR_SPARSE_MMA_MASK
	.align		4
.L_462:
        /*0018*/ 	.byte	0x03, 0x50
        /*001a*/ 	.short	0x0000


	//----- nvinfo : EIATTR_MAXREG_COUNT
	.align		4
        /*001c*/ 	.byte	0x03, 0x1b
        /*001e*/ 	.short	0x00ff


	//----- nvinfo : EIATTR_MERCURY_ISA_VERSION
	.align		4
        /*0020*/ 	.byte	0x03, 0x5f
        /*0022*/ 	.short	0x0101


	//----- nvinfo : EIATTR_VRC_CTA_INIT_COUNT
	.align		4
        /*0024*/ 	.byte	0x02, 0x4a
	.zero		1
	.zero		1


	//----- nvinfo : EIATTR_EXIT_INSTR_OFFSETS
	.align		4
        /*0028*/ 	.byte	0x04, 0x1c
        /*002a*/ 	.short	(.L_464 - .L_463)


	//   ....[0]....
.L_463:
        /*002c*/ 	.word	0x00000170


	//----- nvinfo : EIATTR_CBANK_PARAM_SIZE
	.align		4
.L_464:
        /*0030*/ 	.byte	0x03, 0x19
        /*0032*/ 	.short	0x0008


	//----- nvinfo : EIATTR_PARAM_CBANK
	.align		4
        /*0034*/ 	.byte	0x04, 0x0a
        /*0036*/ 	.short	(.L_466 - .L_465)
	.align		4
.L_465:
        /*0038*/ 	.word	index@(.nv.constant0._Z10set_groupsPi)
        /*003c*/ 	.short	0x0380
        /*003e*/ 	.short	0x0008


	//----- nvinfo : EIATTR_SW_WAR
	.align		4
.L_466:
        /*0040*/ 	.byte	0x04, 0x36
        /*0042*/ 	.short	(.L_468 - .L_467)
.L_467:
        /*0044*/ 	.word	0x00000008
.L_468:


//--------------------- .nv.info._Z10function_iPd --------------------------
	.section	.nv.info._Z10function_iPd,"",@"SHT_CUDA_INFO"
	.sectionflags	@""
	.align	4


	//----- nvinfo : EIATTR_CUDA_API_VERSION
	.align		4
        /*0000*/ 	.byte	0x04, 0x37
        /*0002*/ 	.short	(.L_470 - .L_469)
.L_469:
        /*0004*/ 	.word	0x00000082


	//----- nvinfo : EIATTR_KPARAM_INFO
	.align		4
.L_470:
        /*0008*/ 	.byte	0x04, 0x17
        /*000a*/ 	.short	(.L_472 - .L_471)
.L_471:
        /*000c*/ 	.word	0x00000000
        /*0010*/ 	.short	0x0000
        /*0012*/ 	.short	0x0000
        /*0014*/ 	.byte	0x00, 0xf5, 0x21, 0x00


	//----- nvinfo : EIATTR_SPARSE_MMA_MASK
	.align		4
.L_472:
        /*0018*/ 	.byte	0x03, 0x50
        /*001a*/ 	.short	0x0000


	//----- nvinfo : EIATTR_MAXREG_COUNT
	.align		4
        /*001c*/ 	.byte	0x03, 0x1b
        /*001e*/ 	.short	0x00ff


	//----- nvinfo : EIATTR_MERCURY_ISA_VERSION
	.align		4
        /*0020*/ 	.byte	0x03, 0x5f
        /*0022*/ 	.short	0x0101


	//----- nvinfo : EIATTR_VRC_CTA_INIT_COUNT
	.align		4
        /*0024*/ 	.byte	0x02, 0x4a
	.zero		1
	.zero		1


	//----- nvinfo : EIATTR_EXIT_INSTR_OFFSETS
	.align		4
        /*0028*/ 	.byte	0x04, 0x1c
        /*002a*/ 	.short	(.L_474 - .L_473)


	//   ....[0]....
.L_473:
        /*002c*/ 	.word	0x00000010


	//----- nvinfo : EIATTR_CBANK_PARAM_SIZE
	.align		4
.L_474:
        /*0030*/ 	.byte	0x03, 0x19
        /*0032*/ 	.short	0x0008


	//----- nvinfo : EIATTR_PARAM_CBANK
	.align		4
        /*0034*/ 	.byte	0x04, 0x0a
        /*0036*/ 	.short	(.L_476 - .L_475)
	.align		4
.L_475:
        /*0038*/ 	.word	index@(.nv.constant0._Z10function_iPd)
        /*003c*/ 	.short	0x0380
        /*003e*/ 	.short	0x0008


	//----- nvinfo : EIATTR_SW_WAR
	.align		4
.L_476:
        /*0040*/ 	.byte	0x04, 0x36
        /*0042*/ 	.short	(.L_478 - .L_477)
.L_477:
        /*0044*/ 	.word	0x00000008
.L_478:


//--------------------- .nv.callgraph             --------------------------
	.section	.nv.callgraph,"",@"SHT_CUDA_CALLGRAPH"
	.align	4
	.sectionentsize	8
	.align		4
        /*0000*/ 	.word	0x00000000
	.align		4
        /*0004*/ 	.word	0xffffffff
	.align		4
        /*0008*/ 	.word	0x00000000
	.align		4
        /*000c*/ 	.word	0xfffffffe
	.align		4
        /*0010*/ 	.word	0x00000000
	.align		4
        /*0014*/ 	.word	0xfffffffd
	.align		4
        /*0018*/ 	.word	0x00000000
	.align		4
        /*001c*/ 	.word	0xfffffffc


//--------------------- .nv.constant4             --------------------------
	.section	.nv.constant4,"a",@progbits
	.align	8
	.align		8
.nv.constant4:
        /*0000*/ 	.dword	_ZN32_INTERNAL_6935e8f7_4_k_cu_maxeps4cuda3std3__45__cpo5beginE
	.align		8
        /*0008*/ 	.dword	_ZN32_INTERNAL_6935e8f7_4_k_cu_maxeps4cuda3std3__45__cpo3endE
	.align		8
        /*0010*/ 	.dword	_ZN32_INTERNAL_6935e8f7_4_k_cu_maxeps4cuda3std3__45__cpo6cbeginE
	.align		8
        /*0018*/ 	.dword	_ZN32_INTERNAL_6935e8f7_4_k_cu_maxeps4cuda3std3__45__cpo4cendE
	.align		8
        /*0020*/ 	.dword	_ZN32_INTERNAL_6935e8f7_4_k_cu_maxeps4cuda3std3__45__cpo6rbeginE
	.align		8
        /*0028*/ 	.dword	_ZN32_INTERNAL_6935e8f7_4_k_cu_maxeps4cuda3std3__45__cpo4rendE
	.align		8
        /*0030*/ 	.dword	_ZN32_INTERNAL_6935e8f7_4_k_cu_maxeps4cuda3std3__45__cpo7crbeginE
	.align		8
        /*0038*/ 	.dword	_ZN32_INTERNAL_6935e8f7_4_k_cu_maxeps4cuda3std3__45__cpo5crendE
	.align		8
        /*0040*/ 	.dword	_ZN32_INTERNAL_6935e8f7_4_k_cu_maxeps4cuda3std3__434_GLOBAL__N__6935e8f7_4_k_cu_maxeps6ignoreE
	.align		8
        /*0048*/ 	.dword	_ZN32_INTERNAL_6935e8f7_4_k_cu_maxeps4cuda3std3__419piecewise_constructE
	.align		8
        /*0050*/ 	.dword	_ZN32_INTERNAL_6935e8f7_4_k_cu_maxeps4cuda3std3__48in_placeE
	.align		8
        /*0058*/ 	.dword	_ZN32_INTERNAL_6935e8f7_4_k_cu_maxeps4cuda3std3__420unreachable_sentinelE
	.align		8
        /*0060*/ 	.dword	_ZN32_INTERNAL_6935e8f7_4_k_cu_maxeps4cuda3std3__47nulloptE
	.align		8
        /*0068*/ 	.dword	_ZN32_INTERNAL_6935e8f7_4_k_cu_maxeps4cuda3std3__48unexpectE
	.align		8
        /*0070*/ 	.dword	_ZN32_INTERNAL_6935e8f7_4_k_cu_maxeps4cuda3std6ranges3__45__cpo4swapE
	.align		8
        /*0078*/ 	.dword	_ZN32_INTERNAL_6935e8f7_4_k_cu_maxeps4cuda3std6ranges3__45__cpo9iter_moveE
	.align		8
        /*0080*/ 	.dword	_ZN32_INTERNAL_6935e8f7_4_k_cu_maxeps4cuda3std6ranges3__45__cpo5beginE
	.align		8
        /*0088*/ 	.dword	_ZN32_INTERNAL_6935e8f7_4_k_cu_maxeps4cuda3std6ranges3__45__cpo3endE
	.align		8
        /*0090*/ 	.dword	_ZN32_INTERNAL_6935e8f7_4_k_cu_maxeps4cuda3std6ranges3__45__cpo6cbeginE
	.align		8
        /*0098*/ 	.dword	_ZN32_INTERNAL_6935e8f7_4_k_cu_maxeps4cuda3std6ranges3__45__cpo4cendE
	.align		8
        /*00a0*/ 	.dword	_ZN32_INTERNAL_6935e8f7_4_k_cu_maxeps4cuda3std6ranges3__45__cpo7advanceE
	.align		8
        /*00a8*/ 	.dword	_ZN32_INTERNAL_6935e8f7_4_k_cu_maxeps4cuda3std6ranges3__45__cpo9iter_swapE
	.align		8
        /*00b0*/ 	.dword	_ZN32_INTERNAL_6935e8f7_4_k_cu_maxeps4cuda3std6ranges3__45__cpo4nextE
	.align		8
        /*00b8*/ 	.dword	_ZN32_INTERNAL_6935e8f7_4_k_cu_maxeps4cuda3std6ranges3__45__cpo4prevE
	.align		8
        /*00c0*/ 	.dword	_ZN32_INTERNAL_6935e8f7_4_k_cu_maxeps4cuda3std6ranges3__45__cpo4dataE
	.align		8
        /*00c8*/ 	.dword	_ZN32_INTERNAL_6935e8f7_4_k_cu_maxeps4cuda3std6ranges3__45__cpo5cdataE
	.align		8
        /*00d0*/ 	.dword	_ZN32_INTERNAL_6935e8f7_4_k_cu_maxeps4cuda3std6ranges3__45__cpo4sizeE
	.align		8
        /*00d8*/ 	.dword	_ZN32_INTERNAL_6935e8f7_4_k_cu_maxeps4cuda3std6ranges3__45__cpo5ssizeE
	.align		8
        /*00e0*/ 	.dword	_ZN32_INTERNAL_6935e8f7_4_k_cu_maxeps4cuda3std6ranges3__45__cpo8distanceE
	.align		8
        /*00e8*/ 	.dword	_ZN32_INTERNAL_6935e8f7_4_k_cu_maxeps6thrust24THRUST_300001_SM_1000_NS8cuda_cub3parE
	.align		8
        /*00f0*/ 	.dword	_ZN32_INTERNAL_6935e8f7_4_k_cu_maxeps6thrust24THRUST_300001_SM_1000_NS8cuda_cub10par_nosyncE
	.align		8
        /*00f8*/ 	.dword	_ZN32_INTERNAL_6935e8f7_4_k_cu_maxeps6thrust24THRUST_300001_SM_1000_NS6system6detail10sequential3seqE
	.align		8
        /*0100*/ 	.dword	_ZN32_INTERNAL_6935e8f7_4_k_cu_maxeps6thrust24THRUST_300001_SM_1000_NS12placeholders2_1E
	.align		8
        /*0108*/ 	.dword	_ZN32_INTERNAL_6935e8f7_4_k_cu_maxeps6thrust24THRUST_300001_SM_1000_NS12placeholders2_2E
	.align		8
        /*0110*/ 	.dword	_ZN32_INTERNAL_6935e8f7_4_k_cu_maxeps6thrust24THRUST_300001_SM_1000_NS12placeholders2_3E
	.align		8
        /*0118*/ 	.dword	_ZN32_INTERNAL_6935e8f7_4_k_cu_maxeps6thrust24THRUST_300001_SM_1000_NS12placeholders2_4E
	.align		8
        /*0120*/ 	.dword	_ZN32_INTERNAL_6935e8f7_4_k_cu_maxeps6thrust24THRUST_300001_SM_1000_NS12placeholders2_5E
	.align		8
        /*0128*/ 	.dword	_ZN32_INTERNAL_6935e8f7_4_k_cu_maxeps6thrust24THRUST_300001_SM_1000_NS12placeholders2_6E
	.align		8
        /*0130*/ 	.dword	_ZN32_INTERNAL_6935e8f7_4_k_cu_maxeps6thrust24THRUST_300001_SM_1000_NS12placeholders2_7E
	.align		8
        /*0138*/ 	.dword	_ZN32_INTERNAL_6935e8f7_4_k_cu_maxeps6thrust24THRUST_300001_SM_1000_NS12placeholders2_8E
	.align		8
        /*0140*/ 	.dword	_ZN32_INTERNAL_6935e8f7_4_k_cu_maxeps6thrust24THRUST_300001_SM_1000_NS12placeholders2_9E
	.align		8
        /*0148*/ 	.dword	_ZN32_INTERNAL_6935e8f7_4_k_cu_maxeps6thrust24THRUST_300001_SM_1000_NS12placeholders3_10E
	.align		8
        /*0150*/ 	.dword	_ZN32_INTERNAL_6935e8f7_4_k_cu_maxeps6thrust24THRUST_300001_SM_1000_NS3seqE


//--------------------- .text._ZN3cub18CUB_300001_SM_10006detail11scan_by_key21DeviceScanByKeyKernelINS2_10policy_hubIPidd3binE10Policy1000ES5_PdS9_NS0_24ReduceByKeyScanTileStateIdiLb1EEEN4cuda3std3__48equal_toIiEES6_NS0_8NullTypeEmdiEEvT0_PT9_T1_T2_T3_iT4_T5_T6_T7_ --------------------------
	.section	.text._ZN3cub18CUB_300001_SM_10006detail11scan_by_key21DeviceScanByKeyKernelINS2_10policy_hubIPidd3binE10Policy1000ES5_PdS9_NS0_24ReduceByKeyScanTileStateIdiLb1EEEN4cuda3std3__48equal_toIiEES6_NS0_8NullTypeEmdiEEvT0_PT9_T1_T2_T3_iT4_T5_T6_T7_,"ax",@progbits
	.align	128
        .global         _ZN3cub18CUB_300001_SM_10006detail11scan_by_key21DeviceScanByKeyKernelINS2_10policy_hubIPidd3binE10Policy1000ES5_PdS9_NS0_24ReduceByKeyScanTileStateIdiLb1EEEN4cuda3std3__48equal_toIiEES6_NS0_8NullTypeEmdiEEvT0_PT9_T1_T2_T3_iT4_T5_T6_T7_
        .type           _ZN3cub18CUB_300001_SM_10006detail11scan_by_key21DeviceScanByKeyKernelINS2_10policy_hubIPidd3binE10Policy1000ES5_PdS9_NS0_24ReduceByKeyScanTileStateIdiLb1EEEN4cuda3std3__48equal_toIiEES6_NS0_8NullTypeEmdiEEvT0_PT9_T1_T2_T3_iT4_T5_T6_T7_,@function
        .size           _ZN3cub18CUB_300001_SM_10006detail11scan_by_key21DeviceScanByKeyKernelINS2_10policy_hubIPidd3binE10Policy1000ES5_PdS9_NS0_24ReduceByKeyScanTileStateIdiLb1EEEN4cuda3std3__48equal_toIiEES6_NS0_8NullTypeEmdiEEvT0_PT9_T1_T2_T3_iT4_T5_T6_T7_,(.L_x_1007 - _ZN3cub18CUB_300001_SM_10006detail11scan_by_key21DeviceScanByKeyKernelINS2_10policy_hubIPidd3binE10Policy1000ES5_PdS9_NS0_24ReduceByKeyScanTileStateIdiLb1EEEN4cuda3std3__48equal_toIiEES6_NS0_8NullTypeEmdiEEvT0_PT9_T1_T2_T3_iT4_T5_T6_T7_)
        .other          _ZN3cub18CUB_300001_SM_10006detail11scan_by_key21DeviceScanByKeyKernelINS2_10policy_hubIPidd3binE10Policy1000ES5_PdS9_NS0_24ReduceByKeyScanTileStateIdiLb1EEEN4cuda3std3__48equal_toIiEES6_NS0_8NullTypeEmdiEEvT0_PT9_T1_T2_T3_iT4_T5_T6_T7_,@"STO_CUDA_ENTRY STV_DEFAULT"
_ZN3cub18CUB_300001_SM_10006detail11scan_by_key21DeviceScanByKeyKernelINS2_10policy_hubIPidd3binE10Policy1000ES5_PdS9_NS0_24ReduceByKeyScanTileStateIdiLb1EEEN4cuda3std3__48equal_toIiEES6_NS0_8NullTypeEmdiEEvT0_PT9_T1_T2_T3_iT4_T5_T6_T7_:
.text._ZN3cub18CUB_300001_SM_10006detail11scan_by_key21DeviceScanByKeyKernelINS2_10policy_hubIPidd3binE10Policy1000ES5_PdS9_NS0_24ReduceByKeyScanTileStateIdiLb1EEEN4cuda3std3__48equal_toIiEES6_NS0_8NullTypeEmdiEEvT0_PT9_T1_T2_T3_iT4_T5_T6_T7_:
[----:B------:R-:W-:Y:S01]  /*0000*/  LDC R1, c[0x0][0x37c] ;  /* 0x0000df00ff017b82 */ /* 0x000fe20000000800 */
[----:B------:R-:W0:Y:S01]  /*0010*/  S2R R0, SR_CTAID.X ;  /* 0x0000000000007919 */ /* 0x000e220000002500 */
[----:B------:R-:W1:Y:S01]  /*0020*/  LDCU.64 UR4, c[0x0][0x3b0] ;  /* 0x00007600ff0477ac */ /* 0x000e620008000a00 */
[----:B------:R-:W2:Y:S01]  /*0030*/  LDCU.64 UR8, c[0x0][0x358] ;  /* 0x00006b00ff0877ac */ /* 0x000ea20008000a00 */
[----:B0-----:R-:W-:-:S03]  /*0040*/  IMAD.WIDE.U32 R2, R0, 0x900, RZ ;  /* 0x0000090000027825 */ /* 0x001fc600078e00ff */
[----:B-1----:R-:W-:-:S04]  /*0050*/  IADD3 R35, P0, PT, -R2, UR4, RZ ;  /* 0x0000000402237c10 */ /* 0x002fc8000ff1e1ff */
[----:B------:R-:W-:Y:S02]  /*0060*/  IADD3.X R4, PT, PT, ~R3, UR5, RZ, P0, !PT ;  /* 0x0000000503047c10 */ /* 0x000fe400087fe5ff */
[----:B------:R-:W-:-:S04]  /*0070*/  ISETP.GE.U32.AND P0, PT, R35, 0x901, PT ;  /* 0x000009012300780c */ /* 0x000fc80003f06070 */
[----:B------:R-:W-:-:S13]  /*0080*/  ISETP.GE.U32.AND.EX P0, PT, R4, RZ, PT, P0 ;  /* 0x000000ff0400720c */ /* 0x000fda0003f06100 */
[----:B--2---:R-:W-:Y:S05]  /*0090*/  @!P0 BRA `(.L_x_0) ;  /* 0x0000001800848947 */ /* 0x004fea0003800000 */
[----:B------:R-:W0:Y:S01]  /*00a0*/  S2R R17, SR_TID.X ;  /* 0x0000000000117919 */ /* 0x000e220000002100 */
[----:B------:R-:W1:Y:S01]  /*00b0*/  LDCU.64 UR4, c[0x0][0x380] ;  /* 0x00007000ff0477ac */ /* 0x000e620008000a00 */
[----:B------:R-:W2:Y:S01]  /*00c0*/  LDCU.64 UR6, c[0x0][0x390] ;  /* 0x00007200ff0677ac */ /* 0x000ea20008000a00 */
[C---:B0-----:R-:W-:Y:S02]  /*00d0*/  LOP3.LUT R4, R17.reuse, 0x1f, RZ, 0xc0, !PT ;  /* 0x0000001f11047812 */ /* 0x041fe400078ec0ff */
[----:B------:R-:W-:-:S05]  /*00e0*/  LOP3.LUT R5, R17, 0x3e0, RZ, 0xc0, !PT ;  /* 0x000003e011057812 */ /* 0x000fca00078ec0ff */
[----:B------:R-:W-:-:S05]  /*00f0*/  IMAD R5, R5, 0x9, R4 ;  /* 0x0000000905057824 */ /* 0x000fca00078e0204 */
[----:B------:R-:W-:-:S05]  /*0100*/  IADD3 R5, P0, PT, R2, R5, RZ ;  /* 0x0000000502057210 */ /* 0x000fca0007f1e0ff */
[----:B------:R-:W-:Y:S01]  /*0110*/  IMAD.X R12, RZ, RZ, R3, P0 ;  /* 0x000000ffff0c7224 */ /* 0x000fe200000e0603 */
[----:B-1----:R-:W-:-:S04]  /*0120*/  LEA R6, P0, R5, UR4, 0x2 ;  /* 0x0000000405067c11 */ /* 0x002fc8000f8010ff */
[----:B------:R-:W-:-:S05]  /*0130*/  LEA.HI.X R7, R5, UR5, R12, 0x2, P0 ;  /* 0x0000000505077c11 */ /* 0x000fca00080f140c */
[----:B------:R-:W3:Y:S04]  /*0140*/  LDG.E R8, desc[UR8][R6.64] ;  /* 0x0000000806087981 */ /* 0x000ee8000c1e1900 */
[----:B------:R-:W4:Y:S04]  /*0150*/  LDG.E R9, desc[UR8][R6.64+0x80] ;  /* 0x0000800806097981 */ /* 0x000f28000c1e1900 */
[----:B------:R-:W5:Y:S04]  /*0160*/  LDG.E R10, desc[UR8][R6.64+0x100] ;  /* 0x00010008060a7981 */ /* 0x000f68000c1e1900 */
[----:B------:R-:W5:Y:S04]  /*0170*/  LDG.E R11, desc[UR8][R6.64+0x180] ;  /* 0x00018008060b7981 */ /* 0x000f68000c1e1900 */
[----:B------:R-:W5:Y:S04]  /*0180*/  LDG.E R13, desc[UR8][R6.64+0x200] ;  /* 0x00020008060d7981 */ /* 0x000f68000c1e1900 */
[----:B------:R-:W5:Y:S04]  /*0190*/  LDG.E R14, desc[UR8][R6.64+0x280] ;  /* 0x00028008060e7981 */ /* 0x000f68000c1e1900 */
[----:B------:R-:W5:Y:S04]  /*01a0*/  LDG.E R16, desc[UR8][R6.64+0x300] ;  /* 0x0003000806107981 */ /* 0x000f68000c1e1900 */
[----:B------:R-:W5:Y:S04]  /*01b0*/  LDG.E R20, desc[UR8][R6.64+0x380] ;  /* 0x0003800806147981 */ /* 0x000f68000c1e1900 */
[----:B------:R-:W5:Y:S01]  /*01c0*/  LDG.E R22, desc[UR8][R6.64+0x400] ;  /* 0x0004000806167981 */ /* 0x000f62000c1e1900 */
[----:B------:R-:W0:Y:S01]  /*01d0*/  S2UR UR5, SR_CgaCtaId ;  /* 0x00000000000579c3 */ /* 0x000e220000008800 */
[----:B------:R-:W-:Y:S01]  /*01e0*/  SHF.R.U32.HI R3, RZ, 0x5, R17 ;  /* 0x00000005ff037819 */ /* 0x000fe20000011611 */
[----:B------:R-:W-:Y:S01]  /*01f0*/  UMOV UR4, 0x400 ;  /* 0x0000040000047882 */ /* 0x000fe20000000000 */
[----:B------:R-:W1:Y:S01]  /*0200*/  S2R R2, SR_LANEID ;  /* 0x0000000000027919 */ /* 0x000e620000000000 */
[----:B--2---:R-:W-:-:S04]  /*0210*/  LEA R4, P0, R5, UR6, 0x3 ;  /* 0x0000000605047c11 */ /* 0x004fc8000f8018ff */
[----:B------:R-:W-:Y:S01]  /*0220*/  LEA.HI.X R5, R5, UR7, R12, 0x3, P0 ;  /* 0x0000000705057c11 */ /* 0x000fe200080f1c0c */
[----:B0-----:R-:W-:Y:S01]  /*0230*/  ULEA UR4, UR5, UR4, 0x18 ;  /* 0x0000000405047291 */ /* 0x001fe2000f8ec0ff */
[----:B-1----:R-:W-:-:S05]  /*0240*/  IMAD R25, R3, 0x120, R2 ;  /* 0x0000012003197824 */ /* 0x002fca00078e0202 */
[----:B------:R-:W-:-:S05]  /*0250*/  LEA R27, R25, UR4, 0x2 ;  /* 0x00000004191b7c11 */ /* 0x000fca000f8e10ff */
[----:B------:R-:W-:Y:S01]  /*0260*/  IMAD R24, R2, 0x20, R27 ;  /* 0x0000002002187824 */ /* 0x000fe200078e021b */
[----:B---3--:R-:W-:Y:S04]  /*0270*/  STS [R27], R8 ;  /* 0x000000081b007388 */ /* 0x008fe80000000800 */
[----:B----4-:R0:W-:Y:S04]  /*0280*/  STS [R27+0x80], R9 ;  /* 0x000080091b007388 */ /* 0x0101e80000000800 */
[----:B-----5:R-:W-:Y:S04]  /*0290*/  STS [R27+0x100], R10 ;  /* 0x0001000a1b007388 */ /* 0x020fe80000000800 */
[----:B------:R1:W-:Y:S04]  /*02a0*/  STS [R27+0x180], R11 ;  /* 0x0001800b1b007388 */ /* 0x0003e80000000800 */
[----:B------:R-:W-:Y:S04]  /*02b0*/  STS [R27+0x200], R13 ;  /* 0x0002000d1b007388 */ /* 0x000fe80000000800 */
[----:B------:R2:W-:Y:S04]  /*02c0*/  STS [R27+0x280], R14 ;  /* 0x0002800e1b007388 */ /* 0x0005e80000000800 */
[----:B------:R-:W-:Y:S04]  /*02d0*/  STS [R27+0x300], R16 ;  /* 0x000300101b007388 */ /* 0x000fe80000000800 */
[----:B------:R3:W-:Y:S04]  /*02e0*/  STS [R27+0x380], R20 ;  /* 0x000380141b007388 */ /* 0x0007e80000000800 */
[----:B------:R4:W-:Y:S01]  /*02f0*/  STS [R27+0x400], R22 ;  /* 0x000400161b007388 */ /* 0x0009e20000000800 */
[----:B------:R-:W-:-:S03]  /*0300*/  NOP ;  /* 0x0000000000007918 */ /* 0x000fc60000000000 */
[----:B------:R0:W4:Y:S01]  /*0310*/  LDS R12, [R24+0x20] ;  /* 0x00002000180c7984 */ /* 0x0001220000000800 */
[----:B------:R-:W-:Y:S06]  /*0320*/  BAR.SYNC.DEFER_BLOCKING 0x0 ;  /* 0x0000000000007b1d */ /* 0x000fec0000010000 */
[----:B------:R-:W5:Y:S04]  /*0330*/  LDG.E.64 R6, desc[UR8][R4.64] ;  /* 0x0000000804067981 */ /* 0x000f68000c1e1b00 */
[----:B0-----:R-:W5:Y:S04]  /*0340*/  LDG.E.64 R8, desc[UR8][R4.64+0x100] ;  /* 0x0001000804087981 */ /* 0x001f68000c1e1b00 */
[----:B-1----:R-:W5:Y:S04]  /*0350*/  LDG.E.64 R10, desc[UR8][R4.64+0x200] ;  /* 0x00020008040a7981 */ /* 0x002f68000c1e1b00 */
[----:B--2---:R-:W2:Y:S04]  /*0360*/  LDG.E.64 R14, desc[UR8][R4.64+0x300] ;  /* 0x00030008040e7981 */ /* 0x004ea8000c1e1b00 */
[----:B------:R-:W2:Y:S04]  /*0370*/  LDG.E.64 R18, desc[UR8][R4.64+0x400] ;  /* 0x0004000804127981 */ /* 0x000ea8000c1e1b00 */
[----:B---3--:R-:W3:Y:S04]  /*0380*/  LDG.E.64 R20, desc[UR8][R4.64+0x500] ;  /* 0x0005000804147981 */ /* 0x008ee8000c1e1b00 */
[----:B----4-:R-:W4:Y:S04]  /*0390*/  LDG.E.64 R22, desc[UR8][R4.64+0x600] ;  /* 0x0006000804167981 */ /* 0x010f28000c1e1b00 */
[----:B------:R-:W4:Y:S04]  /*03a0*/  LDG.E.64 R34, desc[UR8][R4.64+0x700] ;  /* 0x0007000804227981 */ /* 0x000f28000c1e1b00 */
[----:B------:R-:W4:Y:S01]  /*03b0*/  LDG.E.64 R36, desc[UR8][R4.64+0x800] ;  /* 0x0008000804247981 */ /* 0x000f22000c1e1b00 */
[----:B------:R-:W-:Y:S01]  /*03c0*/  ISETP.NE.AND P0, PT, R0, RZ, PT ;  /* 0x000000ff0000720c */ /* 0x000fe20003f05270 */
[----:B------:R-:W-:Y:S01]  /*03d0*/  IMAD R13, R25, 0x4, R27 ;  /* 0x00000004190d7824 */ /* 0x000fe200078e021b */
[----:B------:R-:W-:Y:S01]  /*03e0*/  BSSY.RECONVERGENT B0, `(.L_x_1) ;  /* 0x0000139000007945 */ /* 0x000fe20003800200 */
[----:B------:R-:W-:-:S04]  /*03f0*/  IMAD R25, R2, 0x8, R25 ;  /* 0x0000000802197824 */ /* 0x000fc800078e0219 */
[----:B------:R-:W-:Y:S01]  /*0400*/  IMAD R16, R25, 0x4, R24 ;  /* 0x0000000419107824 */ /* 0x000fe200078e0218 */
[----:B-----5:R0:W-:Y:S04]  /*0410*/  STS.64 [R13], R6 ;  /* 0x000000060d007388 */ /* 0x0201e80000000a00 */
[----:B------:R0:W-:Y:S04]  /*0420*/  STS.64 [R13+0x100], R8 ;  /* 0x000100080d007388 */ /* 0x0001e80000000a00 */
[----:B------:R0:W-:Y:S04]  /*0430*/  STS.64 [R13+0x200], R10 ;  /* 0x0002000a0d007388 */ /* 0x0001e80000000a00 */
[----:B--2---:R0:W-:Y:S04]  /*0440*/  STS.64 [R13+0x300], R14 ;  /* 0x0003000e0d007388 */ /* 0x0041e80000000a00 */
[----:B------:R0:W-:Y:S04]  /*0450*/  STS.64 [R13+0x400], R18 ;  /* 0x000400120d007388 */ /* 0x0001e80000000a00 */
[----:B---3--:R0:W-:Y:S04]  /*0460*/  STS.64 [R13+0x500], R20 ;  /* 0x000500140d007388 */ /* 0x0081e80000000a00 */
[----:B----4-:R0:W-:Y:S04]  /*0470*/  STS.64 [R13+0x600], R22 ;  /* 0x000600160d007388 */ /* 0x0101e80000000a00 */
[----:B------:R0:W-:Y:S04]  /*0480*/  STS.64 [R13+0x700], R34 ;  /* 0x000700220d007388 */ /* 0x0001e80000000a00 */
[----:B------:R0:W-:Y:S01]  /*0490*/  STS.64 [R13+0x800], R36 ;  /* 0x000800240d007388 */ /* 0x0001e20000000a00 */
[----:B------:R-:W-:-:S03]  /*04a0*/  NOP ;  /* 0x0000000000007918 */ /* 0x000fc60000000000 */
[----:B------:R0:W1:Y:S04]  /*04b0*/  LDS.64 R32, [R16] ;  /* 0x0000000010207984 */ /* 0x0000680000000a00 */
[----:B------:R0:W2:Y:S04]  /*04c0*/  LDS.64 R30, [R16+0x8] ;  /* 0x00000800101e7984 */ /* 0x0000a80000000a00 */
[----:B------:R0:W3:Y:S04]  /*04d0*/  LDS.64 R28, [R16+0x10] ;  /* 0x00001000101c7984 */ /* 0x0000e80000000a00 */
[----:B------:R0:W4:Y:S04]  /*04e0*/  LDS.64 R26, [R16+0x18] ;  /* 0x00001800101a7984 */ /* 0x0001280000000a00 */
[----:B------:R0:W0:Y:S04]  /*04f0*/  LDS.64 R24, [R16+0x20] ;  /* 0x0000200010187984 */ /* 0x0000280000000a00 */
[----:B------:R0:W0:Y:S04]  /*0500*/  LDS.64 R10, [R16+0x28] ;  /* 0x00002800100a7984 */ /* 0x0000280000000a00 */
[----:B------:R0:W0:Y:S04]  /*0510*/  LDS.64 R8, [R16+0x30] ;  /* 0x0000300010087984 */ /* 0x0000280000000a00 */
[----:B------:R0:W0:Y:S04]  /*0520*/  LDS.64 R6, [R16+0x38] ;  /* 0x0000380010067984 */ /* 0x0000280000000a00 */
[----:B------:R0:W0:Y:S01]  /*0530*/  LDS.64 R4, [R16+0x40] ;  /* 0x0000400010047984 */ /* 0x0000220000000a00 */
[----:B------:R-:W-:Y:S06]  /*0540*/  BAR.SYNC.DEFER_BLOCKING 0x0 ;  /* 0x0000000000007b1d */ /* 0x000fec0000010000 */
[----:B------:R-:W-:Y:S05]  /*0550*/  @P0 BRA `(.L_x_2) ;  /* 0x0000000000a80947 */ /* 0x000fea0003800000 */
[C---:B------:R-:W-:Y:S02]  /*0560*/  ISETP.GE.AND P0, PT, R2.reuse, 0x2, PT ;  /* 0x000000020200780c */ /* 0x040fe40003f06270 */
[C---:B------:R-:W-:Y:S02]  /*0570*/  ISETP.NE.AND P1, PT, R2.reuse, 0x1f, PT ;  /* 0x0000001f0200780c */ /* 0x040fe40003f25270 */
[----:B0-----:R-:W-:Y:S02]  /*0580*/  SEL R13, RZ, 0x1, !P0 ;  /* 0x00000001ff0d7807 */ /* 0x001fe40004000000 */
[----:B------:R-:W-:Y:S02]  /*0590*/  ISETP.GE.AND P0, PT, R2, 0x4, PT ;  /* 0x000000040200780c */ /* 0x000fe40003f06270 */
[----:B------:R-:W-:-:S05]  /*05a0*/  LOP3.LUT R13, R13, 0x1, RZ, 0xfc, !PT ;  /* 0x000000010d0d7812 */ /* 0x000fca00078efcff */
[----:B------:R-:W0:Y:S02]  /*05b0*/  SHFL.UP PT, R14, R13, 0x4, RZ ;  /* 0x048000000d0e7989 */ /* 0x000e2400000e00ff */
[----:B------:R-:W-:Y:S02]  /*05c0*/  @!P1 LEA R3, R3, UR4, 0x4 ;  /* 0x0000000403039c11 */ /* 0x000fe4000f8e20ff */
[----:B0-----:R-:W-:Y:S02]  /*05d0*/  SEL R14, R14, RZ, P0 ;  /* 0x000000ff0e0e7207 */ /* 0x001fe40000000000 */
[----:B------:R-:W-:Y:S02]  /*05e0*/  ISETP.GE.AND P0, PT, R2, 0x8, PT ;  /* 0x000000080200780c */ /* 0x000fe40003f06270 */
[----:B------:R-:W-:Y:S02]  /*05f0*/  LOP3.LUT R14, R14, R13, RZ, 0xfc, !PT ;  /* 0x0000000d0e0e7212 */ /* 0x000fe400078efcff */
[----:B------:R-:W-:-:S03]  /*0600*/  LEA R13, R17, UR4, 0x2 ;  /* 0x00000004110d7c11 */ /* 0x000fc6000f8e10ff */
[----:B------:R-:W0:Y:S04]  /*0610*/  SHFL.UP PT, R15, R14, 0x8, RZ ;  /* 0x050000000e0f7989 */ /* 0x000e2800000e00ff */
[----:B------:R-:W-:Y:S01]  /*0620*/  STS [R13+0x4d8], R12 ;  /* 0x0004d80c0d007388 */ /* 0x000fe20000000800 */
[----:B------:R-:W-:Y:S01]  /*0630*/  BAR.SYNC.DEFER_BLOCKING 0x0 ;  /* 0x0000000000007b1d */ /* 0x000fe20000010000 */
[----:B0-----:R-:W-:Y:S02]  /*0640*/  SEL R15, R15, RZ, P0 ;  /* 0x000000ff0f0f7207 */ /* 0x001fe40000000000 */
[----:B------:R-:W-:Y:S02]  /*0650*/  ISETP.GE.AND P0, PT, R2, 0x10, PT ;  /* 0x000000100200780c */ /* 0x000fe40003f06270 */
[----:B------:R-:W-:Y:S01]  /*0660*/  LOP3.LUT R15, R15, R14, RZ, 0xfc, !PT ;  /* 0x0000000e0f0f7212 */ /* 0x000fe200078efcff */
[----:B------:R-:W-:Y:S04]  /*0670*/  @!P1 STS.64 [R3+0x8], R4 ;  /* 0x0000080403009388 */ /* 0x000fe80000000a00 */
[----:B------:R-:W0:Y:S02]  /*0680*/  SHFL.UP PT, R16, R15, 0x10, RZ ;  /* 0x060000000f107989 */ /* 0x000e2400000e00ff */
[----:B0-----:R-:W-:-:S02]  /*0690*/  SEL R16, R16, RZ, P0 ;  /* 0x000000ff10107207 */ /* 0x001fc40000000000 */
[----:B------:R-:W-:Y:S02]  /*06a0*/  ISETP.NE.AND P0, PT, R17, RZ, PT ;  /* 0x000000ff1100720c */ /* 0x000fe40003f05270 */
[----:B------:R-:W-:-:S05]  /*06b0*/  LOP3.LUT R16, R16, R15, RZ, 0xfc, !PT ;  /* 0x0000000f10107212 */ /* 0x000fca00078efcff */
[----:B------:R0:W-:Y:S01]  /*06c0*/  @!P1 STS [R3], R16 ;  /* 0x0000001003009388 */ /* 0x0001e20000000800 */
[----:B------:R-:W-:Y:S06]  /*06d0*/  BAR.SYNC.DEFER_BLOCKING 0x0 ;  /* 0x0000000000007b1d */ /* 0x000fec0000010000 */
[----:B------:R-:W-:Y:S05]  /*06e0*/  @P0 BRA `(.L_x_3) ;  /* 0x0000001000200947 */ /* 0x000fea0003800000 */
[----:B------:R-:W-:Y:S01]  /*06f0*/  LDS R14, [UR4] ;  /* 0x00000004ff0e7984 */ /* 0x000fe20008000800 */
[----:B0-----:R-:W0:Y:S03]  /*0700*/  LDC.64 R2, c[0x0][0x3a0] ;  /* 0x0000e800ff027b82 */ /* 0x001e260000000a00 */
[----:B------:R-:W-:Y:S04]  /*0710*/  LDS R15, [UR4+0x10] ;  /* 0x00001004ff0f7984 */ /* 0x000fe80008000800 */
[----:B------:R-:W5:Y:S04]  /*0720*/  LDS R16, [UR4+0x20] ;  /* 0x00002004ff107984 */ /* 0x000f680008000800 */
[----:B------:R-:W-:Y:S04]  /*0730*/  LDS R17, [UR4+0x30] ;  /* 0x00003004ff117984 */ /* 0x000fe80008000800 */
[----:B------:R-:W1:Y:S04]  /*0740*/  LDS R18, [UR4+0x40] ;  /* 0x00004004ff127984 */ /* 0x000e680008000800 */
[----:B------:R-:W-:Y:S04]  /*0750*/  LDS R19, [UR4+0x50] ;  /* 0x00005004ff137984 */ /* 0x000fe80008000800 */
[----:B------:R-:W2:Y:S04]  /*0760*/  LDS R20, [UR4+0x60] ;  /* 0x00006004ff147984 */ /* 0x000ea80008000800 */
[----:B------:R-:W3:Y:S04]  /*0770*/  LDS R21, [UR4+0x70] ;  /* 0x00007004ff157984 */ /* 0x000ee80008000800 */
[----:B------:R-:W0:Y:S01]  /*0780*/  LDS.64 R12, [UR4+0x78] ;  /* 0x00007804ff0c7984 */ /* 0x000e220008000a00 */
[----:B-----5:R-:W-:-:S04]  /*0790*/  LOP3.LUT R14, R16, R15, R14, 0xfe, !PT ;  /* 0x0000000f100e7212 */ /* 0x020fc800078efe0e */
[----:B-1----:R-:W-:-:S04]  /*07a0*/  LOP3.LUT R14, R18, R17, R14, 0xfe, !PT ;  /* 0x00000011120e7212 */ /* 0x002fc800078efe0e */
[----:B--2---:R-:W-:-:S04]  /*07b0*/  LOP3.LUT R14, R20, R19, R14, 0xfe, !PT ;  /* 0x00000013140e7212 */ /* 0x004fc800078efe0e */
[----:B---3--:R-:W-:Y:S01]  /*07c0*/  LOP3.LUT R15, R21, R14, RZ, 0xfc, !PT ;  /* 0x0000000e150f7212 */ /* 0x008fe200078efcff */
[----:B------:R-:W-:-:S05]  /*07d0*/  IMAD.MOV.U32 R14, RZ, RZ, 0x65 ;  /* 0x00000065ff0e7424 */ /* 0x000fca00078e00ff */
[----:B0-----:R0:W-:Y:S01]  /*07e0*/  ST.E.128.STRONG.GPU desc[UR8][R2.64+0x200], R12 ;  /* 0x0002000c02007985 */ /* 0x0011e2000c10fd08 */
[----:B------:R-:W-:Y:S05]  /*07f0*/  BRA `(.L_x_3) ;  /* 0x0000000c00dc7947 */ /* 0x000fea0003800000 */
.L_x_2:
[C---:B------:R-:W-:Y:S02]  /*0800*/  ISETP.GE.AND P0, PT, R2.reuse, 0x2, PT ;  /* 0x000000020200780c */ /* 0x040fe40003f06270 */
[----:B0-----:R-:W-:Y:S02]  /*0810*/  LEA R19, R17, UR4, 0x2 ;  /* 0x0000000411137c11 */ /* 0x001fe4000f8e10ff */
[----:B------:R-:W-:Y:S02]  /*0820*/  SEL R13, RZ, 0x1, !P0 ;  /* 0x00000001ff0d7807 */ /* 0x000fe40004000000 */
[C---:B------:R-:W-:Y:S01]  /*0830*/  ISETP.GE.AND P0, PT, R2.reuse, 0x4, PT ;  /* 0x000000040200780c */ /* 0x040fe20003f06270 */
[----:B------:R-:W-:Y:S01]  /*0840*/  STS [R19+0x4d8], R12 ;  /* 0x0004d80c13007388 */ /* 0x000fe20000000800 */
[----:B------:R-:W-:Y:S01]  /*0850*/  LOP3.LUT R16, R13, 0x1, RZ, 0xfc, !PT ;  /* 0x000000010d107812 */ /* 0x000fe200078efcff */
[----:B------:R-:W-:Y:S01]  /*0860*/  BAR.SYNC.DEFER_BLOCKING 0x0 ;  /* 0x0000000000007b1d */ /* 0x000fe20000010000 */
[----:B------:R-:W-:-:S05]  /*0870*/  ISETP.NE.AND P1, PT, R2, 0x1f, PT ;  /* 0x0000001f0200780c */ /* 0x000fca0003f25270 */
[----:B------:R-:W0:Y:S08]  /*0880*/  SHFL.UP PT, R13, R16, 0x4, RZ ;  /* 0x04800000100d7989 */ /* 0x000e3000000e00ff */
[----:B------:R-:W-:-:S05]  /*0890*/  @!P1 LEA R21, R3, UR4, 0x4 ;  /* 0x0000000403159c11 */ /* 0x000fca000f8e20ff */
[----:B------:R-:W-:Y:S01]  /*08a0*/  @!P1 STS.64 [R21+0x8], R4 ;  /* 0x0000080415009388 */ /* 0x000fe20000000a00 */
[----:B0-----:R-:W-:Y:S02]  /*08b0*/  SEL R13, R13, RZ, P0 ;  /* 0x000000ff0d0d7207 */ /* 0x001fe40000000000 */
[----:B------:R-:W-:Y:S02]  /*08c0*/  ISETP.GE.AND P0, PT, R2, 0x8, PT ;  /* 0x000000080200780c */ /* 0x000fe40003f06270 */
[----:B------:R-:W-:-:S05]  /*08d0*/  LOP3.LUT R13, R13, R16, RZ, 0xfc, !PT ;  /* 0x000000100d0d7212 */ /* 0x000fca00078efcff */
[----:B------:R-:W0:Y:S02]  /*08e0*/  SHFL.UP PT, R14, R13, 0x8, RZ ;  /* 0x050000000d0e7989 */ /* 0x000e2400000e00ff */
[----:B0-----:R-:W-:Y:S02]  /*08f0*/  SEL R14, R14, RZ, P0 ;  /* 0x000000ff0e0e7207 */ /* 0x001fe40000000000 */
[----:B------:R-:W-:Y:S02]  /*0900*/  ISETP.GE.AND P0, PT, R2, 0x10, PT ;  /* 0x000000100200780c */ /* 0x000fe40003f06270 */
[----:B------:R-:W-:-:S05]  /*0910*/  LOP3.LUT R14, R14, R13, RZ, 0xfc, !PT ;  /* 0x0000000d0e0e7212 */ /* 0x000fca00078efcff */
[----:B------:R-:W0:Y:S02]  /*0920*/  SHFL.UP PT, R15, R14, 0x10, RZ ;  /* 0x060000000e0f7989 */ /* 0x000e2400000e00ff */
[----:B0-----:R-:W-:Y:S02]  /*0930*/  SEL R15, R15, RZ, P0 ;  /* 0x000000ff0f0f7207 */ /* 0x001fe40000000000 */
[----:B------:R-:W-:Y:S02]  /*0940*/  ISETP.GT.U32.AND P0, PT, R17, 0x1f, PT ;  /* 0x0000001f1100780c */ /* 0x000fe40003f04070 */
[----:B------:R-:W-:-:S05]  /*0950*/  LOP3.LUT R15, R15, R14, RZ, 0xfc, !PT ;  /* 0x0000000e0f0f7212 */ /* 0x000fca00078efcff */
[----:B------:R-:W-:Y:S01]  /*0960*/  @!P1 STS [R21], R15 ;  /* 0x0000000f15009388 */ /* 0x000fe20000000800 */
[----:B------:R-:W-:Y:S06]  /*0970*/  BAR.SYNC.DEFER_BLOCKING 0x0 ;  /* 0x0000000000007b1d */ /* 0x000fec0000010000 */
[----:B------:R-:W-:Y:S04]  /*0980*/  LDS R3, [UR4] ;  /* 0x00000004ff037984 */ /* 0x000fe80008000800 */
[----:B------:R-:W-:Y:S04]  /*0990*/  LDS R14, [UR4+0x10] ;  /* 0x00001004ff0e7984 */ /* 0x000fe80008000800 */
[----:B------:R-:W0:Y:S04]  /*09a0*/  LDS R13, [UR4+0x20] ;  /* 0x00002004ff0d7984 */ /* 0x000e280008000800 */
[----:B------:R-:W-:Y:S04]  /*09b0*/  LDS R16, [UR4+0x30] ;  /* 0x00003004ff107984 */ /* 0x000fe80008000800 */
[----:B------:R-:W5:Y:S04]  /*09c0*/  LDS R18, [UR4+0x40] ;  /* 0x00004004ff127984 */ /* 0x000f680008000800 */
[----:B------:R-:W-:Y:S04]  /*09d0*/  LDS R20, [UR4+0x50] ;  /* 0x00005004ff147984 */ /* 0x000fe80008000800 */
[----:B------:R-:W1:Y:S04]  /*09e0*/  LDS R12, [UR4+0x60] ;  /* 0x00006004ff0c7984 */ /* 0x000e680008000800 */
[----:B------:R-:W2:Y:S01]  /*09f0*/  LDS R22, [UR4+0x70] ;  /* 0x00007004ff167984 */ /* 0x000ea20008000800 */
[----:B0-----:R-:W-:-:S04]  /*0a00*/  LOP3.LUT R3, R13, R14, R3, 0xfe, !PT ;  /* 0x0000000e0d037212 */ /* 0x001fc800078efe03 */
[----:B-----5:R-:W-:-:S04]  /*0a10*/  LOP3.LUT R3, R18, R16, R3, 0xfe, !PT ;  /* 0x0000001012037212 */ /* 0x020fc800078efe03 */
[----:B-1----:R-:W-:-:S04]  /*0a20*/  LOP3.LUT R3, R12, R20, R3, 0xfe, !PT ;  /* 0x000000140c037212 */ /* 0x002fc800078efe03 */
[----:B--2---:R-:W-:Y:S01]  /*0a30*/  LOP3.LUT R3, R22, R3, RZ, 0xfc, !PT ;  /* 0x0000000316037212 */ /* 0x004fe200078efcff */
[----:B------:R-:W-:Y:S06]  /*0a40*/  @P0 BRA `(.L_x_4) ;  /* 0x0000000c00400947 */ /* 0x000fec0003800000 */
[----:B------:R-:W0:Y:S01]  /*0a50*/  LDS.64 R20, [UR4+0x78] ;  /* 0x00007804ff147984 */ /* 0x000e220008000a00 */
[----:B------:R-:W1:Y:S01]  /*0a60*/  LDC.64 R12, c[0x0][0x3a0] ;  /* 0x0000e800ff0c7b82 */ /* 0x000e620000000a00 */
[----:B------:R-:W-:Y:S01]  /*0a70*/  ISETP.NE.AND P0, PT, R17, RZ, PT ;  /* 0x000000ff1100720c */ /* 0x000fe20003f05270 */
[----:B------:R-:W2:Y:S01]  /*0a80*/  LDCU UR5, c[0x0][0x370] ;  /* 0x00006e00ff0577ac */ /* 0x000ea20008000800 */
[----:B------:R-:W-:-:S11]  /*0a90*/  LOP3.LUT R17, RZ, R17, RZ, 0x33, !PT ;  /* 0x00000011ff117212 */ /* 0x000fd600078e33ff */
[----:B------:R-:W-:Y:S01]  /*0aa0*/  @!P0 IMAD.MOV.U32 R22, RZ, RZ, 0x64 ;  /* 0x00000064ff168424 */ /* 0x000fe200078e00ff */
[----:B------:R-:W-:Y:S01]  /*0ab0*/  @!P0 MOV R23, R3 ;  /* 0x0000000300178202 */ /* 0x000fe20000000f00 */
[----:B------:R0:W-:Y:S01]  /*0ac0*/  @!P0 STS [UR4+0xc8], R3 ;  /* 0x0000c803ff008988 */ /* 0x0001e20008000804 */
[----:B--2---:R-:W-:Y:S01]  /*0ad0*/  UISETP.GT.U32.AND UP0, UPT, UR5, 0x1f3, UPT ;  /* 0x000001f30500788c */ /* 0x004fe2000bf04070 */
[----:B-1----:R-:W-:Y:S02]  /*0ae0*/  IMAD.WIDE.U32 R12, R0, 0x10, R12 ;  /* 0x00000010000c7825 */ /* 0x002fe400078e000c */
[----:B0-----:R0:W-:Y:S04]  /*0af0*/  @!P0 STS.64 [UR4+0xd0], R20 ;  /* 0x0000d014ff008988 */ /* 0x0011e80008000a04 */
[----:B------:R0:W-:Y:S02]  /*0b00*/  @!P0 ST.E.128.STRONG.GPU desc[UR8][R12.64+0x200], R20 ;  /* 0x000200140c008985 */ /* 0x0001e4000c10fd08 */
[----:B------:R-:W-:Y:S05]  /*0b10*/  BRA.U UP0, `(.L_x_5) ;  /* 0x0000000100087547 */ /* 0x000fea000b800000 */
[----:B------:R1:W-:Y:S06]  /*0b20*/  MEMBAR.SC.CTA ;  /* 0x0000000000007992 */ /* 0x0003ec0000000000 */
[----:B-1----:R-:W-:Y:S05]  /*0b30*/  BRA `(.L_x_6) ;  /* 0x0000000000087947 */ /* 0x002fea0003800000 */
.L_x_5:
[----:B------:R-:W-:Y:S05]  /*0b40*/  NANOSLEEP 0x1c2 ;  /* 0x000001c20000795d */ /* 0x000fea0003800000 */
[----:B------:R-:W-:Y:S01]  /*0b50*/  NOP ;  /* 0x0000000000007918 */ /* 0x000fe20000000000 */
.L_x_6:
[----:B------:R-:W-:-:S07]  /*0b60*/  IMAD.WIDE R18, R17, 0x10, R12 ;  /* 0x0000001011127825 */ /* 0x000fce00078e020c */
.L_x_8:
[----:B0-----:R-:W2:Y:S01]  /*0b70*/  LD.E.128.STRONG.GPU R12, desc[UR8][R18.64+0x200] ;  /* 0x00020008120c7980 */ /* 0x001ea2000c10fd00 */
[----:B------:R-:W-:Y:S05]  /*0b80*/  YIELD ;  /* 0x0000000000007946 */ /* 0x000fea0003800000 */
[----:B------:R-:W-:Y:S01]  /*0b90*/  UMOV UR5, 0xffffffff ;  /* 0xffffffff00057882 */ /* 0x000fe20000000000 */
[----:B--2---:R-:W-:Y:S02]  /*0ba0*/  ISETP.NE.AND P0, PT, R14, 0x63, PT ;  /* 0x000000630e00780c */ /* 0x004fe40003f05270 */
[----:B------:R-:W-:Y:S11]  /*0bb0*/  BRA.DIV UR5, `(.L_x_7) ;  /* 0x0000002e05347947 */ /* 0x000ff6000b800000 */
[----:B------:R-:W-:-:S13]  /*0bc0*/  VOTE.ANY P0, !P0 ;  /* 0x0000000000ff7806 */ /* 0x000fda0004000100 */
.L_x_114:
[----:B------:R-:W-:Y:S05]  /*0bd0*/  @P0 BRA `(.L_x_8) ;  /* 0xfffffffc00e40947 */ /* 0x000fea000383ffff */
[----:B------:R-:W-:Y:S01]  /*0be0*/  UMOV UR5, 0xffffffff ;  /* 0xffffffff00057882 */ /* 0x000fe20000000000 */
[----:B------:R-:W-:Y:S02]  /*0bf0*/  ISETP.NE.AND P0, PT, R14, 0x65, PT ;  /* 0x000000650e00780c */ /* 0x000fe40003f05270 */
[----:B------:R-:W-:Y:S11]  /*0c00*/  BRA.DIV UR5, `(.L_x_9) ;  /* 0x0000002e05407947 */ /* 0x000ff6000b800000 */
[----:B------:R-:W0:Y:S01]  /*0c10*/  S2R R22, SR_GEMASK ;  /* 0x0000000000167919 */ /* 0x000e220000003c00 */
[----:B------:R-:W-:-:S04]  /*0c20*/  VOTE.ANY R40, PT, !P0 ;  /* 0x0000000000287806 */ /* 0x000fc800040e0100 */
[----:B0-----:R-:W-:-:S05]  /*0c30*/  LOP3.LUT R40, R40, 0x80000000, R22, 0xec, !PT ;  /* 0x8000000028287812 */ /* 0x001fca00078eec16 */
[----:B------:R-:W-:-:S05]  /*0c40*/  VIADD R19, R40, 0xffffffff ;  /* 0xffffffff28137836 */ /* 0x000fca0000000000 */
[----:B------:R-:W-:-:S04]  /*0c50*/  LOP3.LUT R19, R40, R19, RZ, 0xc, !PT ;  /* 0x0000001328137212 */ /* 0x000fc800078e0cff */
[----:B------:R-:W0:Y:S02]  /*0c60*/  POPC R38, R19 ;  /* 0x0000001300267309 */ /* 0x000e240000000000 */
[----:B0-----:R0:W1:Y:S02]  /*0c70*/  SHFL.DOWN PT, R16, R15, 0x1, R38 ;  /* 0x082000000f107989 */ /* 0x00106400000e0026 */
.L_x_118:
[----:B------:R-:W-:Y:S01]  /*0c80*/  UMOV UR5, 0xffffffff ;  /* 0xffffffff00057882 */ /* 0x000fe20000000000 */
[----:B------:R-:W-:-:S04]  /*0c90*/  ISETP.GE.AND P0, PT, R2, R38, PT ;  /* 0x000000260200720c */ /* 0x000fc80003f06270 */
[----:B-1----:R-:W-:Y:S01]  /*0ca0*/  SEL R19, R16, RZ, !P0 ;  /* 0x000000ff10137207 */ /* 0x002fe20004000000 */
[----:B------:R-:W-:Y:S08]  /*0cb0*/  BRA.DIV UR5, `(.L_x_10) ;  /* 0x0000002e05647947 */ /* 0x000ff0000b800000 */
.L_x_121:
[----:B------:R-:W-:-:S03]  /*0cc0*/  UMOV UR5, 0xffffffff ;  /* 0xffffffff00057882 */ /* 0x000fc60000000000 */
[----:B------:R-:W-:Y:S05]  /*0cd0*/  BRA.DIV UR5, `(.L_x_11) ;  /* 0x0000002e057c7947 */ /* 0x000fea000b800000 */
.L_x_124:
[----:B------:R-:W-:-:S03]  /*0ce0*/  UMOV UR5, 0xffffffff ;  /* 0xffffffff00057882 */ /* 0x000fc60000000000 */
[----:B------:R-:W-:Y:S05]  /*0cf0*/  BRA.DIV UR5, `(.L_x_12) ;  /* 0x0000002e05987947 */ /* 0x000fea000b800000 */
.L_x_127:
[----:B------:R-:W-:Y:S01]  /*0d00*/  UMOV UR5, 0xffffffff ;  /* 0xffffffff00057882 */ /* 0x000fe20000000000 */
[----:B------:R-:W-:Y:S02]  /*0d10*/  LOP3.LUT R19, R15, R19, RZ, 0xfc, !PT ;  /* 0x000000130f137212 */ /* 0x000fe400078efcff */
[----:B------:R-:W-:Y:S05]  /*0d20*/  BRA.DIV UR5, `(.L_x_13) ;  /* 0x0000002e05b07947 */ /* 0x000fea000b800000 */
[----:B------:R1:W2:Y:S02]  /*0d30*/  SHFL.DOWN PT, R39, R19, 0x2, R38 ;  /* 0x0840000013277989 */ /* 0x0002a400000e0026 */
.L_x_130:
[----:B------:R-:W-:Y:S01]  /*0d40*/  VIADD R23, R2, 0x2 ;  /* 0x0000000202177836 */ /* 0x000fe20000000000 */
[----:B------:R-:W-:-:S04]  /*0d50*/  UMOV UR5, 0xffffffff ;  /* 0xffffffff00057882 */ /* 0x000fc80000000000 */
[----:B------:R-:W-:-:S04]  /*0d60*/  ISETP.GT.AND P0, PT, R23, R38, PT ;  /* 0x000000261700720c */ /* 0x000fc80003f04270 */
[----:B--2---:R-:W-:Y:S01]  /*0d70*/  SEL R16, R39, RZ, !P0 ;  /* 0x000000ff27107207 */ /* 0x004fe20004000000 */
[----:B------:R-:W-:Y:S08]  /*0d80*/  BRA.DIV UR5, `(.L_x_14) ;  /* 0x0000002e05bc7947 */ /* 0x000ff0000b800000 */
.L_x_133:
[----:B------:R-:W-:-:S03]  /*0d90*/  UMOV UR5, 0xffffffff ;  /* 0xffffffff00057882 */ /* 0x000fc60000000000 */
[----:B------:R-:W-:Y:S05]  /*0da0*/  BRA.DIV UR5, `(.L_x_15) ;  /* 0x0000002e05d47947 */ /* 0x000fea000b800000 */
.L_x_136:
[----:B------:R-:W-:-:S03]  /*0db0*/  UMOV UR5, 0xffffffff ;  /* 0xffffffff00057882 */ /* 0x000fc60000000000 */
[----:B------:R-:W-:Y:S05]  /*0dc0*/  BRA.DIV UR5, `(.L_x_16) ;  /* 0x0000002e05f07947 */ /* 0x000fea000b800000 */
.L_x_139:
[----:B------:R-:W-:Y:S01]  /*0dd0*/  UMOV UR5, 0xffffffff ;  /* 0xffffffff00057882 */ /* 0x000fe20000000000 */
[----:B-1----:R-:W-:Y:S02]  /*0de0*/  LOP3.LUT R19, R19, R16, RZ, 0xfc, !PT ;  /* 0x0000001013137212 */ /* 0x002fe400078efcff */
[----:B------:R-:W-:Y:S05]  /*0df0*/  BRA.DIV UR5, `(.L_x_17) ;  /* 0x0000003205087947 */ /* 0x000fea000b800000 */
[----:B------:R1:W2:Y:S02]  /*0e00*/  SHFL.DOWN PT, R39, R19, 0x4, R38 ;  /* 0x0880000013277989 */ /* 0x0002a400000e0026 */
.L_x_142:
[----:B------:R-:W-:Y:S01]  /*0e10*/  VIADD R34, R2, 0x4 ;  /* 0x0000000402227836 */ /* 0x000fe20000000000 */
[----:B------:R-:W-:-:S04]  /*0e20*/  UMOV UR5, 0xffffffff ;  /* 0xffffffff00057882 */ /* 0x000fc80000000000 */
[----:B------:R-:W-:-:S04]  /*0e30*/  ISETP.GT.AND P0, PT, R34, R38, PT ;  /* 0x000000262200720c */ /* 0x000fc80003f04270 */
[----:B--2---:R-:W-:Y:S01]  /*0e40*/  SEL R16, R39, RZ, !P0 ;  /* 0x000000ff27107207 */ /* 0x004fe20004000000 */
[----:B------:R-:W-:Y:S08]  /*0e50*/  BRA.DIV UR5, `(.L_x_18) ;  /* 0x0000003205147947 */ /* 0x000ff0000b800000 */
.L_x_145:
[----:B------:R-:W-:-:S03]  /*0e60*/  UMOV UR5, 0xffffffff ;  /* 0xffffffff00057882 */ /* 0x000fc60000000000 */
[----:B------:R-:W-:Y:S05]  /*0e70*/  BRA.DIV UR5, `(.L_x_19) ;  /* 0x00000032052c7947 */ /* 0x000fea000b800000 */
.L_x_148:
[----:B------:R-:W-:-:S03]  /*0e80*/  UMOV UR5, 0xffffffff ;  /* 0xffffffff00057882 */ /* 0x000fc60000000000 */
[----:B------:R-:W-:Y:S05]  /*0e90*/  BRA.DIV UR5, `(.L_x_20) ;  /* 0x0000003205487947 */ /* 0x000fea000b800000 */
.L_x_151:
[----:B------:R-:W-:Y:S01]  /*0ea0*/  UMOV UR5, 0xffffffff ;  /* 0xffffffff00057882 */ /* 0x000fe20000000000 */
[----:B-1----:R-:W-:Y:S02]  /*0eb0*/  LOP3.LUT R19, R19, R16, RZ, 0xfc, !PT ;  /* 0x0000001013137212 */ /* 0x002fe400078efcff */
[----:B------:R-:W-:Y:S05]  /*0ec0*/  BRA.DIV UR5, `(.L_x_21) ;  /* 0x0000003205607947 */ /* 0x000fea000b800000 */
[----:B------:R1:W2:Y:S02]  /*0ed0*/  SHFL.DOWN PT, R39, R19, 0x8, R38 ;  /* 0x0900000013277989 */ /* 0x0002a400000e0026 */
.L_x_154:
[----:B------:R-:W-:Y:S01]  /*0ee0*/  VIADD R35, R2, 0x8 ;  /* 0x0000000802237836 */ /* 0x000fe20000000000 */
[----:B------:R-:W-:-:S04]  /*0ef0*/  UMOV UR5, 0xffffffff ;  /* 0xffffffff00057882 */ /* 0x000fc80000000000 */
[----:B------:R-:W-:-:S04]  /*0f00*/  ISETP.GT.AND P0, PT, R35, R38, PT ;  /* 0x000000262300720c */ /* 0x000fc80003f04270 */
[----:B--2---:R-:W-:Y:S01]  /*0f10*/  SEL R16, R39, RZ, !P0 ;  /* 0x000000ff27107207 */ /* 0x004fe20004000000 */
[----:B------:R-:W-:Y:S08]  /*0f20*/  BRA.DIV UR5, `(.L_x_22) ;  /* 0x00000032056c7947 */ /* 0x000ff0000b800000 */
.L_x_157:
[----:B------:R-:W-:-:S03]  /*0f30*/  UMOV UR5, 0xffffffff ;  /* 0xffffffff00057882 */ /* 0x000fc60000000000 */
[----:B------:R-:W-:Y:S05]  /*0f40*/  BRA.DIV UR5, `(.L_x_23) ;  /* 0x0000003205847947 */ /* 0x000fea000b800000 */
.L_x_160:
[----:B------:R-:W-:-:S03]  /*0f50*/  UMOV UR5, 0xffffffff ;  /* 0xffffffff00057882 */ /* 0x000fc60000000000 */
[----:B------:R-:W-:Y:S05]  /*0f60*/  BRA.DIV UR5, `(.L_x_24) ;  /* 0x0000003205a07947 */ /* 0x000fea000b800000 */
.L_x_163:
[----:B------:R-:W-:Y:S01]  /*0f70*/  UMOV UR5, 0xffffffff ;  /* 0xffffffff00057882 */ /* 0x000fe20000000000 */
[----:B-1----:R-:W-:Y:S02]  /*0f80*/  LOP3.LUT R19, R19, R16, RZ, 0xfc, !PT ;  /* 0x0000001013137212 */ /* 0x002fe400078efcff */
[----:B------:R-:W-:Y:S05]  /*0f90*/  BRA.DIV UR5, `(.L_x_25) ;  /* 0x0000003205b87947 */ /* 0x000fea000b800000 */
[----:B------:R1:W2:Y:S02]  /*0fa0*/  SHFL.DOWN PT, R39, R19, 0x10, R38 ;  /* 0x0a00000013277989 */ /* 0x0002a400000e0026 */
.L_x_166:
[----:B------:R-:W5:Y:S01]  /*0fb0*/  LDC.64 R36, c[0x0][0x3a0] ;  /* 0x0000e800ff247b82 */ /* 0x000f620000000a00 */
[----:B0-----:R-:W-:Y:S01]  /*0fc0*/  VIADD R15, R2, 0x10 ;  /* 0x00000010020f7836 */ /* 0x001fe20000000000 */
[----:B------:R-:W-:Y:S01]  /*0fd0*/  UMOV UR5, 0xffffffff ;  /* 0xffffffff00057882 */ /* 0x000fe20000000000 */
[----:B------:R-:W-:-:S03]  /*0fe0*/  ISETP.NE.AND P0, PT, R14, 0x65, PT ;  /* 0x000000650e00780c */ /* 0x000fc60003f05270 */
[----:B------:R-:W-:-:S04]  /*0ff0*/  ISETP.GT.AND P1, PT, R15, R38, PT ;  /* 0x000000260f00720c */ /* 0x000fc80003f24270 */
[----:B--2---:R-:W-:Y:S02]  /*1000*/  SEL R14, R39, RZ, !P1 ;  /* 0x000000ff270e7207 */ /* 0x004fe40004800000 */
[----:B-----5:R-:W-:Y:S01]  /*1010*/  IADD3 R36, P2, PT, R36, 0x200, RZ ;  /* 0x0000020024247810 */ /* 0x020fe20007f5e0ff */
[----:B------:R-:W-:-:S12]  /*1020*/  BRA.DIV UR5, `(.L_x_26) ;  /* 0x0000003205b87947 */ /* 0x000fd8000b800000 */
.L_x_169:
[----:B------:R-:W-:Y:S01]  /*1030*/  UMOV UR5, 0xffffffff ;  /* 0xffffffff00057882 */ /* 0x000fe20000000000 */
[----:B------:R-:W-:Y:S02]  /*1040*/  LOP3.LUT R14, R19, R14, RZ, 0xfc, !PT ;  /* 0x0000000e130e7212 */ /* 0x000fe400078efcff */
[----:B------:R-:W-:Y:S05]  /*1050*/  BRA.DIV UR5, `(.L_x_27) ;  /* 0x0000003205cc7947 */ /* 0x000fea000b800000 */
.L_x_172:
[----:B------:R-:W-:-:S03]  /*1060*/  UMOV UR5, 0xffffffff ;  /* 0xffffffff00057882 */ /* 0x000fc60000000000 */
[----:B------:R-:W-:Y:S05]  /*1070*/  BRA.DIV UR5, `(.L_x_28) ;  /* 0x0000003205e87947 */ /* 0x000fea000b800000 */
.L_x_175:
[----:B------:R-:W-:Y:S01]  /*1080*/  UMOV UR5, 0xffffffff ;  /* 0xffffffff00057882 */ /* 0x000fe20000000000 */
[----:B------:R-:W-:Y:S02]  /*1090*/  IMAD.X R37, RZ, RZ, R37, P2 ;  /* 0x000000ffff257224 */ /* 0x000fe400010e0625 */
[----:B------:R-:W-:Y:S01]  /*10a0*/  IMAD.IADD R43, R17, 0x1, R0 ;  /* 0x00000001112b7824 */ /* 0x000fe200078e0200 */
[----:B------:R-:W-:Y:S06]  /*10b0*/  BRA.DIV UR5, `(.L_x_29) ;  /* 0x0000003205fc7947 */ /* 0x000fec000b800000 */
[----:B------:R-:W-:-:S13]  /*10c0*/  VOTE.ALL P0, P0 ;  /* 0x0000000000ff7806 */ /* 0x000fda0000000000 */
.L_x_178:
[----:B------:R-:W-:Y:S05]  /*10d0*/  @!P0 BRA `(.L_x_30) ;  /* 0x0000000400408947 */ /* 0x000fea0003800000 */
.L_x_54:
[----:B01----:R-:W-:-:S07]  /*10e0*/  IMAD.WIDE R38, R43, 0x10, R36 ;  /* 0x000000102b267825 */ /* 0x003fce00078e0224 */
.L_x_32:
[----:B------:R-:W2:Y:S01]  /*10f0*/  LD.E.128.STRONG.GPU R16, desc[UR8][R38.64+-0x200] ;  /* 0xfffe000826107980 */ /* 0x000ea2000c10fd00 */
[----:B------:R-:W-:Y:S05]  /*1100*/  YIELD ;  /* 0x0000000000007946 */ /* 0x000fea0003800000 */
[----:B------:R-:W-:Y:S01]  /*1110*/  UMOV UR5, 0xffffffff ;  /* 0xffffffff00057882 */ /* 0x000fe20000000000 */
[----:B--2---:R-:W-:Y:S02]  /*1120*/  ISETP.NE.AND P0, PT, R18, 0x63, PT ;  /* 0x000000631200780c */ /* 0x004fe40003f05270 */
[----:B------:R-:W-:Y:S11]  /*1130*/  BRA.DIV UR5, `(.L_x_31) ;  /* 0x0000003205f87947 */ /* 0x000ff6000b800000 */
[----:B------:R-:W-:-:S13]  /*1140*/  VOTE.ANY P0, !P0 ;  /* 0x0000000000ff7806 */ /* 0x000fda0004000100 */
.L_x_181:
[----:B------:R-:W-:Y:S05]  /*1150*/  @P0 BRA `(.L_x_32) ;  /* 0xfffffffc00e40947 */ /* 0x000fea000383ffff */
[----:B------:R-:W-:Y:S01]  /*1160*/  UMOV UR5, 0xffffffff ;  /* 0xffffffff00057882 */ /* 0x000fe20000000000 */
[----:B------:R-:W-:Y:S02]  /*1170*/  ISETP.NE.AND P0, PT, R18, 0x65, PT ;  /* 0x000000651200780c */ /* 0x000fe40003f05270 */
[----:B------:R-:W-:Y:S11]  /*1180*/  BRA.DIV UR5, `(.L_x_33) ;  /* 0x0000003605047947 */ /* 0x000ff6000b800000 */
[----:B------:R-:W-:-:S04]  /*1190*/  VOTE.ANY R40, PT, !P0 ;  /* 0x0000000000287806 */ /* 0x000fc800040e0100 */
[----:B------:R-:W-:-:S04]  /*11a0*/  LOP3.LUT R40, R40, 0x80000000, R22, 0xec, !PT ;  /* 0x8000000028287812 */ /* 0x000fc800078eec16 */
[----:B------:R-:W-:-:S04]  /*11b0*/  IADD3 R39, PT, PT, R40, -0x1, RZ ;  /* 0xffffffff28277810 */ /* 0x000fc80007ffe0ff */
[----:B------:R-:W-:-:S04]  /*11c0*/  LOP3.LUT R39, R40, R39, RZ, 0xc, !PT ;  /* 0x0000002728277212 */ /* 0x000fc800078e0cff */
[----:B------:R-:W0:Y:S02]  /*11d0*/  POPC R38, R39 ;  /* 0x0000002700267309 */ /* 0x000e240000000000 */
[----:B0-----:R0:W1:Y:S02]  /*11e0*/  SHFL.DOWN PT, R42, R19, 0x1, R38 ;  /* 0x08200000132a7989 */ /* 0x00106400000e0026 */
.L_x_185:
[----:B------:R-:W-:Y:S01]  /*11f0*/  UMOV UR5, 0xffffffff ;  /* 0xffffffff00057882 */ /* 0x000fe20000000000 */
[----:B------:R-:W-:Y:S02]  /*1200*/  ISETP.GE.AND P0, PT, R2, R38, PT ;  /* 0x000000260200720c */ /* 0x000fe40003f06270 */
[----:B------:R-:W-:Y:S11]  /*1210*/  BRA.DIV UR5, `(.L_x_34) ;  /* 0x00000036052c7947 */ /* 0x000ff6000b800000 */
.L_x_188:
[----:B------:R-:W-:Y:S01]  /*1220*/  UMOV UR5, 0xffffffff ;  /* 0xffffffff00057882 */ /* 0x000fe20000000000 */
[----:B-1----:R-:W-:Y:S02]  /*1230*/  SEL R45, R42, RZ, !P0 ;  /* 0x000000ff2a2d7207 */ /* 0x002fe40004000000 */
[----:B------:R-:W-:Y:S05]  /*1240*/  BRA.DIV UR5, `(.L_x_35) ;  /* 0x0000003605407947 */ /* 0x000fea000b800000 */
.L_x_191:
[----:B------:R-:W-:-:S03]  /*1250*/  UMOV UR5, 0xffffffff ;  /* 0xffffffff00057882 */ /* 0x000fc60000000000 */
[----:B------:R-:W-:Y:S05]  /*1260*/  BRA.DIV UR5, `(.L_x_36) ;  /* 0x00000036055c7947 */ /* 0x000fea000b800000 */
.L_x_194:
[----:B------:R-:W-:Y:S01]  /*1270*/  UMOV UR5, 0xffffffff ;  /* 0xffffffff00057882 */ /* 0x000fe20000000000 */
[----:B------:R-:W-:Y:S02]  /*1280*/  LOP3.LUT R41, R19, R45, RZ, 0xfc, !PT ;  /* 0x0000002d13297212 */ /* 0x000fe400078efcff */
[----:B------:R-:W-:Y:S05]  /*1290*/  BRA.DIV UR5, `(.L_x_37) ;  /* 0x0000003605747947 */ /* 0x000fea000b800000 */
[----:B------:R1:W2:Y:S02]  /*12a0*/  SHFL.DOWN PT, R39, R41, 0x2, R38 ;  /* 0x0840000029277989 */ /* 0x0002a400000e0026 */
.L_x_197:
[----:B------:R-:W-:Y:S01]  /*12b0*/  ISETP.GT.AND P0, PT, R23, R38, PT ;  /* 0x000000261700720c */ /* 0x000fe20003f04270 */
[----:B------:R-:W-:-:S03]  /*12c0*/  UMOV UR5, 0xffffffff ;  /* 0xffffffff00057882 */ /* 0x000fc60000000000 */
[----:B--2---:R-:W-:-:S04]  /*12d0*/  SEL R40, R39, RZ, !P0 ;  /* 0x000000ff27287207 */ /* 0x004fc80004000000 */
[----:B------:R-:W-:Y:S01]  /*12e0*/  LOP3.LUT R45, R41, R40, RZ, 0xfc, !PT ;  /* 0x00000028292d7212 */ /* 0x000fe200078efcff */
[----:B------:R-:W-:Y:S06]  /*12f0*/  BRA.DIV UR5, `(.L_x_38) ;  /* 0x00000036057c7947 */ /* 0x000fec000b800000 */
.L_x_200:
[----:B------:R-:W-:-:S03]  /*1300*/  UMOV UR5, 0xffffffff ;  /* 0xffffffff00057882 */ /* 0x000fc60000000000 */
[----:B------:R-:W-:Y:S05]  /*1310*/  BRA.DIV UR5, `(.L_x_39) ;  /* 0x0000003605947947 */ /* 0x000fea000b800000 */
.L_x_203:
[----:B------:R-:W-:-:S03]  /*1320*/  UMOV UR5, 0xffffffff ;  /* 0xffffffff00057882 */ /* 0x000fc60000000000 */
[----:B------:R-:W-:Y:S05]  /*1330*/  BRA.DIV UR5, `(.L_x_40) ;  /* 0x0000003605b07947 */ /* 0x000fea000b800000 */
.L_x_206:
[----:B------:R-:W-:-:S03]  /*1340*/  UMOV UR5, 0xffffffff ;  /* 0xffffffff00057882 */ /* 0x000fc60000000000 */
[----:B------:R-:W-:Y:S05]  /*1350*/  BRA.DIV UR5, `(.L_x_41) ;  /* 0x0000003605cc7947 */ /* 0x000fea000b800000 */
[----:B------:R2:W0:Y:S02]  /*1360*/  SHFL.DOWN PT, R39, R45, 0x4, R38 ;  /* 0x088000002d277989 */ /* 0x00042400000e0026 */
.L_x_209:
[----:B------:R-:W-:Y:S01]  /*1370*/  ISETP.GT.AND P0, PT, R34, R38, PT ;  /* 0x000000262200720c */ /* 0x000fe20003f04270 */
[----:B------:R-:W-:-:S03]  /*1380*/  UMOV UR5, 0xffffffff ;  /* 0xffffffff00057882 */ /* 0x000fc60000000000 */
[----:B0-----:R-:W-:-:S04]  /*1390*/  SEL R40, R39, RZ, !P0 ;  /* 0x000000ff27287207 */ /* 0x001fc80004000000 */
[----:B--2---:R-:W-:Y:S01]  /*13a0*/  LOP3.LUT R45, R45, R40, RZ, 0xfc, !PT ;  /* 0x000000282d2d7212 */ /* 0x004fe200078efcff */
[----:B------:R-:W-:Y:S06]  /*13b0*/  BRA.DIV UR5, `(.L_x_42) ;  /* 0x0000003605d87947 */ /* 0x000fec000b800000 */
.L_x_212:
[----:B------:R-:W-:-:S03]  /*13c0*/  UMOV UR5, 0xffffffff ;  /* 0xffffffff00057882 */ /* 0x000fc60000000000 */
[----:B------:R-:W-:Y:S05]  /*13d0*/  BRA.DIV UR5, `(.L_x_43) ;  /* 0x0000003605f07947 */ /* 0x000fea000b800000 */
.L_x_215:
[----:B------:R-:W-:-:S03]  /*13e0*/  UMOV UR5, 0xffffffff ;  /* 0xffffffff00057882 */ /* 0x000fc60000000000 */
[----:B------:R-:W-:Y:S05]  /*13f0*/  BRA.DIV UR5, `(.L_x_44) ;  /* 0x0000003a050c7947 */ /* 0x000fea000b800000 */
.L_x_218:
[----:B------:R-:W-:-:S03]  /*1400*/  UMOV UR5, 0xffffffff ;  /* 0xffffffff00057882 */ /* 0x000fc60000000000 */
[----:B------:R-:W-:Y:S05]  /*1410*/  BRA.DIV UR5, `(.L_x_45) ;  /* 0x0000003a05287947 */ /* 0x000fea000b800000 */
[----:B------:R0:W2:Y:S02]  /*1420*/  SHFL.DOWN PT, R39, R45, 0x8, R38 ;  /* 0x090000002d277989 */ /* 0x0000a400000e0026 */
.L_x_221:
[----:B------:R-:W-:Y:S01]  /*1430*/  ISETP.GT.AND P0, PT, R35, R38, PT ;  /* 0x000000262300720c */ /* 0x000fe20003f04270 */
[----:B------:R-:W-:-:S03]  /*1440*/  UMOV UR5, 0xffffffff ;  /* 0xffffffff00057882 */ /* 0x000fc60000000000 */
[----:B--2---:R-:W-:-:S04]  /*1450*/  SEL R40, R39, RZ, !P0 ;  /* 0x000000ff27287207 */ /* 0x004fc80004000000 */
[----:B0-----:R-:W-:Y:S01]  /*1460*/  LOP3.LUT R45, R45, R40, RZ, 0xfc, !PT ;  /* 0x000000282d2d7212 */ /* 0x001fe200078efcff */
[----:B------:R-:W-:Y:S06]  /*1470*/  BRA.DIV UR5, `(.L_x_46) ;  /* 0x0000003a05347947 */ /* 0x000fec000b800000 */
.L_x_224:
[----:B------:R-:W-:-:S03]  /*1480*/  UMOV UR5, 0xffffffff ;  /* 0xffffffff00057882 */ /* 0x000fc60000000000 */
[----:B------:R-:W-:Y:S05]  /*1490*/  BRA.DIV UR5, `(.L_x_47) ;  /* 0x0000003a054c7947 */ /* 0x000fea000b800000 */
.L_x_227:
[----:B------:R-:W-:-:S03]  /*14a0*/  UMOV UR5, 0xffffffff ;  /* 0xffffffff00057882 */ /* 0x000fc60000000000 */
[----:B------:R-:W-:Y:S05]  /*14b0*/  BRA.DIV UR5, `(.L_x_48) ;  /* 0x0000003a05687947 */ /* 0x000fea000b800000 */
.L_x_230:
[----:B------:R-:W-:-:S03]  /*14c0*/  UMOV UR5, 0xffffffff ;  /* 0xffffffff00057882 */ /* 0x000fc60000000000 */
[----:B------:R-:W-:Y:S05]  /*14d0*/  BRA.DIV UR5, `(.L_x_49) ;  /* 0x0000003a05847947 */ /* 0x000fea000b800000 */
[----:B------:R0:W2:Y:S02]  /*14e0*/  SHFL.DOWN PT, R42, R45, 0x10, R38 ;  /* 0x0a0000002d2a7989 */ /* 0x0000a400000e0026 */
.L_x_233:
[----:B------:R-:W-:Y:S01]  /*14f0*/  UMOV UR5, 0xffffffff ;  /* 0xffffffff00057882 */ /* 0x000fe20000000000 */
[----:B------:R-:W-:Y:S02]  /*1500*/  ISETP.NE.AND P0, PT, R18, 0x65, PT ;  /* 0x000000651200780c */ /* 0x000fe40003f05270 */
[----:B------:R-:W-:Y:S01]  /*1510*/  ISETP.GT.AND P2, PT, R15, R38, PT ;  /* 0x000000260f00720c */ /* 0x000fe20003f44270 */
[----:B------:R-:W-:-:S12]  /*1520*/  BRA.DIV UR5, `(.L_x_50) ;  /* 0x0000003a05987947 */ /* 0x000fd8000b800000 */
.L_x_236:
[----:B------:R-:W-:Y:S01]  /*1530*/  UMOV UR5, 0xffffffff ;  /* 0xffffffff00057882 */ /* 0x000fe20000000000 */
[----:B--2---:R-:W-:Y:S02]  /*1540*/  SEL R42, R42, RZ, !P2 ;  /* 0x000000ff2a2a7207 */ /* 0x004fe40005000000 */
[----:B------:R-:W-:Y:S05]  /*1550*/  BRA.DIV UR5, `(.L_x_51) ;  /* 0x0000003a05ac7947 */ /* 0x000fea000b800000 */
.L_x_239:
[----:B------:R-:W-:-:S03]  /*1560*/  UMOV UR5, 0xffffffff ;  /* 0xffffffff00057882 */ /* 0x000fc60000000000 */
[----:B------:R-:W-:Y:S05]  /*1570*/  BRA.DIV UR5, `(.L_x_52) ;  /* 0x0000003a05c87947 */ /* 0x000fea000b800000 */
.L_x_242:
[----:B------:R-:W-:Y:S01]  /*1580*/  UMOV UR5, 0xffffffff ;  /* 0xffffffff00057882 */ /* 0x000fe20000000000 */
[----:B------:R-:W-:Y:S01]  /*1590*/  LOP3.LUT R14, R14, R45, R42, 0xfe, !PT ;  /* 0x0000002d0e0e7212 */ /* 0x000fe200078efe2a */
[----:B------:R-:W-:Y:S01]  /*15a0*/  VIADD R43, R43, 0xffffffe0 ;  /* 0xffffffe02b2b7836 */ /* 0x000fe20000000000 */
[----:B------:R-:W-:Y:S06]  /*15b0*/  BRA.DIV UR5, `(.L_x_53) ;  /* 0x0000003a05dc7947 */ /* 0x000fec000b800000 */
[----:B------:R-:W-:-:S13]  /*15c0*/  VOTE.ALL P0, P0 ;  /* 0x0000000000ff7806 */ /* 0x000fda0000000000 */
.L_x_245:
[----:B------:R-:W-:Y:S05]  /*15d0*/  @P0 BRA `(.L_x_54) ;  /* 0xfffffff800c00947 */ /* 0x000fea000383ffff */
.L_x_30:
[----:B------:R-:W-:Y:S01]  /*15e0*/  ISETP.NE.AND P0, PT, R2, RZ, PT ;  /* 0x000000ff0200720c */ /* 0x000fe20003f05270 */
[----:B------:R-:W-:Y:S01]  /*15f0*/  BSSY.RECONVERGENT B1, `(.L_x_55) ;  /* 0x0000013000017945 */ /* 0x000fe20003800200 */
[----:B------:R-:W2:Y:S11]  /*1600*/  S2R R2, SR_TID.X ;  /* 0x0000000000027919 */ /* 0x000eb60000002100 */
[----:B------:R-:W5:Y:S01]  /*1610*/  @!P0 S2R R15, SR_CgaCtaId ;  /* 0x00000000000f8919 */ /* 0x000f620000008800 */
[----:B--2---:R-:W-:-:S02]  /*1620*/  ISETP.NE.AND P1, PT, R2, RZ, PT ;  /* 0x000000ff0200720c */ /* 0x004fc40003f25270 */
[----:B------:R-:W-:-:S04]  /*1630*/  @!P0 MOV R2, 0x400 ;  /* 0x0000040000028802 */ /* 0x000fc80000000f00 */
[----:B-----5:R-:W-:-:S07]  /*1640*/  @!P0 LEA R15, R15, R2, 0x18 ;  /* 0x000000020f0f8211 */ /* 0x020fce00078ec0ff */
[----:B------:R-:W-:Y:S05]  /*1650*/  @P1 BRA `(.L_x_56) ;  /* 0x0000000000301947 */ /* 0x000fea0003800000 */
[----:B------:R-:W2:Y:S01]  /*1660*/  S2UR UR6, SR_CgaCtaId ;  /* 0x00000000000679c3 */ /* 0x000ea20000008800 */
[----:B------:R-:W-:Y:S01]  /*1670*/  UMOV UR5, 0x400 ;  /* 0x0000040000057882 */ /* 0x000fe20000000000 */
[----:B------:R-:W-:Y:S01]  /*1680*/  LOP3.LUT R23, R14, R3, RZ, 0xfc, !PT ;  /* 0x000000030e177212 */ /* 0x000fe200078efcff */
[----:B------:R-:W-:-:S05]  /*1690*/  IMAD.MOV.U32 R22, RZ, RZ, 0x65 ;  /* 0x00000065ff167424 */ /* 0x000fca00078e00ff */
[----:B------:R-:W5:Y:S01]  /*16a0*/  LDC.64 R16, c[0x0][0x3a0] ;  /* 0x0000e800ff107b82 */ /* 0x000f620000000a00 */
[----:B--2---:R-:W-:Y:S01]  /*16b0*/  ULEA UR5, UR6, UR5, 0x18 ;  /* 0x0000000506057291 */ /* 0x004fe2000f8ec0ff */
[----:B-----5:R-:W-:-:S05]  /*16c0*/  IMAD.WIDE.U32 R16, R0, 0x10, R16 ;  /* 0x0000001000107825 */ /* 0x020fca00078e0010 */
[----:B------:R2:W-:Y:S04]  /*16d0*/  ST.E.128.STRONG.GPU desc[UR8][R16.64+0x200], R20 ;  /* 0x0002001410007985 */ /* 0x0005e8000c10fd08 */
[----:B------:R2:W-:Y:S04]  /*16e0*/  STS.64 [UR5+0xc0], R20 ;  /* 0x0000c014ff007988 */ /* 0x0005e80008000a05 */
[----:B------:R2:W-:Y:S04]  /*16f0*/  STS [UR5+0xb8], R23 ;  /* 0x0000b817ff007988 */ /* 0x0005e80008000805 */
[----:B------:R2:W-:Y:S04]  /*1700*/  STS [UR5+0xa8], R14 ;  /* 0x0000a80eff007988 */ /* 0x0005e80008000805 */
[----:B------:R2:W-:Y:S02]  /*1710*/  STS.64 [UR5+0xb0], R12 ;  /* 0x0000b00cff007988 */ /* 0x0005e40008000a05 */
.L_x_56:
[----:B------:R-:W-:Y:S05]  /*1720*/  BSYNC.RECONVERGENT B1 ;  /* 0x0000000000017941 */ /* 0x000fea0003800200 */
.L_x_55:
[----:B------:R0:W-:Y:S04]  /*1730*/  @!P0 STS.64 [R15+0x90], R12 ;  /* 0x0000900c0f008388 */ /* 0x0001e80000000a00 */
[----:B------:R0:W-:Y:S02]  /*1740*/  @!P0 STS [R15+0x88], R14 ;  /* 0x0000880e0f008388 */ /* 0x0001e40000000800 */
.L_x_4:
[----:B------:R-:W-:Y:S05]  /*1750*/  WARPSYNC.ALL ;  /* 0x0000000000007948 */ /* 0x000fea0003800000 */
[----:B------:R-:W-:Y:S06]  /*1760*/  BAR.SYNC.DEFER_BLOCKING 0x0 ;  /* 0x0000000000007b1d */ /* 0x000fec0000010000 */
.L_x_3:
[----:B------:R-:W-:Y:S05]  /*1770*/  BSYNC.RECONVERGENT B0 ;  /* 0x0000000000007941 */ /* 0x000fea0003800200 */
.L_x_1:
[----:B0-----:R-:W2:Y:S01]  /*1780*/  S2R R2, SR_TID.X ;  /* 0x0000000000027919 */ /* 0x001ea20000002100 */
[----:B------:R-:W0:Y:S01]  /*1790*/  S2UR UR6, SR_CgaCtaId ;  /* 0x00000000000679c3 */ /* 0x000e220000008800 */
[----:B------:R-:W-:Y:S01]  /*17a0*/  UMOV UR5, 0x400 ;  /* 0x0000040000057882 */ /* 0x000fe20000000000 */
[----:B------:R-:W5:Y:S06]  /*17b0*/  S2R R3, SR_LANEID ;  /* 0x0000000000037919 */ /* 0x000f6c0000000000 */
[----:B------:R-:W-:Y:S01]  /*17c0*/  BAR.SYNC.DEFER_BLOCKING 0x0 ;  /* 0x0000000000007b1d */ /* 0x000fe20000010000 */
[----:B0-----:R-:W-:-:S05]  /*17d0*/  ULEA UR5, UR6, UR5, 0x18 ;  /* 0x0000000506057291 */ /* 0x001fca000f8ec0ff */
[----:B------:R-:W0:Y:S01]  /*17e0*/  LDCU.64 UR6, c[0x0][0x398] ;  /* 0x00007300ff0677ac */ /* 0x000e220008000a00 */
[----:B--2---:R-:W-:-:S05]  /*17f0*/  SHF.R.U32.HI R12, RZ, 0x5, R2 ;  /* 0x00000005ff0c7819 */ /* 0x004fca0000011602 */
[----:B-----5:R-:W-:-:S04]  /*1800*/  IMAD R12, R12, 0x120, R3 ;  /* 0x000001200c0c7824 */ /* 0x020fc800078e0203 */
[----:B------:R-:W-:Y:S01]  /*1810*/  IMAD R14, R3, 0x8, R12 ;  /* 0x00000008030e7824 */ /* 0x000fe200078e020c */
[----:B------:R-:W-:-:S05]  /*1820*/  LEA R13, R12, UR5, 0x2 ;  /* 0x000000050c0d7c11 */ /* 0x000fca000f8e10ff */
[--C-:B------:R-:W-:Y:S02]  /*1830*/  IMAD R3, R3, 0x20, R13.reuse ;  /* 0x0000002003037824 */ /* 0x100fe400078e020d */
[----:B------:R-:W-:Y:S02]  /*1840*/  IMAD R34, R12, 0x4, R13 ;  /* 0x000000040c227824 */ /* 0x000fe400078e020d */
[----:B------:R-:W-:-:S05]  /*1850*/  IMAD R3, R14, 0x4, R3 ;  /* 0x000000040e037824 */ /* 0x000fca00078e0203 */
[----:B-1----:R-:W-:Y:S04]  /*1860*/  STS.64 [R3], R32 ;  /* 0x0000002003007388 */ /* 0x002fe80000000a00 */
[----:B------:R-:W-:Y:S04]  /*1870*/  STS.64 [R3+0x8], R30 ;  /* 0x0000081e03007388 */ /* 0x000fe80000000a00 */
[----:B---3--:R-:W-:Y:S04]  /*1880*/  STS.64 [R3+0x10], R28 ;  /* 0x0000101c03007388 */ /* 0x008fe80000000a00 */
[----:B----4-:R-:W-:Y:S04]  /*1890*/  STS.64 [R3+0x18], R26 ;  /* 0x0000181a03007388 */ /* 0x010fe80000000a00 */
[----:B------:R-:W-:Y:S04]  /*18a0*/  STS.64 [R3+0x20], R24 ;  /* 0x0000201803007388 */ /* 0x000fe80000000a00 */
[----:B------:R-:W-:Y:S04]  /*18b0*/  STS.64 [R3+0x28], R10 ;  /* 0x0000280a03007388 */ /* 0x000fe80000000a00 */
[----:B------:R-:W-:Y:S04]  /*18c0*/  STS.64 [R3+0x30], R8 ;  /* 0x0000300803007388 */ /* 0x000fe80000000a00 */
[----:B------:R-:W-:Y:S04]  /*18d0*/  STS.64 [R3+0x38], R6 ;  /* 0x0000380603007388 */ /* 0x000fe80000000a00 */
[----:B------:R1:W-:Y:S01]  /*18e0*/  STS.64 [R3+0x40], R4 ;  /* 0x0000400403007388 */ /* 0x0003e20000000a00 */
[----:B------:R-:W-:-:S03]  /*18f0*/  NOP ;  /* 0x0000000000007918 */ /* 0x000fc60000000000 */
[----:B------:R-:W2:Y:S04]  /*1900*/  LDS.64 R12, [R34] ;  /* 0x00000000220c7984 */ /* 0x000ea80000000a00 */
[----:B------:R-:W3:Y:S01]  /*1910*/  LDS.64 R14, [R34+0x100] ;  /* 0x00010000220e7984 */ /* 0x000ee20000000a00 */
[C---:B-1----:R-:W-:Y:S02]  /*1920*/  LOP3.LUT R3, R2.reuse, 0x1f, RZ, 0xc0, !PT ;  /* 0x0000001f02037812 */ /* 0x042fe400078ec0ff */
[----:B------:R-:W-:Y:S01]  /*1930*/  LOP3.LUT R2, R2, 0x3e0, RZ, 0xc0, !PT ;  /* 0x000003e002027812 */ /* 0x000fe200078ec0ff */
[----:B------:R-:W1:Y:S04]  /*1940*/  LDS.64 R16, [R34+0x200] ;  /* 0x0002000022107984 */ /* 0x000e680000000a00 */
[----:B------:R-:W4:Y:S01]  /*1950*/  LDS.64 R18, [R34+0x300] ;  /* 0x0003000022127984 */ /* 0x000f220000000a00 */
[----:B------:R-:W-:-:S02]  /*1960*/  IMAD R5, R2, 0x9, R3 ;  /* 0x0000000902057824 */ /* 0x000fc400078e0203 */
[----:B------:R-:W-:Y:S01]  /*1970*/  IMAD.WIDE.U32 R2, R0, 0x900, RZ ;  /* 0x0000090000027825 */ /* 0x000fe200078e00ff */
[----:B------:R-:W5:Y:S04]  /*1980*/  LDS.64 R20, [R34+0x400] ;  /* 0x0004000022147984 */ /* 0x000f680000000a00 */
[----:B------:R-:W5:Y:S01]  /*1990*/  LDS.64 R22, [R34+0x500] ;  /* 0x0005000022167984 */ /* 0x000f620000000a00 */
[----:B------:R-:W-:-:S03]  /*19a0*/  IADD3 R5, P0, PT, R2, R5, RZ ;  /* 0x0000000502057210 */ /* 0x000fc60007f1e0ff */
[----:B------:R-:W5:Y:S02]  /*19b0*/  LDS.64 R10, [R34+0x600] ;  /* 0x00060000220a7984 */ /* 0x000f640000000a00 */
[----:B------:R-:W-:Y:S01]  /*19c0*/  IMAD.X R0, RZ, RZ, R3, P0 ;  /* 0x000000ffff007224 */ /* 0x000fe200000e0603 */
[C---:B0-----:R-:W-:Y:S01]  /*19d0*/  LEA R2, P0, R5.reuse, UR6, 0x3 ;  /* 0x0000000605027c11 */ /* 0x041fe2000f8018ff */
[----:B------:R-:W0:Y:S03]  /*19e0*/  LDS.64 R8, [R34+0x700] ;  /* 0x0007000022087984 */ /* 0x000e260000000a00 */
[----:B------:R-:W-:Y:S01]  /*19f0*/  LEA.HI.X R3, R5, UR7, R0, 0x3, P0 ;  /* 0x0000000705037c11 */ /* 0x000fe200080f1c00 */
[----:B------:R-:W0:Y:S04]  /*1a00*/  LDS.64 R6, [R34+0x800] ;  /* 0x0008000022067984 */ /* 0x000e280000000a00 */
[----:B--2---:R-:W-:Y:S04]  /*1a10*/  STG.E.64 desc[UR8][R2.64], R12 ;  /* 0x0000000c02007986 */ /* 0x004fe8000c101b08 */
[----:B---3--:R-:W-:Y:S04]  /*1a20*/  STG.E.64 desc[UR8][R2.64+0x100], R14 ;  /* 0x0001000e02007986 */ /* 0x008fe8000c101b08 */
[----:B-1----:R-:W-:Y:S04]  /*1a30*/  STG.E.64 desc[UR8][R2.64+0x200], R16 ;  /* 0x0002001002007986 */ /* 0x002fe8000c101b08 */
[----:B----4-:R-:W-:Y:S04]  /*1a40*/  STG.E.64 desc[UR8][R2.64+0x300], R18 ;  /* 0x0003001202007986 */ /* 0x010fe8000c101b08 */
[----:B-----5:R-:W-:Y:S04]  /*1a50*/  STG.E.64 desc[UR8][R2.64+0x400], R20 ;  /* 0x0004001402007986 */ /* 0x020fe8000c101b08 */
[----:B------:R-:W-:Y:S04]  /*1a60*/  STG.E.64 desc[UR8][R2.64+0x500], R22 ;  /* 0x0005001602007986 */ /* 0x000fe8000c101b08 */
[----:B------:R-:W-:Y:S04]  /*1a70*/  STG.E.64 desc[UR8][R2.64+0x600], R10 ;  /* 0x0006000a02007986 */ /* 0x000fe8000c101b08 */
[----:B0-----:R-:W-:Y:S04]  /*1a80*/  STG.E.64 desc[UR8][R2.64+0x700], R8 ;  /* 0x0007000802007986 */ /* 0x001fe8000c101b08 */
[----:B------:R-:W-:Y:S01]  /*1a90*/  STG.E.64 desc[UR8][R2.64+0x800], R6 ;  /* 0x0008000602007986 */ /* 0x000fe2000c101b08 */
[----:B------:R-:W-:Y:S05]  /*1aa0*/  EXIT ;  /* 0x000000000000794d */ /* 0x000fea0003800000 */
.L_x_0:
[----:B------:R-:W-:-:S04]  /*1ab0*/  ISETP.NE.U32.AND P0, PT, R35, RZ, PT ;  /* 0x000000ff2300720c */ /* 0x000fc80003f05070 */
[----:B------:R-:W-:-:S13]  /*1ac0*/  ISETP.NE.AND.EX P0, PT, R4, RZ, PT, P0 ;  /* 0x000000ff0400720c */ /* 0x000fda0003f05300 */
[----:B------:R-:W-:Y:S05]  /*1ad0*/  @!P0 EXIT ;  /* 0x000000000000894d */ /* 0x000fea0003800000 */
[----:B------:R-:W0:Y:S01]  /*1ae0*/  LDC.64 R2, c[0x0][0x380] ;  /* 0x0000e000ff027b82 */ /* 0x000e220000000a00 */
[----:B------:R-:W1:Y:S07]  /*1af0*/  S2R R34, SR_TID.X ;  /* 0x0000000000227919 */ /* 0x000e6e0000002100 */
[----:B------:R-:W2:Y:S01]  /*1b00*/  LDC.64 R6, c[0x0][0x390] ;  /* 0x0000e400ff067b82 */ /* 0x000ea20000000a00 */
[----:B0-----:R-:W-:-:S05]  /*1b10*/  IMAD.WIDE.U32 R2, R0, 0x2400, R2 ;  /* 0x0000240000027825 */ /* 0x001fca00078e0002 */
[----:B------:R0:W3:Y:S01]  /*1b20*/  LDG.E R5, desc[UR8][R2.64] ;  /* 0x0000000802057981 */ /* 0x0000e2000c1e1900 */
[----:B--2---:R-:W-:Y:S01]  /*1b30*/  IMAD.WIDE.U32 R6, R0, 0x4800, R6 ;  /* 0x0000480000067825 */ /* 0x004fe200078e0006 */
[C---:B-1----:R-:W-:Y:S02]  /*1b40*/  LOP3.LUT R4, R34.reuse, 0x1f, RZ, 0xc0, !PT ;  /* 0x0000001f22047812 */ /* 0x042fe400078ec0ff */
[----:B------:R-:W-:-:S05]  /*1b50*/  LOP3.LUT R9, R34, 0x3e0, RZ, 0xc0, !PT ;  /* 0x000003e022097812 */ /* 0x000fca00078ec0ff */
[----:B------:R-:W-:-:S04]  /*1b60*/  IMAD R19, R9, 0x9, R4 ;  /* 0x0000000909137824 */ /* 0x000fc800078e0204 */
[C---:B------:R-:W-:Y:S01]  /*1b70*/  VIADD R4, R19.reuse, 0x40 ;  /* 0x0000004013047836 */ /* 0x040fe20000000000 */
[C---:B------:R-:W-:Y:S01]  /*1b80*/  IADD3 R10, PT, PT, R19.reuse, 0x20, RZ ;  /* 0x00000020130a7810 */ /* 0x040fe20007ffe0ff */
[C---:B------:R-:W-:Y:S01]  /*1b90*/  VIADD R12, R19.reuse, 0x80 ;  /* 0x00000080130c7836 */ /* 0x040fe20000000000 */
[C---:B------:R-:W-:Y:S01]  /*1ba0*/  LEA R8, P4, R19.reuse, R2, 0x2 ;  /* 0x0000000213087211 */ /* 0x040fe200078810ff */
[C---:B------:R-:W-:Y:S01]  /*1bb0*/  VIADD R14, R19.reuse, 0xa0 ;  /* 0x000000a0130e7836 */ /* 0x040fe20000000000 */
[-C--:B------:R-:W-:Y:S01]  /*1bc0*/  ISETP.GE.U32.AND P0, PT, R4, R35.reuse, PT ;  /* 0x000000230400720c */ /* 0x080fe20003f06070 */
[C---:B------:R-:W-:Y:S01]  /*1bd0*/  VIADD R4, R19.reuse, 0x60 ;  /* 0x0000006013047836 */ /* 0x040fe20000000000 */
[-C--:B------:R-:W-:Y:S01]  /*1be0*/  ISETP.GE.U32.AND P5, PT, R10, R35.reuse, PT ;  /* 0x000000230a00720c */ /* 0x080fe20003fa6070 */
[----:B------:R-:W-:Y:S01]  /*1bf0*/  IMAD.X R9, RZ, RZ, R3, P4 ;  /* 0x000000ffff097224 */ /* 0x000fe200020e0603 */
[CC--:B------:R-:W-:Y:S01]  /*1c00*/  ISETP.GE.U32.AND P6, PT, R19.reuse, R35.reuse, PT ;  /* 0x000000231300720c */ /* 0x0c0fe20003fc6070 */
[C---:B------:R-:W-:Y:S01]  /*1c10*/  VIADD R20, R19.reuse, 0x100 ;  /* 0x0000010013147836 */ /* 0x040fe20000000000 */
[----:B------:R-:W-:Y:S01]  /*1c20*/  ISETP.GE.U32.AND P1, PT, R4, R35, PT ;  /* 0x000000230400720c */ /* 0x000fe20003f26070 */
[C---:B------:R-:W-:Y:S01]  /*1c30*/  VIADD R4, R19.reuse, 0xc0 ;  /* 0x000000c013047836 */ /* 0x040fe20000000000 */
[----:B0-----:R-:W-:-:S02]  /*1c40*/  LEA R2, P4, R19, R6, 0x3 ;  /* 0x0000000613027211 */ /* 0x001fc400078818ff */
[----:B------:R-:W-:Y:S02]  /*1c50*/  ISETP.GE.U32.AND P2, PT, R12, R35, PT ;  /* 0x000000230c00720c */ /* 0x000fe40003f46070 */
[----:B------:R-:W-:Y:S02]  /*1c60*/  IADD3.X R3, PT, PT, RZ, R7, RZ, P4, !PT ;  /* 0x00000007ff037210 */ /* 0x000fe400027fe4ff */
[-C--:B------:R-:W-:Y:S01]  /*1c70*/  ISETP.GE.U32.AND P4, PT, R4, R35.reuse, PT ;  /* 0x000000230400720c */ /* 0x080fe20003f86070 */
[----:B------:R-:W-:Y:S01]  /*1c80*/  VIADD R4, R19, 0xe0 ;  /* 0x000000e013047836 */ /* 0x000fe20000000000 */
[-C--:B------:R-:W-:Y:S01]  /*1c90*/  ISETP.GE.U32.AND P3, PT, R14, R35.reuse, PT ;  /* 0x000000230e00720c */ /* 0x080fe20003f66070 */
[----:B---3--:R-:W-:Y:S02]  /*1ca0*/  IMAD.MOV.U32 R16, RZ, RZ, R5 ;  /* 0x000000ffff107224 */ /* 0x008fe400078e0005 */
[----:B------:R-:W2:Y:S02]  /*1cb0*/  @!P6 LDG.E R5, desc[UR8][R8.64] ;  /* 0x000000080805e981 */ /* 0x000ea4000c1e1900 */
[--C-:B------:R-:W-:Y:S01]  /*1cc0*/  IMAD.MOV.U32 R11, RZ, RZ, R16.reuse ;  /* 0x000000ffff0b7224 */ /* 0x100fe200078e0010 */
[----:B------:R-:W-:Y:S01]  /*1cd0*/  ISETP.GE.U32.AND P6, PT, R20, R35, PT ;  /* 0x000000231400720c */ /* 0x000fe20003fc6070 */
[--C-:B------:R-:W-:Y:S01]  /*1ce0*/  IMAD.MOV.U32 R12, RZ, RZ, R16.reuse ;  /* 0x000000ffff0c7224 */ /* 0x100fe200078e0010 */
[----:B------:R-:W-:Y:S01]  /*1cf0*/  MOV R17, R16 ;  /* 0x0000001000117202 */ /* 0x000fe20000000f00 */
[----:B------:R-:W-:-:S02]  /*1d00*/  IMAD.MOV.U32 R13, RZ, RZ, R16 ;  /* 0x000000ffff0d7224 */ /* 0x000fc400078e0010 */
[----:B------:R-:W3:Y:S01]  /*1d10*/  @!P5 LDG.E R11, desc[UR8][R8.64+0x80] ;  /* 0x00008008080bd981 */ /* 0x000ee2000c1e1900 */
[----:B------:R-:W-:Y:S01]  /*1d20*/  ISETP.GE.U32.AND P5, PT, R4, R35, PT ;  /* 0x000000230400720c */ /* 0x000fe20003fa6070 */
[--C-:B------:R-:W-:Y:S02]  /*1d30*/  IMAD.MOV.U32 R14, RZ, RZ, R16.reuse ;  /* 0x000000ffff0e7224 */ /* 0x100fe400078e0010 */
[--C-:B------:R-:W-:Y:S01]  /*1d40*/  IMAD.MOV.U32 R15, RZ, RZ, R16.reuse ;  /* 0x000000ffff0f7224 */ /* 0x100fe200078e0010 */
[----:B------:R-:W4:Y:S01]  /*1d50*/  @!P0 LDG.E R12, desc[UR8][R8.64+0x100] ;  /* 0x00010008080c8981 */ /* 0x000f22000c1e1900 */
[----:B------:R-:W-:-:S03]  /*1d60*/  IMAD.MOV.U32 R18, RZ, RZ, R16 ;  /* 0x000000ffff127224 */ /* 0x000fc600078e0010 */
[----:B------:R-:W5:Y:S04]  /*1d70*/  @!P1 LDG.E R13, desc[UR8][R8.64+0x180] ;  /* 0x00018008080d9981 */ /* 0x000f68000c1e1900 */
[----:B------:R-:W5:Y:S04]  /*1d80*/  @!P2 LDG.E R14, desc[UR8][R8.64+0x200] ;  /* 0x00020008080ea981 */ /* 0x000f68000c1e1900 */
[----:B------:R-:W5:Y:S04]  /*1d90*/  @!P3 LDG.E R15, desc[UR8][R8.64+0x280] ;  /* 0x00028008080fb981 */ /* 0x000f68000c1e1900 */
[----:B------:R-:W5:Y:S04]  /*1da0*/  @!P4 LDG.E R17, desc[UR8][R8.64+0x300] ;  /* 0x000300080811c981 */ /* 0x000f68000c1e1900 */
[----:B------:R-:W5:Y:S04]  /*1db0*/  @!P5 LDG.E R18, desc[UR8][R8.64+0x380] ;  /* 0x000380080812d981 */ /* 0x000f68000c1e1900 */
[----:B------:R-:W5:Y:S01]  /*1dc0*/  @!P6 LDG.E R16, desc[UR8][R8.64+0x400] ;  /* 0x000400080810e981 */ /* 0x000f62000c1e1900 */
[----:B------:R-:W0:Y:S01]  /*1dd0*/  S2R R37, SR_LANEID ;  /* 0x0000000000257919 */ /* 0x000e220000000000 */
[----:B------:R-:W1:Y:S01]  /*1de0*/  S2UR UR5, SR_CgaCtaId ;  /* 0x00000000000579c3 */ /* 0x000e620000008800 */
[----:B------:R-:W-:Y:S01]  /*1df0*/  SHF.R.U32.HI R4, RZ, 0x5, R34 ;  /* 0x00000005ff047819 */ /* 0x000fe20000011622 */
[----:B------:R-:W-:-:S02]  /*1e00*/  UMOV UR4, 0x400 ;  /* 0x0000040000047882 */ /* 0x000fc40000000000 */
[----:B-1----:R-:W-:Y:S02]  /*1e10*/  ULEA UR4, UR5, UR4, 0x18 ;  /* 0x0000000405047291 */ /* 0x002fe4000f8ec0ff */
[----:B0-----:R-:W-:-:S05]  /*1e20*/  IMAD R28, R4, 0x120, R37 ;  /* 0x00000120041c7824 */ /* 0x001fca00078e0225 */
[----:B------:R-:W-:-:S05]  /*1e30*/  LEA R30, R28, UR4, 0x2 ;  /* 0x000000041c1e7c11 */ /* 0x000fca000f8e10ff */
[----:B------:R-:W-:Y:S01]  /*1e40*/  IMAD R29, R37, 0x20, R30 ;  /* 0x00000020251d7824 */ /* 0x000fe200078e021e */
[----:B--2---:R-:W-:Y:S04]  /*1e50*/  STS [R30], R5 ;  /* 0x000000051e007388 */ /* 0x004fe80000000800 */
[----:B---3--:R0:W-:Y:S04]  /*1e60*/  STS [R30+0x80], R11 ;  /* 0x0000800b1e007388 */ /* 0x0081e80000000800 */
[----:B----4-:R1:W-:Y:S04]  /*1e70*/  STS [R30+0x100], R12 ;  /* 0x0001000c1e007388 */ /* 0x0103e80000000800 */
[----:B-----5:R2:W-:Y:S04]  /*1e80*/  STS [R30+0x180], R13 ;  /* 0x0001800d1e007388 */ /* 0x0205e80000000800 */
[----:B------:R3:W-:Y:S04]  /*1e90*/  STS [R30+0x200], R14 ;  /* 0x0002000e1e007388 */ /* 0x0007e80000000800 */
[----:B------:R4:W-:Y:S04]  /*1ea0*/  STS [R30+0x280], R15 ;  /* 0x0002800f1e007388 */ /* 0x0009e80000000800 */
[----:B------:R-:W-:Y:S04]  /*1eb0*/  STS [R30+0x300], R17 ;  /* 0x000300111e007388 */ /* 0x000fe80000000800 */
[----:B------:R5:W-:Y:S04]  /*1ec0*/  STS [R30+0x380], R18 ;  /* 0x000380121e007388 */ /* 0x000be80000000800 */
[----:B------:R0:W-:Y:S01]  /*1ed0*/  STS [R30+0x400], R16 ;  /* 0x000400101e007388 */ /* 0x0001e20000000800 */
[----:B------:R-:W-:-:S03]  /*1ee0*/  NOP ;  /* 0x0000000000007918 */ /* 0x000fc60000000000 */
[----:B------:R0:W0:Y:S01]  /*1ef0*/  LDS R5, [R29+0x20] ;  /* 0x000020001d057984 */ /* 0x0000220000000800 */
[----:B------:R-:W-:Y:S06]  /*1f00*/  BAR.SYNC.DEFER_BLOCKING 0x0 ;  /* 0x0000000000007b1d */ /* 0x000fec0000010000 */
[----:B------:R-:W2:Y:S01]  /*1f10*/  LDG.E.64 R8, desc[UR8][R6.64] ;  /* 0x0000000806087981 */ /* 0x000ea2000c1e1b00 */
[----:B------:R-:W-:Y:S02]  /*1f20*/  P2R R22, PR, RZ, 0x1 ;  /* 0x00000001ff167803 */ /* 0x000fe40000000000 */
[----:B------:R-:W-:-:S02]  /*1f30*/  P2R R21, PR, RZ, 0x2 ;  /* 0x00000002ff157803 */ /* 0x000fc40000000000 */
[-C--:B------:R-:W-:Y:S02]  /*1f40*/  ISETP.GE.U32.AND P1, PT, R19, R35.reuse, PT ;  /* 0x000000231300720c */ /* 0x080fe40003f26070 */
[----:B------:R-:W-:Y:S01]  /*1f50*/  ISETP.GE.U32.AND P0, PT, R10, R35, PT ;  /* 0x000000230a00720c */ /* 0x000fe20003f06070 */
[----:B--2---:R-:W-:Y:S02]  /*1f60*/  IMAD.MOV.U32 R10, RZ, RZ, R8 ;  /* 0x000000ffff0a7224 */ /* 0x004fe400078e0008 */
[----:B0-----:R-:W-:Y:S02]  /*1f70*/  IMAD.MOV.U32 R11, RZ, RZ, R9 ;  /* 0x000000ffff0b7224 */ /* 0x001fe400078e0009 */
[----:B-1----:R-:W-:-:S06]  /*1f80*/  IMAD.MOV.U32 R12, RZ, RZ, R10 ;  /* 0x000000ffff0c7224 */ /* 0x002fcc00078e000a */
[----:B------:R-:W2:Y:S01]  /*1f90*/  @!P1 LDG.E.64 R8, desc[UR8][R2.64] ;  /* 0x0000000802089981 */ /* 0x000ea2000c1e1b00 */
[----:B------:R-:W-:Y:S01]  /*1fa0*/  IMAD.MOV.U32 R13, RZ, RZ, R11 ;  /* 0x000000ffff0d7224 */ /* 0x000fe200078e000b */
[----:B------:R-:W-:-:S05]  /*1fb0*/  ISETP.NE.AND P1, PT, R21, RZ, PT ;  /* 0x000000ff1500720c */ /* 0x000fca0003f25270 */
[----:B------:R-:W2:Y:S01]  /*1fc0*/  @!P0 LDG.E.64 R12, desc[UR8][R2.64+0x100] ;  /* 0x00010008020c8981 */ /* 0x000ea2000c1e1b00 */
[----:B------:R-:W-:Y:S01]  /*1fd0*/  ISETP.NE.AND P0, PT, R22, RZ, PT ;  /* 0x000000ff1600720c */ /* 0x000fe20003f05270 */
[--C-:B---3--:R-:W-:Y:S01]  /*1fe0*/  IMAD.MOV.U32 R14, RZ, RZ, R10.reuse ;  /* 0x000000ffff0e7224 */ /* 0x108fe200078e000a */
[-C--:B----4-:R-:W-:Y:S01]  /*1ff0*/  MOV R15, R11.reuse ;  /* 0x0000000b000f7202 */ /* 0x090fe20000000f00 */
[--C-:B-----5:R-:W-:Y:S01]  /*2000*/  IMAD.MOV.U32 R18, RZ, RZ, R10.reuse ;  /* 0x000000ffff127224 */ /* 0x120fe200078e000a */
[----:B------:R-:W-:Y:S01]  /*2010*/  MOV R25, R11 ;  /* 0x0000000b00197202 */ /* 0x000fe20000000f00 */
[--C-:B------:R-:W-:Y:S02]  /*2020*/  IMAD.MOV.U32 R19, RZ, RZ, R11.reuse ;  /* 0x000000ffff137224 */ /* 0x100fe400078e000b */
[----:B------:R-:W-:Y:S02]  /*2030*/  IMAD.MOV.U32 R20, RZ, RZ, R10 ;  /* 0x000000ffff147224 */ /* 0x000fe400078e000a */
[----:B------:R-:W-:-:S02]  /*2040*/  IMAD.MOV.U32 R21, RZ, RZ, R11 ;  /* 0x000000ffff157224 */ /* 0x000fc400078e000b */
[--C-:B------:R-:W-:Y:S01]  /*2050*/  IMAD.MOV.U32 R22, RZ, RZ, R10.reuse ;  /* 0x000000ffff167224 */ /* 0x100fe200078e000a */
[----:B------:R-:W3:Y:S01]  /*2060*/  @!P1 LDG.E.64 R18, desc[UR8][R2.64+0x300] ;  /* 0x0003000802129981 */ /* 0x000ee2000c1e1b00 */
[--C-:B------:R-:W-:Y:S02]  /*2070*/  IMAD.MOV.U32 R23, RZ, RZ, R11.reuse ;  /* 0x000000ffff177224 */ /* 0x100fe400078e000b */
[--C-:B------:R-:W-:Y:S01]  /*2080*/  IMAD.MOV.U32 R24, RZ, RZ, R10.reuse ;  /* 0x000000ffff187224 */ /* 0x100fe200078e000a */
[----:B------:R-:W4:Y:S01]  /*2090*/  @!P0 LDG.E.64 R14, desc[UR8][R2.64+0x200] ;  /* 0x00020008020e8981 */ /* 0x000f22000c1e1b00 */
[----:B------:R-:W-:Y:S02]  /*20a0*/  IMAD.MOV.U32 R26, RZ, RZ, R10 ;  /* 0x000000ffff1a7224 */ /* 0x000fe400078e000a */
[----:B------:R-:W-:Y:S01]  /*20b0*/  IMAD.MOV.U32 R27, RZ, RZ, R11 ;  /* 0x000000ffff1b7224 */ /* 0x000fe200078e000b */
[----:B------:R-:W5:Y:S04]  /*20c0*/  @!P2 LDG.E.64 R20, desc[UR8][R2.64+0x400] ;  /* 0x000400080214a981 */ /* 0x000f68000c1e1b00 */
[----:B------:R-:W5:Y:S04]  /*20d0*/  @!P3 LDG.E.64 R22, desc[UR8][R2.64+0x500] ;  /* 0x000500080216b981 */ /* 0x000f68000c1e1b00 */
[----:B------:R-:W5:Y:S04]  /*20e0*/  @!P4 LDG.E.64 R24, desc[UR8][R2.64+0x600] ;  /* 0x000600080218c981 */ /* 0x000f68000c1e1b00 */
[----:B------:R-:W5:Y:S04]  /*20f0*/  @!P5 LDG.E.64 R26, desc[UR8][R2.64+0x700] ;  /* 0x00070008021ad981 */ /* 0x000f68000c1e1b00 */
[----:B------:R-:W5:Y:S01]  /*2100*/  @!P6 LDG.E.64 R10, desc[UR8][R2.64+0x800] ;  /* 0x00080008020ae981 */ /* 0x000f62000c1e1b00 */
[----:B------:R-:W-:Y:S01]  /*2110*/  ISETP.NE.AND P0, PT, R0, RZ, PT ;  /* 0x000000ff0000720c */ /* 0x000fe20003f05270 */
[----:B------:R-:W-:-:S02]  /*2120*/  IMAD R7, R28, 0x4, R30 ;  /* 0x000000041c077824 */ /* 0x000fc400078e021e */
[----:B------:R-:W-:-:S04]  /*2130*/  IMAD R28, R37, 0x8, R28 ;  /* 0x00000008251c7824 */ /* 0x000fc800078e021c */
[----:B------:R-:W-:Y:S01]  /*2140*/  IMAD R28, R28, 0x4, R29 ;  /* 0x000000041c1c7824 */ /* 0x000fe200078e021d */
[----:B--2---:R0:W-:Y:S04]  /*2150*/  STS.64 [R7], R8 ;  /* 0x0000000807007388 */ /* 0x0041e80000000a00 */
[----:B------:R0:W-:Y:S04]  /*2160*/  STS.64 [R7+0x100], R12 ;  /* 0x0001000c07007388 */ /* 0x0001e80000000a00 */
[----:B---3--:R0:W-:Y:S04]  /*2170*/  STS.64 [R7+0x300], R18 ;  /* 0x0003001207007388 */ /* 0x0081e80000000a00 */
[----:B----4-:R0:W-:Y:S04]  /*2180*/  STS.64 [R7+0x200], R14 ;  /* 0x0002000e07007388 */ /* 0x0101e80000000a00 */
[----:B-----5:R0:W-:Y:S04]  /*2190*/  STS.64 [R7+0x400], R20 ;  /* 0x0004001407007388 */ /* 0x0201e80000000a00 */
[----:B------:R0:W-:Y:S04]  /*21a0*/  STS.64 [R7+0x500], R22 ;  /* 0x0005001607007388 */ /* 0x0001e80000000a00 */
[----:B------:R0:W-:Y:S04]  /*21b0*/  STS.64 [R7+0x600], R24 ;  /* 0x0006001807007388 */ /* 0x0001e80000000a00 */
        /* <DEDUP_REMOVED lines=22> */
[----:B------:R-:W0:Y:S02]  /*2320*/  SHFL.UP PT, R0, R9, 0x4, RZ ;  /* 0x0480000009007989 */ /* 0x000e2400000e00ff */
[----:B0-----:R-:W-:Y:S02]  /*2330*/  SEL R0, R0, RZ, P0 ;  /* 0x000000ff00007207 */ /* 0x001fe40000000000 */
[----:B------:R-:W-:Y:S02]  /*2340*/  ISETP.GE.AND P0, PT, R37, 0x8, PT ;  /* 0x000000082500780c */ /* 0x000fe40003f06270 */
[----:B------:R-:W-:Y:S02]  /*2350*/  LOP3.LUT R0, R0, R9, RZ, 0xfc, !PT ;  /* 0x0000000900007212 */ /* 0x000fe400078efcff */
[----:B------:R-:W-:-:S03]  /*2360*/  @!P1 LEA R9, R4, UR4, 0x4 ;  /* 0x0000000404099c11 */ /* 0x000fc6000f8e20ff */
[----:B------:R-:W0:Y:S04]  /*2370*/  SHFL.UP PT, R6, R0, 0x8, RZ ;  /* 0x0500000000067989 */ /* 0x000e2800000e00ff */
[----:B------:R-:W-:Y:S01]  /*2380*/  @!P1 STS.64 [R9+0x8], R26 ;  /* 0x0000081a09009388 */ /* 0x000fe20000000a00 */
[----:B0-----:R-:W-:Y:S02]  /*2390*/  SEL R7, R6, RZ, P0 ;  /* 0x000000ff06077207 */ /* 0x001fe40000000000 */
[----:B------:R-:W-:Y:S02]  /*23a0*/  ISETP.GE.AND P0, PT, R37, 0x10, PT ;  /* 0x000000102500780c */ /* 0x000fe40003f06270 */
[----:B------:R-:W-:-:S05]  /*23b0*/  LOP3.LUT R7, R7, R0, RZ, 0xfc, !PT ;  /* 0x0000000007077212 */ /* 0x000fca00078efcff */
[----:B------:R-:W0:Y:S02]  /*23c0*/  SHFL.UP PT, R6, R7, 0x10, RZ ;  /* 0x0600000007067989 */ /* 0x000e2400000e00ff */
[----:B0-----:R-:W-:-:S04]  /*23d0*/  SEL R6, R6, RZ, P0 ;  /* 0x000000ff06067207 */ /* 0x001fc80000000000 */
[----:B------:R-:W-:-:S05]  /*23e0*/  LOP3.LUT R6, R6, R7, RZ, 0xfc, !PT ;  /* 0x0000000706067212 */ /* 0x000fca00078efcff */
[----:B------:R0:W-:Y:S01]  /*23f0*/  @!P1 STS [R9], R6 ;  /* 0x0000000609009388 */ /* 0x0001e20000000800 */
[----:B------:R-:W-:Y:S06]  /*2400*/  BAR.SYNC.DEFER_BLOCKING 0x0 ;  /* 0x0000000000007b1d */ /* 0x000fec0000010000 */
[----:B------:R-:W-:Y:S05]  /*2410*/  BRA `(.L_x_58) ;  /* 0x0000000c00e07947 */ /* 0x000fea0003800000 */
.L_x_57:
        /* <DEDUP_REMOVED lines=43> */
[----:B------:R0:W-:Y:S01]  /*26d0*/  @!P0 STS [UR4+0xc8], R36 ;  /* 0x0000c824ff008988 */ /* 0x0001e20008000804 */
[----:B------:R-:W-:Y:S01]  /*26e0*/  @!P0 IMAD.MOV.U32 R11, RZ, RZ, R36 ;  /* 0x000000ffff0b8224 */ /* 0x000fe200078e0024 */
[----:B--2---:R-:W-:Y:S01]  /*26f0*/  UISETP.GT.U32.AND UP0, UPT, UR5, 0x1f3, UPT ;  /* 0x000001f30500788c */ /* 0x004fe2000bf04070 */
[----:B-1----:R-:W-:Y:S01]  /*2700*/  IMAD.WIDE.U32 R28, R0, 0x10, R28 ;  /* 0x00000010001c7825 */ /* 0x002fe200078e001c */
[----:B0-----:R0:W-:Y:S04]  /*2710*/  @!P0 STS.64 [UR4+0xd0], R8 ;  /* 0x0000d008ff008988 */ /* 0x0011e80008000a04 */
[----:B------:R0:W-:Y:S03]  /*2720*/  @!P0 ST.E.128.STRONG.GPU desc[UR8][R28.64+0x200], R8 ;  /* 0x000200081c008985 */ /* 0x0001e6000c10fd08 */
[----:B------:R-:W-:Y:S05]  /*2730*/  BRA.U UP0, `(.L_x_60) ;  /* 0x0000000100087547 */ /* 0x000fea000b800000 */
[----:B------:R1:W-:Y:S06]  /*2740*/  MEMBAR.SC.CTA ;  /* 0x0000000000007992 */ /* 0x0003ec0000000000 */
[----:B-1----:R-:W-:Y:S05]  /*2750*/  BRA `(.L_x_61) ;  /* 0x0000000000087947 */ /* 0x002fea0003800000 */
.L_x_60:
[----:B------:R-:W-:Y:S05]  /*2760*/  NANOSLEEP 0x1c2 ;  /* 0x000001c20000795d */ /* 0x000fea0003800000 */
[----:B------:R-:W-:Y:S01]  /*2770*/  NOP ;  /* 0x0000000000007918 */ /* 0x000fe20000000000 */
.L_x_61:
[----:B0-----:R-:W-:-:S07]  /*2780*/  IMAD.WIDE R10, R13, 0x10, R28 ;  /* 0x000000100d0a7825 */ /* 0x001fce00078e021c */
.L_x_63:
[----:B------:R-:W2:Y:S01]  /*2790*/  LD.E.128.STRONG.GPU R4, desc[UR8][R10.64+0x200] ;  /* 0x000200080a047980 */ /* 0x000ea2000c10fd00 */
[----:B------:R-:W-:Y:S05]  /*27a0*/  YIELD ;  /* 0x0000000000007946 */ /* 0x000fea0003800000 */
[----:B------:R-:W-:Y:S01]  /*27b0*/  UMOV UR5, 0xffffffff ;  /* 0xffffffff00057882 */ /* 0x000fe20000000000 */
[----:B--2---:R-:W-:Y:S02]  /*27c0*/  ISETP.NE.AND P0, PT, R6, 0x63, PT ;  /* 0x000000630600780c */ /* 0x004fe40003f05270 */
[----:B------:R-:W-:Y:S11]  /*27d0*/  BRA.DIV UR5, `(.L_x_62) ;  /* 0x0000002a05707947 */ /* 0x000ff6000b800000 */
[----:B------:R-:W-:-:S13]  /*27e0*/  VOTE.ANY P0, !P0 ;  /* 0x0000000000ff7806 */ /* 0x000fda0004000100 */
.L_x_248:
[----:B------:R-:W-:Y:S05]  /*27f0*/  @P0 BRA `(.L_x_63) ;  /* 0xfffffffc00e40947 */ /* 0x000fea000383ffff */
[----:B------:R-:W-:Y:S01]  /*2800*/  UMOV UR5, 0xffffffff ;  /* 0xffffffff00057882 */ /* 0x000fe20000000000 */
[----:B------:R-:W-:Y:S02]  /*2810*/  ISETP.NE.AND P0, PT, R6, 0x65, PT ;  /* 0x000000650600780c */ /* 0x000fe40003f05270 */
[----:B------:R-:W-:Y:S11]  /*2820*/  BRA.DIV UR5, `(.L_x_64) ;  /* 0x0000002a057c7947 */ /* 0x000ff6000b800000 */
[----:B------:R-:W0:Y:S01]  /*2830*/  S2R R42, SR_GEMASK ;  /* 0x00000000002a7919 */ /* 0x000e220000003c00 */
[----:B------:R-:W-:-:S04]  /*2840*/  VOTE.ANY R40, PT, !P0 ;  /* 0x0000000000287806 */ /* 0x000fc800040e0100 */
[----:B0-----:R-:W-:-:S04]  /*2850*/  LOP3.LUT R40, R40, 0x80000000, R42, 0xec, !PT ;  /* 0x8000000028287812 */ /* 0x001fc800078eec2a */
[----:B------:R-:W-:-:S04]  /*2860*/  IADD3 R11, PT, PT, R40, -0x1, RZ ;  /* 0xffffffff280b7810 */ /* 0x000fc80007ffe0ff */
[----:B------:R-:W-:-:S04]  /*2870*/  LOP3.LUT R11, R40, R11, RZ, 0xc, !PT ;  /* 0x0000000b280b7212 */ /* 0x000fc800078e0cff */
[----:B------:R-:W0:Y:S02]  /*2880*/  POPC R38, R11 ;  /* 0x0000000b00267309 */ /* 0x000e240000000000 */
[----:B0-----:R0:W1:Y:S02]  /*2890*/  SHFL.DOWN PT, R10, R7, 0x1, R38 ;  /* 0x08200000070a7989 */ /* 0x00106400000e0026 */
.L_x_252:
[----:B------:R-:W-:Y:S01]  /*28a0*/  UMOV UR5, 0xffffffff ;  /* 0xffffffff00057882 */ /* 0x000fe20000000000 */
[----:B------:R-:W-:-:S04]  /*28b0*/  ISETP.GE.AND P0, PT, R37, R38, PT ;  /* 0x000000262500720c */ /* 0x000fc80003f06270 */
[----:B-1----:R-:W-:Y:S01]  /*28c0*/  SEL R11, R10, RZ, !P0 ;  /* 0x000000ff0a0b7207 */ /* 0x002fe20004000000 */
[----:B------:R-:W-:Y:S08]  /*28d0*/  BRA.DIV UR5, `(.L_x_65) ;  /* 0x0000002a05a07947 */ /* 0x000ff0000b800000 */
.L_x_255:
[----:B------:R-:W-:-:S03]  /*28e0*/  UMOV UR5, 0xffffffff ;  /* 0xffffffff00057882 */ /* 0x000fc60000000000 */
[----:B------:R-:W-:Y:S05]  /*28f0*/  BRA.DIV UR5, `(.L_x_66) ;  /* 0x0000002a05b87947 */ /* 0x000fea000b800000 */
.L_x_258:
[----:B------:R-:W-:-:S03]  /*2900*/  UMOV UR5, 0xffffffff ;  /* 0xffffffff00057882 */ /* 0x000fc60000000000 */
[----:B------:R-:W-:Y:S05]  /*2910*/  BRA.DIV UR5, `(.L_x_67) ;  /* 0x0000002a05d47947 */ /* 0x000fea000b800000 */
.L_x_261:
[----:B------:R-:W-:Y:S01]  /*2920*/  UMOV UR5, 0xffffffff ;  /* 0xffffffff00057882 */ /* 0x000fe20000000000 */
[----:B------:R-:W-:Y:S02]  /*2930*/  LOP3.LUT R11, R7, R11, RZ, 0xfc, !PT ;  /* 0x0000000b070b7212 */ /* 0x000fe400078efcff */
[----:B------:R-:W-:Y:S05]  /*2940*/  BRA.DIV UR5, `(.L_x_68) ;  /* 0x0000002a05ec7947 */ /* 0x000fea000b800000 */
[----:B------:R1:W2:Y:S02]  /*2950*/  SHFL.DOWN PT, R39, R11, 0x2, R38 ;  /* 0x084000000b277989 */ /* 0x0002a400000e0026 */
.L_x_264:
[----:B------:R-:W-:Y:S01]  /*2960*/  VIADD R15, R37, 0x2 ;  /* 0x00000002250f7836 */ /* 0x000fe20000000000 */
[----:B------:R-:W-:-:S04]  /*2970*/  UMOV UR5, 0xffffffff ;  /* 0xffffffff00057882 */ /* 0x000fc80000000000 */
[----:B------:R-:W-:-:S04]  /*2980*/  ISETP.GT.AND P0, PT, R15, R38, PT ;  /* 0x000000260f00720c */ /* 0x000fc80003f04270 */
[----:B--2---:R-:W-:Y:S01]  /*2990*/  SEL R10, R39, RZ, !P0 ;  /* 0x000000ff270a7207 */ /* 0x004fe20004000000 */
[----:B------:R-:W-:Y:S08]  /*29a0*/  BRA.DIV UR5, `(.L_x_69) ;  /* 0x0000002a05f87947 */ /* 0x000ff0000b800000 */
.L_x_267:
[----:B------:R-:W-:-:S03]  /*29b0*/  UMOV UR5, 0xffffffff ;  /* 0xffffffff00057882 */ /* 0x000fc60000000000 */
[----:B------:R-:W-:Y:S05]  /*29c0*/  BRA.DIV UR5, `(.L_x_70) ;  /* 0x0000002e05107947 */ /* 0x000fea000b800000 */
.L_x_270:
[----:B------:R-:W-:-:S03]  /*29d0*/  UMOV UR5, 0xffffffff ;  /* 0xffffffff00057882 */ /* 0x000fc60000000000 */
[----:B------:R-:W-:Y:S05]  /*29e0*/  BRA.DIV UR5, `(.L_x_71) ;  /* 0x0000002e052c7947 */ /* 0x000fea000b800000 */
.L_x_273:
[----:B------:R-:W-:Y:S01]  /*29f0*/  UMOV UR5, 0xffffffff ;  /* 0xffffffff00057882 */ /* 0x000fe20000000000 */
[----:B-1----:R-:W-:Y:S02]  /*2a00*/  LOP3.LUT R11, R11, R10, RZ, 0xfc, !PT ;  /* 0x0000000a0b0b7212 */ /* 0x002fe400078efcff */
[----:B------:R-:W-:Y:S05]  /*2a10*/  BRA.DIV UR5, `(.L_x_72) ;  /* 0x0000002e05447947 */ /* 0x000fea000b800000 */
[----:B------:R1:W2:Y:S02]  /*2a20*/  SHFL.DOWN PT, R39, R11, 0x4, R38 ;  /* 0x088000000b277989 */ /* 0x0002a400000e0026 */
.L_x_276:
[----:B------:R-:W-:Y:S01]  /*2a30*/  VIADD R15, R37, 0x4 ;  /* 0x00000004250f7836 */ /* 0x000fe20000000000 */
[----:B------:R-:W-:-:S04]  /*2a40*/  UMOV UR5, 0xffffffff ;  /* 0xffffffff00057882 */ /* 0x000fc80000000000 */
[----:B------:R-:W-:-:S04]  /*2a50*/  ISETP.GT.AND P0, PT, R15, R38, PT ;  /* 0x000000260f00720c */ /* 0x000fc80003f04270 */
[----:B--2---:R-:W-:Y:S01]  /*2a60*/  SEL R10, R39, RZ, !P0 ;  /* 0x000000ff270a7207 */ /* 0x004fe20004000000 */
[----:B------:R-:W-:Y:S08]  /*2a70*/  BRA.DIV UR5, `(.L_x_73) ;  /* 0x0000002e05507947 */ /* 0x000ff0000b800000 */
.L_x_279:
[----:B------:R-:W-:-:S03]  /*2a80*/  UMOV UR5, 0xffffffff ;  /* 0xffffffff00057882 */ /* 0x000fc60000000000 */
[----:B------:R-:W-:Y:S05]  /*2a90*/  BRA.DIV UR5, `(.L_x_74) ;  /* 0x0000002e05687947 */ /* 0x000fea000b800000 */
.L_x_282:
[----:B------:R-:W-:-:S03]  /*2aa0*/  UMOV UR5, 0xffffffff ;  /* 0xffffffff00057882 */ /* 0x000fc60000000000 */
[----:B------:R-:W-:Y:S05]  /*2ab0*/  BRA.DIV UR5, `(.L_x_75) ;  /* 0x0000002e05847947 */ /* 0x000fea000b800000 */
.L_x_285:
[----:B------:R-:W-:Y:S01]  /*2ac0*/  UMOV UR5, 0xffffffff ;  /* 0xffffffff00057882 */ /* 0x000fe20000000000 */
[----:B-1----:R-:W-:Y:S02]  /*2ad0*/  LOP3.LUT R11, R11, R10, RZ, 0xfc, !PT ;  /* 0x0000000a0b0b7212 */ /* 0x002fe400078efcff */
[----:B------:R-:W-:Y:S05]  /*2ae0*/  BRA.DIV UR5, `(.L_x_76) ;  /* 0x0000002e059c7947 */ /* 0x000fea000b800000 */
[----:B------:R1:W2:Y:S02]  /*2af0*/  SHFL.DOWN PT, R39, R11, 0x8, R38 ;  /* 0x090000000b277989 */ /* 0x0002a400000e0026 */
.L_x_288:
[----:B------:R-:W-:Y:S01]  /*2b00*/  VIADD R15, R37, 0x8 ;  /* 0x00000008250f7836 */ /* 0x000fe20000000000 */
[----:B------:R-:W-:-:S04]  /*2b10*/  UMOV UR5, 0xffffffff ;  /* 0xffffffff00057882 */ /* 0x000fc80000000000 */
[----:B------:R-:W-:-:S04]  /*2b20*/  ISETP.GT.AND P0, PT, R15, R38, PT ;  /* 0x000000260f00720c */ /* 0x000fc80003f04270 */
[----:B--2---:R-:W-:Y:S01]  /*2b30*/  SEL R10, R39, RZ, !P0 ;  /* 0x000000ff270a7207 */ /* 0x004fe20004000000 */
[----:B------:R-:W-:Y:S08]  /*2b40*/  BRA.DIV UR5, `(.L_x_77) ;  /* 0x0000002e05a87947 */ /* 0x000ff0000b800000 */
.L_x_291:
[----:B------:R-:W-:-:S03]  /*2b50*/  UMOV UR5, 0xffffffff ;  /* 0xffffffff00057882 */ /* 0x000fc60000000000 */
[----:B------:R-:W-:Y:S05]  /*2b60*/  BRA.DIV UR5, `(.L_x_78) ;  /* 0x0000002e05c07947 */ /* 0x000fea000b800000 */
.L_x_294:
[----:B------:R-:W-:-:S03]  /*2b70*/  UMOV UR5, 0xffffffff ;  /* 0xffffffff00057882 */ /* 0x000fc60000000000 */
[----:B------:R-:W-:Y:S05]  /*2b80*/  BRA.DIV UR5, `(.L_x_79) ;  /* 0x0000002e05dc7947 */ /* 0x000fea000b800000 */
.L_x_297:
[----:B------:R-:W-:Y:S01]  /*2b90*/  UMOV UR5, 0xffffffff ;  /* 0xffffffff00057882 */ /* 0x000fe20000000000 */
[----:B------:R-:W-:Y:S02]  /*2ba0*/  LOP3.LUT R15, R11, R10, RZ, 0xfc, !PT ;  /* 0x0000000a0b0f7212 */ /* 0x000fe400078efcff */
[----:B------:R-:W-:Y:S05]  /*2bb0*/  BRA.DIV UR5, `(.L_x_80) ;  /* 0x0000002e05f47947 */ /* 0x000fea000b800000 */
[----:B------:R2:W0:Y:S02]  /*2bc0*/  SHFL.DOWN PT, R12, R15, 0x10, R38 ;  /* 0x0a0000000f0c7989 */ /* 0x00042400000e0026 */
.L_x_300:
[----:B-1----:R-:W1:Y:S01]  /*2bd0*/  LDC.64 R10, c[0x0][0x3a0] ;  /* 0x0000e800ff0a7b82 */ /* 0x002e620000000a00 */
[----:B0-----:R-:W-:Y:S01]  /*2be0*/  VIADD R7, R37, 0x10 ;  /* 0x0000001025077836 */ /* 0x001fe20000000000 */
[----:B------:R-:W-:Y:S01]  /*2bf0*/  UMOV UR5, 0xffffffff ;  /* 0xffffffff00057882 */ /* 0x000fe20000000000 */
[----:B------:R-:W-:Y:S01]  /*2c00*/  ISETP.NE.AND P0, PT, R6, 0x65, PT ;  /* 0x000000650600780c */ /* 0x000fe20003f05270 */
[----:B------:R-:W-:Y:S02]  /*2c10*/  IMAD.IADD R43, R13, 0x1, R0 ;  /* 0x000000010d2b7824 */ /* 0x000fe400078e0200 */
[----:B------:R-:W-:Y:S02]  /*2c20*/  ISETP.GT.AND P2, PT, R7, R38, PT ;  /* 0x000000260700720c */ /* 0x000fe40003f44270 */
[----:B-1----:R-:W-:Y:S01]  /*2c30*/  IADD3 R10, P3, PT, R10, 0x200, RZ ;  /* 0x000002000a0a7810 */ /* 0x002fe20007f7e0ff */
[----:B------:R-:W-:-:S12]  /*2c40*/  BRA.DIV UR5, `(.L_x_81) ;  /* 0x0000002e05f87947 */ /* 0x000fd8000b800000 */
.L_x_303:
[----:B------:R-:W-:Y:S01]  /*2c50*/  UMOV UR5, 0xffffffff ;  /* 0xffffffff00057882 */ /* 0x000fe20000000000 */
[----:B------:R-:W-:Y:S02]  /*2c60*/  SEL R12, R12, RZ, !P2 ;  /* 0x000000ff0c0c7207 */ /* 0x000fe40005000000 */
[----:B------:R-:W-:Y:S05]  /*2c70*/  BRA.DIV UR5, `(.L_x_82) ;  /* 0x00000032050c7947 */ /* 0x000fea000b800000 */
.L_x_306:
[----:B------:R-:W-:-:S03]  /*2c80*/  UMOV UR5, 0xffffffff ;  /* 0xffffffff00057882 */ /* 0x000fc60000000000 */
[----:B------:R-:W-:Y:S05]  /*2c90*/  BRA.DIV UR5, `(.L_x_83) ;  /* 0x0000003205287947 */ /* 0x000fea000b800000 */
.L_x_309:
[----:B------:R-:W-:Y:S01]  /*2ca0*/  UMOV UR5, 0xffffffff ;  /* 0xffffffff00057882 */ /* 0x000fe20000000000 */
[----:B------:R-:W-:Y:S01]  /*2cb0*/  LOP3.LUT R7, R15, R12, RZ, 0xfc, !PT ;  /* 0x0000000c0f077212 */ /* 0x000fe200078efcff */
[----:B------:R-:W-:Y:S01]  /*2cc0*/  IMAD.X R11, RZ, RZ, R11, P3 ;  /* 0x000000ffff0b7224 */ /* 0x000fe200018e060b */
[----:B------:R-:W-:Y:S06]  /*2cd0*/  BRA.DIV UR5, `(.L_x_84) ;  /* 0x00000032053c7947 */ /* 0x000fec000b800000 */
[----:B------:R-:W-:-:S13]  /*2ce0*/  VOTE.ALL P0, P0 ;  /* 0x0000000000ff7806 */ /* 0x000fda0000000000 */
.L_x_312:
[----:B------:R-:W-:Y:S05]  /*2cf0*/  @!P0 BRA `(.L_x_85) ;  /* 0x0000000400508947 */ /* 0x000fea0003800000 */
.L_x_109:
[----:B-12---:R-:W-:-:S07]  /*2d00*/  IMAD.WIDE R38, R43, 0x10, R10 ;  /* 0x000000102b267825 */ /* 0x006fce00078e020a */
.L_x_87:
[----:B------:R-:W2:Y:S01]  /*2d10*/  LD.E.128.STRONG.GPU R12, desc[UR8][R38.64+-0x200] ;  /* 0xfffe0008260c7980 */ /* 0x000ea2000c10fd00 */
[----:B------:R-:W-:Y:S05]  /*2d20*/  YIELD ;  /* 0x0000000000007946 */ /* 0x000fea0003800000 */
[----:B------:R-:W-:Y:S01]  /*2d30*/  UMOV UR5, 0xffffffff ;  /* 0xffffffff00057882 */ /* 0x000fe20000000000 */
[----:B--2---:R-:W-:Y:S02]  /*2d40*/  ISETP.NE.AND P0, PT, R14, 0x63, PT ;  /* 0x000000630e00780c */ /* 0x004fe40003f05270 */
[----:B------:R-:W-:Y:S11]  /*2d50*/  BRA.DIV UR5, `(.L_x_86) ;  /* 0x0000003205387947 */ /* 0x000ff6000b800000 */
[----:B------:R-:W-:-:S13]  /*2d60*/  VOTE.ANY P0, !P0 ;  /* 0x0000000000ff7806 */ /* 0x000fda0004000100 */
.L_x_315:
[----:B------:R-:W-:Y:S05]  /*2d70*/  @P0 BRA `(.L_x_87) ;  /* 0xfffffffc00e40947 */ /* 0x000fea000383ffff */
[----:B------:R-:W-:Y:S01]  /*2d80*/  UMOV UR5, 0xffffffff ;  /* 0xffffffff00057882 */ /* 0x000fe20000000000 */
[----:B------:R-:W-:Y:S02]  /*2d90*/  ISETP.NE.AND P0, PT, R14, 0x65, PT ;  /* 0x000000650e00780c */ /* 0x000fe40003f05270 */
[----:B------:R-:W-:Y:S11]  /*2da0*/  BRA.DIV UR5, `(.L_x_88) ;  /* 0x0000003205447947 */ /* 0x000ff6000b800000 */
[----:B------:R-:W-:-:S04]  /*2db0*/  VOTE.ANY R40, PT, !P0 ;  /* 0x0000000000287806 */ /* 0x000fc800040e0100 */
[----:B------:R-:W-:-:S05]  /*2dc0*/  LOP3.LUT R40, R40, 0x80000000, R42, 0xec, !PT ;  /* 0x8000000028287812 */ /* 0x000fca00078eec2a */
[----:B------:R-:W-:-:S05]  /*2dd0*/  VIADD R39, R40, 0xffffffff ;  /* 0xffffffff28277836 */ /* 0x000fca0000000000 */
[----:B------:R-:W-:-:S04]  /*2de0*/  LOP3.LUT R39, R40, R39, RZ, 0xc, !PT ;  /* 0x0000002728277212 */ /* 0x000fc800078e0cff */
[----:B------:R-:W0:Y:S02]  /*2df0*/  POPC R38, R39 ;  /* 0x0000002700267309 */ /* 0x000e240000000000 */
[----:B0-----:R0:W1:Y:S02]  /*2e00*/  SHFL.DOWN PT, R0, R15, 0x1, R38 ;  /* 0x082000000f007989 */ /* 0x00106400000e0026 */
.L_x_319:
[----:B------:R-:W-:Y:S01]  /*2e10*/  UMOV UR5, 0xffffffff ;  /* 0xffffffff00057882 */ /* 0x000fe20000000000 */
[----:B------:R-:W-:Y:S02]  /*2e20*/  ISETP.GE.AND P0, PT, R37, R38, PT ;  /* 0x000000262500720c */ /* 0x000fe40003f06270 */
[----:B------:R-:W-:Y:S11]  /*2e30*/  BRA.DIV UR5, `(.L_x_89) ;  /* 0x00000032056c7947 */ /* 0x000ff6000b800000 */
.L_x_322:
[----:B------:R-:W-:Y:S01]  /*2e40*/  UMOV UR5, 0xffffffff ;  /* 0xffffffff00057882 */ /* 0x000fe20000000000 */
[----:B-1----:R-:W-:Y:S02]  /*2e50*/  SEL R45, R0, RZ, !P0 ;  /* 0x000000ff002d7207 */ /* 0x002fe40004000000 */
[----:B------:R-:W-:Y:S05]  /*2e60*/  BRA.DIV UR5, `(.L_x_90) ;  /* 0x0000003205807947 */ /* 0x000fea000b800000 */
.L_x_325:
[----:B------:R-:W-:-:S03]  /*2e70*/  UMOV UR5, 0xffffffff ;  /* 0xffffffff00057882 */ /* 0x000fc60000000000 */
[----:B------:R-:W-:Y:S05]  /*2e80*/  BRA.DIV UR5, `(.L_x_91) ;  /* 0x00000032059c7947 */ /* 0x000fea000b800000 */
.L_x_328:
[----:B------:R-:W-:Y:S01]  /*2e90*/  UMOV UR5, 0xffffffff ;  /* 0xffffffff00057882 */ /* 0x000fe20000000000 */
[----:B------:R-:W-:Y:S02]  /*2ea0*/  LOP3.LUT R45, R15, R45, RZ, 0xfc, !PT ;  /* 0x0000002d0f2d7212 */ /* 0x000fe400078efcff */
[----:B------:R-:W-:Y:S05]  /*2eb0*/  BRA.DIV UR5, `(.L_x_92) ;  /* 0x0000003205b47947 */ /* 0x000fea000b800000 */
[----:B------:R1:W2:Y:S02]  /*2ec0*/  SHFL.DOWN PT, R0, R45, 0x2, R38 ;  /* 0x084000002d007989 */ /* 0x0002a400000e0026 */
.L_x_331:
[----:B------:R-:W-:Y:S01]  /*2ed0*/  UMOV UR5, 0xffffffff ;  /* 0xffffffff00057882 */ /* 0x000fe20000000000 */
[----:B------:R-:W-:-:S04]  /*2ee0*/  IADD3 R39, PT, PT, R37, 0x2, RZ ;  /* 0x0000000225277810 */ /* 0x000fc80007ffe0ff */
[----:B------:R-:W-:Y:S01]  /*2ef0*/  ISETP.GT.AND P0, PT, R39, R38, PT ;  /* 0x000000262700720c */ /* 0x000fe20003f04270 */
[----:B------:R-:W-:-:S12]  /*2f00*/  BRA.DIV UR5, `(.L_x_93) ;  /* 0x0000003205c87947 */ /* 0x000fd8000b800000 */
.L_x_334:
[----:B------:R-:W-:Y:S01]  /*2f10*/  UMOV UR5, 0xffffffff ;  /* 0xffffffff00057882 */ /* 0x000fe20000000000 */
[----:B--2---:R-:W-:Y:S02]  /*2f20*/  SEL R0, R0, RZ, !P0 ;  /* 0x000000ff00007207 */ /* 0x004fe40004000000 */
[----:B------:R-:W-:Y:S05]  /*2f30*/  BRA.DIV UR5, `(.L_x_94) ;  /* 0x0000003205dc7947 */ /* 0x000fea000b800000 */
.L_x_337:
[----:B------:R-:W-:-:S03]  /*2f40*/  UMOV UR5, 0xffffffff ;  /* 0xffffffff00057882 */ /* 0x000fc60000000000 */
[----:B------:R-:W-:Y:S05]  /*2f50*/  BRA.DIV UR5, `(.L_x_95) ;  /* 0x0000003205f87947 */ /* 0x000fea000b800000 */
.L_x_340:
[----:B------:R-:W-:Y:S01]  /*2f60*/  UMOV UR5, 0xffffffff ;  /* 0xffffffff00057882 */ /* 0x000fe20000000000 */
[----:B-1----:R-:W-:Y:S02]  /*2f70*/  LOP3.LUT R45, R45, R0, RZ, 0xfc, !PT ;  /* 0x000000002d2d7212 */ /* 0x002fe400078efcff */
[----:B------:R-:W-:Y:S05]  /*2f80*/  BRA.DIV UR5, `(.L_x_96) ;  /* 0x0000003605107947 */ /* 0x000fea000b800000 */
[----:B------:R1:W2:Y:S02]  /*2f90*/  SHFL.DOWN PT, R0, R45, 0x4, R38 ;  /* 0x088000002d007989 */ /* 0x0002a400000e0026 */
.L_x_343:
[----:B------:R-:W-:Y:S01]  /*2fa0*/  VIADD R39, R37, 0x4 ;  /* 0x0000000425277836 */ /* 0x000fe20000000000 */
[----:B------:R-:W-:-:S04]  /*2fb0*/  UMOV UR5, 0xffffffff ;  /* 0xffffffff00057882 */ /* 0x000fc80000000000 */
[----:B------:R-:W-:Y:S01]  /*2fc0*/  ISETP.GT.AND P0, PT, R39, R38, PT ;  /* 0x000000262700720c */ /* 0x000fe20003f04270 */
[----:B------:R-:W-:-:S12]  /*2fd0*/  BRA.DIV UR5, `(.L_x_97) ;  /* 0x0000003605247947 */ /* 0x000fd8000b800000 */
.L_x_346:
[----:B------:R-:W-:Y:S01]  /*2fe0*/  UMOV UR5, 0xffffffff ;  /* 0xffffffff00057882 */ /* 0x000fe20000000000 */
[----:B--2---:R-:W-:Y:S02]  /*2ff0*/  SEL R0, R0, RZ, !P0 ;  /* 0x000000ff00007207 */ /* 0x004fe40004000000 */
[----:B------:R-:W-:Y:S05]  /*3000*/  BRA.DIV UR5, `(.L_x_98) ;  /* 0x0000003605387947 */ /* 0x000fea000b800000 */
.L_x_349:
[----:B------:R-:W-:-:S03]  /*3010*/  UMOV UR5, 0xffffffff ;  /* 0xffffffff00057882 */ /* 0x000fc60000000000 */
[----:B------:R-:W-:Y:S05]  /*3020*/  BRA.DIV UR5, `(.L_x_99) ;  /* 0x0000003605547947 */ /* 0x000fea000b800000 */
.L_x_352:
[----:B------:R-:W-:Y:S01]  /*3030*/  UMOV UR5, 0xffffffff ;  /* 0xffffffff00057882 */ /* 0x000fe20000000000 */
[----:B-1----:R-:W-:Y:S02]  /*3040*/  LOP3.LUT R45, R45, R0, RZ, 0xfc, !PT ;  /* 0x000000002d2d7212 */ /* 0x002fe400078efcff */
[----:B------:R-:W-:Y:S05]  /*3050*/  BRA.DIV UR5, `(.L_x_100) ;  /* 0x00000036056c7947 */ /* 0x000fea000b800000 */
[----:B------:R1:W2:Y:S02]  /*3060*/  SHFL.DOWN PT, R0, R45, 0x8, R38 ;  /* 0x090000002d007989 */ /* 0x0002a400000e0026 */
.L_x_355:
[----:B------:R-:W-:Y:S01]  /*3070*/  VIADD R39, R37, 0x8 ;  /* 0x0000000825277836 */ /* 0x000fe20000000000 */
[----:B------:R-:W-:-:S04]  /*3080*/  UMOV UR5, 0xffffffff ;  /* 0xffffffff00057882 */ /* 0x000fc80000000000 */
[----:B------:R-:W-:Y:S01]  /*3090*/  ISETP.GT.AND P0, PT, R39, R38, PT ;  /* 0x000000262700720c */ /* 0x000fe20003f04270 */
[----:B------:R-:W-:-:S12]  /*30a0*/  BRA.DIV UR5, `(.L_x_101) ;  /* 0x0000003605807947 */ /* 0x000fd8000b800000 */
.L_x_358:
[----:B------:R-:W-:Y:S01]  /*30b0*/  UMOV UR5, 0xffffffff ;  /* 0xffffffff00057882 */ /* 0x000fe20000000000 */
[----:B--2---:R-:W-:Y:S02]  /*30c0*/  SEL R0, R0, RZ, !P0 ;  /* 0x000000ff00007207 */ /* 0x004fe40004000000 */
[----:B------:R-:W-:Y:S05]  /*30d0*/  BRA.DIV UR5, `(.L_x_102) ;  /* 0x0000003605947947 */ /* 0x000fea000b800000 */
.L_x_361:
[----:B------:R-:W-:-:S03]  /*30e0*/  UMOV UR5, 0xffffffff ;  /* 0xffffffff00057882 */ /* 0x000fc60000000000 */
[----:B------:R-:W-:Y:S05]  /*30f0*/  BRA.DIV UR5, `(.L_x_103) ;  /* 0x0000003605b07947 */ /* 0x000fea000b800000 */
.L_x_364:
[----:B------:R-:W-:Y:S01]  /*3100*/  UMOV UR5, 0xffffffff ;  /* 0xffffffff00057882 */ /* 0x000fe20000000000 */
[----:B-1----:R-:W-:Y:S02]  /*3110*/  LOP3.LUT R45, R45, R0, RZ, 0xfc, !PT ;  /* 0x000000002d2d7212 */ /* 0x002fe400078efcff */
[----:B------:R-:W-:Y:S05]  /*3120*/  BRA.DIV UR5, `(.L_x_104) ;  /* 0x0000003605c87947 */ /* 0x000fea000b800000 */
[----:B------:R1:W2:Y:S02]  /*3130*/  SHFL.DOWN PT, R39, R45, 0x10, R38 ;  /* 0x0a0000002d277989 */ /* 0x0002a400000e0026 */
.L_x_367:
[----:B0-----:R-:W-:Y:S01]  /*3140*/  VIADD R15, R37, 0x10 ;  /* 0x00000010250f7836 */ /* 0x001fe20000000000 */
[----:B------:R-:W-:Y:S01]  /*3150*/  UMOV UR5, 0xffffffff ;  /* 0xffffffff00057882 */ /* 0x000fe20000000000 */
[----:B------:R-:W-:-:S03]  /*3160*/  ISETP.NE.AND P0, PT, R14, 0x65, PT ;  /* 0x000000650e00780c */ /* 0x000fc60003f05270 */
[----:B------:R-:W-:-:S04]  /*3170*/  ISETP.GT.AND P1, PT, R15, R38, PT ;  /* 0x000000260f00720c */ /* 0x000fc80003f24270 */
[----:B--2---:R-:W-:Y:S01]  /*3180*/  SEL R0, R39, RZ, !P1 ;  /* 0x000000ff27007207 */ /* 0x004fe20004800000 */
[----:B------:R-:W-:Y:S08]  /*3190*/  BRA.DIV UR5, `(.L_x_105) ;  /* 0x0000003605d07947 */ /* 0x000ff0000b800000 */
.L_x_370:
[----:B------:R-:W-:-:S03]  /*31a0*/  UMOV UR5, 0xffffffff ;  /* 0xffffffff00057882 */ /* 0x000fc60000000000 */
[----:B------:R-:W-:Y:S05]  /*31b0*/  BRA.DIV UR5, `(.L_x_106) ;  /* 0x0000003605e87947 */ /* 0x000fea000b800000 */
.L_x_373:
[----:B------:R-:W-:-:S03]  /*31c0*/  UMOV UR5, 0xffffffff ;  /* 0xffffffff00057882 */ /* 0x000fc60000000000 */
[----:B------:R-:W-:Y:S05]  /*31d0*/  BRA.DIV UR5, `(.L_x_107) ;  /* 0x0000003a05047947 */ /* 0x000fea000b800000 */
.L_x_376:
[----:B------:R-:W-:Y:S01]  /*31e0*/  UMOV UR5, 0xffffffff ;  /* 0xffffffff00057882 */ /* 0x000fe20000000000 */
[----:B------:R-:W-:Y:S01]  /*31f0*/  LOP3.LUT R7, R7, R45, R0, 0xfe, !PT ;  /* 0x0000002d07077212 */ /* 0x000fe200078efe00 */
[----:B------:R-:W-:Y:S01]  /*3200*/  VIADD R43, R43, 0xffffffe0 ;  /* 0xffffffe02b2b7836 */ /* 0x000fe20000000000 */
[----:B------:R-:W-:Y:S06]  /*3210*/  BRA.DIV UR5, `(.L_x_108) ;  /* 0x0000003a05187947 */ /* 0x000fec000b800000 */
[----:B------:R-:W-:-:S13]  /*3220*/  VOTE.ALL P0, P0 ;  /* 0x0000000000ff7806 */ /* 0x000fda0000000000 */
.L_x_379:
[----:B------:R-:W-:Y:S05]  /*3230*/  @P0 BRA `(.L_x_109) ;  /* 0xfffffff800b00947 */ /* 0x000fea000383ffff */
.L_x_85:
[----:B------:R-:W-:Y:S01]  /*3240*/  ISETP.NE.AND P1, PT, R37, RZ, PT ;  /* 0x000000ff2500720c */ /* 0x000fe20003f25270 */
[----:B------:R-:W-:Y:S01]  /*3250*/  BSSY.RECONVERGENT B0, `(.L_x_110) ;  /* 0x0000010000007945 */ /* 0x000fe20003800200 */
[----:B------:R-:W-:-:S11]  /*3260*/  ISETP.NE.AND P0, PT, R34, RZ, PT ;  /* 0x000000ff2200720c */ /* 0x000fd60003f05270 */
[----:B------:R-:W0:Y:S01]  /*3270*/  @!P1 S2R R11, SR_CgaCtaId ;  /* 0x00000000000b9919 */ /* 0x000e220000008800 */
[----:B------:R-:W-:-:S04]  /*3280*/  @!P1 MOV R0, 0x400 ;  /* 0x0000040000009802 */ /* 0x000fc80000000f00 */
[----:B0-----:R-:W-:Y:S01]  /*3290*/  @!P1 LEA R0, R11, R0, 0x18 ;  /* 0x000000000b009211 */ /* 0x001fe200078ec0ff */
[----:B------:R-:W-:Y:S06]  /*32a0*/  @P0 BRA `(.L_x_111) ;  /* 0x0000000000280947 */ /* 0x000fec0003800000 */
[----:B------:R-:W0:Y:S01]  /*32b0*/  S2UR UR6, SR_CgaCtaId ;  /* 0x00000000000679c3 */ /* 0x000e220000008800 */
[----:B------:R-:W-:Y:S01]  /*32c0*/  UMOV UR5, 0x400 ;  /* 0x0000040000057882 */ /* 0x000fe20000000000 */
[----:B------:R-:W-:Y:S01]  /*32d0*/  LOP3.LUT R11, R7, R36, RZ, 0xfc, !PT ;  /* 0x00000024070b7212 */ /* 0x000fe200078efcff */
[----:B------:R-:W-:-:S05]  /*32e0*/  IMAD.MOV.U32 R10, RZ, RZ, 0x65 ;  /* 0x00000065ff0a7424 */ /* 0x000fca00078e00ff */
[----:B------:R1:W-:Y:S01]  /*32f0*/  ST.E.128.STRONG.GPU desc[UR8][R28.64+0x200], R8 ;  /* 0x000200081c007985 */ /* 0x0003e2000c10fd08 */
[----:B0-----:R-:W-:-:S09]  /*3300*/  ULEA UR5, UR6, UR5, 0x18 ;  /* 0x0000000506057291 */ /* 0x001fd2000f8ec0ff */
[----:B------:R1:W-:Y:S04]  /*3310*/  STS.64 [UR5+0xc0], R8 ;  /* 0x0000c008ff007988 */ /* 0x0003e80008000a05 */
[----:B------:R1:W-:Y:S04]  /*3320*/  STS [UR5+0xb8], R11 ;  /* 0x0000b80bff007988 */ /* 0x0003e80008000805 */
[----:B------:R1:W-:Y:S04]  /*3330*/  STS [UR5+0xa8], R7 ;  /* 0x0000a807ff007988 */ /* 0x0003e80008000805 */
[----:B------:R1:W-:Y:S02]  /*3340*/  STS.64 [UR5+0xb0], R4 ;  /* 0x0000b004ff007988 */ /* 0x0003e40008000a05 */
.L_x_111:
[----:B------:R-:W-:Y:S05]  /*3350*/  BSYNC.RECONVERGENT B0 ;  /* 0x0000000000007941 */ /* 0x000fea0003800200 */
.L_x_110:
[----:B------:R0:W-:Y:S04]  /*3360*/  @!P1 STS.64 [R0+0x90], R4 ;  /* 0x0000900400009388 */ /* 0x0001e80000000a00 */
[----:B------:R0:W-:Y:S02]  /*3370*/  @!P1 STS [R0+0x88], R7 ;  /* 0x0000880700009388 */ /* 0x0001e40000000800 */
.L_x_59:
[----:B------:R-:W-:Y:S05]  /*3380*/  WARPSYNC.ALL ;  /* 0x0000000000007948 */ /* 0x000fea0003800000 */
[----:B------:R-:W-:Y:S06]  /*3390*/  BAR.SYNC.DEFER_BLOCKING 0x0 ;  /* 0x0000000000007b1d */ /* 0x000fec0000010000 */
.L_x_58:
[----:B0-----:R-:W0:Y:S01]  /*33a0*/  S2R R0, SR_LANEID ;  /* 0x0000000000007919 */ /* 0x001e220000000000 */
[----:B------:R-:W5:Y:S01]  /*33b0*/  S2UR UR6, SR_CgaCtaId ;  /* 0x00000000000679c3 */ /* 0x000f620000008800 */
[----:B-1----:R-:W-:Y:S01]  /*33c0*/  SHF.R.U32.HI R5, RZ, 0x5, R34 ;  /* 0x00000005ff057819 */ /* 0x002fe20000011622 */
[----:B------:R-:W-:-:S06]  /*33d0*/  UMOV UR5, 0x400 ;  /* 0x0000040000057882 */ /* 0x000fcc0000000000 */
[----:B------:R-:W-:Y:S01]  /*33e0*/  BAR.SYNC.DEFER_BLOCKING 0x0 ;  /* 0x0000000000007b1d */ /* 0x000fe20000010000 */
[----:B------:R-:W-:-:S05]  /*33f0*/  ISETP.NE.AND P0, PT, R34, RZ, PT ;  /* 0x000000ff2200720c */ /* 0x000fca0003f05270 */
[----:B------:R-:W1:Y:S01]  /*3400*/  S2R R34, SR_TID.X ;  /* 0x0000000000227919 */ /* 0x000e620000002100 */
[----:B-----5:R-:W-:Y:S01]  /*3410*/  ULEA UR5, UR6, UR5, 0x18 ;  /* 0x0000000506057291 */ /* 0x020fe2000f8ec0ff */
[----:B0-----:R-:W-:-:S04]  /*3420*/  IMAD R5, R5, 0x120, R0 ;  /* 0x0000012005057824 */ /* 0x001fc800078e0200 */
[C---:B------:R-:W-:Y:S01]  /*3430*/  IMAD R7, R0.reuse, 0x8, R5 ;  /* 0x0000000800077824 */ /* 0x040fe200078e0205 */
[C---:B------:R-:W-:Y:S01]  /*3440*/  LEA R4, R5.reuse, UR5, 0x2 ;  /* 0x0000000505047c11 */ /* 0x040fe2000f8e10ff */
[----:B------:R-:W-:Y:S02]  /*3450*/  UMOV UR5, 0x400 ;  /* 0x0000040000057882 */ /* 0x000fe40000000000 */
[----:B------:R-:W-:Y:S02]  /*3460*/  ULEA UR5, UR6, UR5, 0x18 ;  /* 0x0000000506057291 */ /* 0x000fe4000f8ec0ff */
[--C-:B------:R-:W-:Y:S01]  /*3470*/  IMAD R0, R0, 0x20, R4.reuse ;  /* 0x0000002000007824 */ /* 0x100fe200078e0204 */
[----:B------:R-:W0:Y:S01]  /*3480*/  LDCU.64 UR6, c[0x0][0x398] ;  /* 0x00007300ff0677ac */ /* 0x000e220008000a00 */
[----:B------:R-:W-:-:S03]  /*3490*/  IMAD R36, R5, 0x4, R4 ;  /* 0x0000000405247824 */ /* 0x000fc600078e0204 */
[----:B------:R-:W-:Y:S02]  /*34a0*/  LEA R7, R7, R0, 0x2 ;  /* 0x0000000007077211 */ /* 0x000fe400078e10ff */
[----:B------:R-:W5:Y:S03]  /*34b0*/  S2R R0, SR_TID.X ;  /* 0x0000000000007919 */ /* 0x000f660000002100 */
[----:B------:R-:W-:Y:S04]  /*34c0*/  STS.64 [R7], R32 ;  /* 0x0000002007007388 */ /* 0x000fe80000000a00 */
[----:B--2---:R-:W-:Y:S04]  /*34d0*/  STS.64 [R7+0x8], R30 ;  /* 0x0000081e07007388 */ /* 0x004fe80000000a00 */
[----:B---3--:R-:W-:Y:S04]  /*34e0*/  STS.64 [R7+0x10], R2 ;  /* 0x0000100207007388 */ /* 0x008fe80000000a00 */
[----:B----4-:R-:W-:Y:S04]  /*34f0*/  STS.64 [R7+0x18], R16 ;  /* 0x0000181007007388 */ /* 0x010fe80000000a00 */
[----:B------:R1:W-:Y:S04]  /*3500*/  STS.64 [R7+0x20], R18 ;  /* 0x0000201207007388 */ /* 0x0003e80000000a00 */
[----:B------:R-:W-:Y:S04]  /*3510*/  STS.64 [R7+0x28], R20 ;  /* 0x0000281407007388 */ /* 0x000fe80000000a00 */
[----:B------:R-:W-:Y:S04]  /*3520*/  STS.64 [R7+0x30], R22 ;  /* 0x0000301607007388 */ /* 0x000fe80000000a00 */
[----:B------:R2:W-:Y:S01]  /*3530*/  STS.64 [R7+0x38], R24 ;  /* 0x0000381807007388 */ /* 0x0005e20000000a00 */
[----:B-1----:R-:W-:-:S02]  /*3540*/  LOP3.LUT R18, R34, 0x1f, RZ, 0xc0, !PT ;  /* 0x0000001f22127812 */ /* 0x002fc400078ec0ff */
[----:B------:R-:W-:Y:S01]  /*3550*/  LOP3.LUT R19, R34, 0x3e0, RZ, 0xc0, !PT ;  /* 0x000003e022137812 */ /* 0x000fe200078ec0ff */
[----:B------:R1:W-:Y:S01]  /*3560*/  STS.64 [R7+0x40], R26 ;  /* 0x0000401a07007388 */ /* 0x0003e20000000a00 */
[----:B------:R-:W-:-:S03]  /*3570*/  NOP ;  /* 0x0000000000007918 */ /* 0x000fc60000000000 */
[----:B------:R-:W-:Y:S01]  /*3580*/  LDS.64 R28, [R36] ;  /* 0x00000000241c7984 */ /* 0x000fe20000000a00 */
[----:B------:R-:W-:Y:S02]  /*3590*/  IMAD R18, R19, 0x9, R18 ;  /* 0x0000000913127824 */ /* 0x000fe400078e0212 */
[----:B------:R-:W-:Y:S01]  /*35a0*/  IMAD.MOV.U32 R19, RZ, RZ, RZ ;  /* 0x000000ffff137224 */ /* 0x000fe200078e00ff */
[----:B------:R-:W-:Y:S01]  /*35b0*/  LDS.64 R16, [R36+0x100] ;  /* 0x0001000024107984 */ /* 0x000fe20000000a00 */
[C---:B--2---:R-:W-:Y:S02]  /*35c0*/  VIADD R24, R18.reuse, 0x20 ;  /* 0x0000002012187836 */ /* 0x044fe40000000000 */
[----:B-1----:R-:W-:Y:S01]  /*35d0*/  VIADD R26, R18, 0x80 ;  /* 0x00000080121a7836 */ /* 0x002fe20000000000 */
[----:B------:R-:W-:Y:S04]  /*35e0*/  LDS.64 R14, [R36+0x200] ;  /* 0x00020000240e7984 */ /* 0x000fe80000000a00 */
[----:B------:R-:W-:Y:S04]  /*35f0*/  LDS.64 R12, [R36+0x300] ;  /* 0x00030000240c7984 */ /* 0x000fe80000000a00 */
[----:B------:R-:W-:Y:S04]  /*3600*/  LDS.64 R10, [R36+0x400] ;  /* 0x00040000240a7984 */ /* 0x000fe80000000a00 */
[----:B------:R-:W-:Y:S04]  /*3610*/  LDS.64 R8, [R36+0x500] ;  /* 0x0005000024087984 */ /* 0x000fe80000000a00 */
[----:B------:R-:W-:Y:S04]  /*3620*/  LDS.64 R6, [R36+0x600] ;  /* 0x0006000024067984 */ /* 0x000fe80000000a00 */
[----:B------:R-:W-:Y:S04]  /*3630*/  LDS.64 R4, [R36+0x700] ;  /* 0x0007000024047984 */ /* 0x000fe80000000a00 */
[----:B------:R-:W-:Y:S04]  /*3640*/  LDS.64 R2, [R36+0x800] ;  /* 0x0008000024027984 */ /* 0x000fe80000000a00 */
[----:B------:R-:W-:Y:S01]  /*3650*/  @!P0 STS [UR5+0x4800], R35 ;  /* 0x00480023ff008988 */ /* 0x000fe20008000805 */
[----:B------:R-:W-:Y:S06]  /*3660*/  BAR.SYNC.DEFER_BLOCKING 0x0 ;  /* 0x0000000000007b1d */ /* 0x000fec0000010000 */
[----:B------:R-:W1:Y:S01]  /*3670*/  S2R R33, SR_CTAID.X ;  /* 0x0000000000217919 */ /* 0x000e620000002500 */
[----:B------:R-:W2:Y:S01]  /*3680*/  LDS R25, [UR5+0x4800] ;  /* 0x00480005ff197984 */ /* 0x000ea20008000800 */
[----:B-1----:R-:W-:Y:S01]  /*3690*/  IMAD.WIDE.U32 R22, R33, 0x900, R18 ;  /* 0x0000090021167825 */ /* 0x002fe200078e0012 */
[----:B-----5:R-:W-:-:S02]  /*36a0*/  LOP3.LUT R19, R0, 0x3e0, RZ, 0xc0, !PT ;  /* 0x000003e000137812 */ /* 0x020fc400078ec0ff */
[----:B------:R-:W-:Y:S02]  /*36b0*/  LOP3.LUT R0, R0, 0x1f, RZ, 0xc0, !PT ;  /* 0x0000001f00007812 */ /* 0x000fe400078ec0ff */
[----:B0-----:R-:W-:-:S03]  /*36c0*/  LEA R20, P0, R22, UR6, 0x3 ;  /* 0x0000000616147c11 */ /* 0x001fc6000f8018ff */
[----:B------:R-:W-:Y:S01]  /*36d0*/  IMAD R0, R19, 0x9, R0 ;  /* 0x0000000913007824 */ /* 0x000fe200078e0200 */
[----:B------:R-:W-:Y:S01]  /*36e0*/  LEA.HI.X R21, R22, UR7, R23, 0x3, P0 ;  /* 0x0000000716157c11 */ /* 0x000fe200080f1c17 */
[C---:B------:R-:W-:Y:S01]  /*36f0*/  VIADD R22, R18.reuse, 0x40 ;  /* 0x0000004012167836 */ /* 0x040fe20000000000 */
[-C--:B--2---:R-:W-:Y:S02]  /*3700*/  ISETP.GE.AND P6, PT, R18, R25.reuse, PT ;  /* 0x000000191200720c */ /* 0x084fe40003fc6270 */
[-C--:B------:R-:W-:Y:S01]  /*3710*/  ISETP.GE.AND P0, PT, R24, R25.reuse, PT ;  /* 0x000000191800720c */ /* 0x080fe20003f06270 */
[----:B------:R-:W-:Y:S01]  /*3720*/  VIADD R24, R18, 0x60 ;  /* 0x0000006012187836 */ /* 0x000fe20000000000 */
[-C--:B------:R-:W-:Y:S01]  /*3730*/  ISETP.GE.AND P1, PT, R22, R25.reuse, PT ;  /* 0x000000191600720c */ /* 0x080fe20003f26270 */
[----:B------:R-:W-:Y:S01]  /*3740*/  VIADD R22, R0, 0xa0 ;  /* 0x000000a000167836 */ /* 0x000fe20000000000 */
[-C--:B------:R-:W-:Y:S01]  /*3750*/  ISETP.GE.AND P3, PT, R26, R25.reuse, PT ;  /* 0x000000191a00720c */ /* 0x080fe20003f66270 */
[----:B------:R-:W-:Y:S01]  /*3760*/  VIADD R0, R0, 0xe0 ;  /* 0x000000e000007836 */ /* 0x000fe20000000000 */
[----:B------:R-:W-:-:S02]  /*3770*/  ISETP.GE.AND P2, PT, R24, R25, PT ;  /* 0x000000191800720c */ /* 0x000fc40003f46270 */
[C---:B------:R-:W-:Y:S01]  /*3780*/  IADD3 R24, PT, PT, R18.reuse, 0xc0, RZ ;  /* 0x000000c012187810 */ /* 0x040fe20007ffe0ff */
[----:B------:R-:W-:Y:S01]  /*3790*/  VIADD R18, R18, 0x100 ;  /* 0x0000010012127836 */ /* 0x000fe20000000000 */
[-C--:B------:R-:W-:Y:S01]  /*37a0*/  ISETP.GE.AND P4, PT, R22, R25.reuse, PT ;  /* 0x000000191600720c */ /* 0x080fe20003f86270 */
[----:B------:R0:W-:Y:S01]  /*37b0*/  @!P6 STG.E.64 desc[UR8][R20.64], R28 ;  /* 0x0000001c1400e986 */ /* 0x0001e2000c101b08 */
[-C--:B------:R-:W-:Y:S02]  /*37c0*/  ISETP.GE.AND P5, PT, R24, R25.reuse, PT ;  /* 0x000000191800720c */ /* 0x080fe40003fa6270 */
[-C--:B------:R-:W-:Y:S01]  /*37d0*/  ISETP.GE.AND P6, PT, R0, R25.reuse, PT ;  /* 0x000000190000720c */ /* 0x080fe20003fc6270 */
[----:B------:R0:W-:Y:S01]  /*37e0*/  @!P0 STG.E.64 desc[UR8][R20.64+0x100], R16 ;  /* 0x0001001014008986 */ /* 0x0001e2000c101b08 */
[----:B------:R-:W-:-:S03]  /*37f0*/  ISETP.GE.AND P0, PT, R18, R25, PT ;  /* 0x000000191200720c */ /* 0x000fc60003f06270 */
[----:B------:R0:W-:Y:S04]  /*3800*/  @!P1 STG.E.64 desc[UR8][R20.64+0x200], R14 ;  /* 0x0002000e14009986 */ /* 0x0001e8000c101b08 */
[----:B------:R0:W-:Y:S04]  /*3810*/  @!P2 STG.E.64 desc[UR8][R20.64+0x300], R12 ;  /* 0x0003000c1400a986 */ /* 0x0001e8000c101b08 */
[----:B------:R0:W-:Y:S04]  /*3820*/  @!P3 STG.E.64 desc[UR8][R20.64+0x400], R10 ;  /* 0x0004000a1400b986 */ /* 0x0001e8000c101b08 */
[----:B------:R0:W-:Y:S04]  /*3830*/  @!P4 STG.E.64 desc[UR8][R20.64+0x500], R8 ;  /* 0x000500081400c986 */ /* 0x0001e8000c101b08 */
[----:B------:R0:W-:Y:S04]  /*3840*/  @!P5 STG.E.64 desc[UR8][R20.64+0x600], R6 ;  /* 0x000600061400d986 */ /* 0x0001e8000c101b08 */
[----:B------:R0:W-:Y:S01]  /*3850*/  @!P6 STG.E.64 desc[UR8][R20.64+0x700], R4 ;  /* 0x000700041400e986 */ /* 0x0001e2000c101b08 */
[----:B------:R-:W-:Y:S05]  /*3860*/  @P0 EXIT ;  /* 0x000000000000094d */ /* 0x000fea0003800000 */
[----:B------:R-:W-:Y:S01]  /*3870*/  STG.E.64 desc[UR8][R20.64+0x800], R2 ;  /* 0x0008000214007986 */ /* 0x000fe2000c101b08 */
[----:B------:R-:W-:Y:S05]  /*3880*/  EXIT ;  /* 0x000000000000794d */ /* 0x000fea0003800000 */
.L_x_7:
[----:B------:R-:W-:Y:S01]  /*3890*/  BSSY B1, `(.L_x_112) ;  /* 0x0000006000017945 */ /* 0x000fe20003800000 */
[----:B------:R-:W-:Y:S01]  /*38a0*/  PLOP3.LUT P0, PT, P0, PT, PT, 0x8, 0x80 ;  /* 0x000000000080781c */ /* 0x000fe2000070e170 */
[----:B------:R-:W-:-:S12]  /*38b0*/  IMAD.MOV.U32 R40, RZ, RZ, -0x1 ;  /* 0xffffffffff287424 */ /* 0x000fd800078e00ff */
[----:B---34-:R-:W-:Y:S05]  /*38c0*/  WARPSYNC.COLLECTIVE R40, `(.L_x_113) ;  /* 0x0000000028087348 */ /* 0x018fea0003c00000 */
[----:B------:R-:W-:Y:S01]  /*38d0*/  VOTE.ANY P0, P0 ;  /* 0x0000000000ff7806 */ /* 0x000fe20000000100 */
[----:B---34-:R-:W-:-:S12]  /*38e0*/  ENDCOLLECTIVE ;  /* 0x000000000000791b */ /* 0x018fd80003800000 */
.L_x_113:
[----:B------:R-:W-:Y:S05]  /*38f0*/  BSYNC B1 ;  /* 0x0000000000017941 */ /* 0x000fea0003800000 */
.L_x_112:
[----:B------:R-:W-:Y:S05]  /*3900*/  BRA `(.L_x_114) ;  /* 0xffffffd000b07947 */ /* 0x000fea000383ffff */
.L_x_9:
[----:B------:R-:W0:Y:S01]  /*3910*/  S2R R22, SR_GEMASK ;  /* 0x0000000000167919 */ /* 0x000e220000003c00 */
[----:B------:R-:W-:Y:S01]  /*3920*/  BSSY B1, `(.L_x_115) ;  /* 0x0000006000017945 */ /* 0x000fe20003800000 */
[----:B------:R-:W-:Y:S01]  /*3930*/  PLOP3.LUT P0, PT, P0, PT, PT, 0x8, 0x80 ;  /* 0x000000000080781c */ /* 0x000fe2000070e170 */
[----:B------:R-:W-:-:S12]  /*3940*/  IMAD.MOV.U32 R40, RZ, RZ, -0x1 ;  /* 0xffffffffff287424 */ /* 0x000fd800078e00ff */
[----:B0--34-:R-:W-:Y:S05]  /*3950*/  WARPSYNC.COLLECTIVE R40, `(.L_x_116) ;  /* 0x0000000028087348 */ /* 0x019fea0003c00000 */
[----:B------:R-:W-:Y:S01]  /*3960*/  VOTE.ANY R40, PT, P0 ;  /* 0x0000000000287806 */ /* 0x000fe200000e0100 */
[----:B0--34-:R-:W-:Y:S06]  /*3970*/  ENDCOLLECTIVE ;  /* 0x000000000000791b */ /* 0x019fec0003800000 */
.L_x_116:
[----:B------:R-:W-:Y:S05]  /*3980*/  BSYNC B1 ;  /* 0x0000000000017941 */ /* 0x000fea0003800000 */
.L_x_115:
[----:B------:R-:W-:Y:S01]  /*3990*/  LOP3.LUT R40, R40, 0x80000000, R22, 0xec, !PT ;  /* 0x8000000028287812 */ /* 0x000fe200078eec16 */
[----:B------:R-:W-:Y:S02]  /*39a0*/  IMAD.MOV.U32 R39, RZ, RZ, 0x1 ;  /* 0x00000001ff277424 */ /* 0x000fe400078e00ff */
[----:B------:R-:W-:Y:S02]  /*39b0*/  IMAD.MOV.U32 R41, RZ, RZ, R15 ;  /* 0x000000ffff297224 */ /* 0x000fe400078e000f */
[----:B------:R-:W-:-:S05]  /*39c0*/  VIADD R19, R40, 0xffffffff ;  /* 0xffffffff28137836 */ /* 0x000fca0000000000 */
[----:B------:R-:W-:Y:S02]  /*39d0*/  LOP3.LUT R19, R40, R19, RZ, 0xc, !PT ;  /* 0x0000001328137212 */ /* 0x000fe400078e0cff */
[----:B------:R-:W-:Y:S02]  /*39e0*/  MOV R40, 0xffffffff ;  /* 0xffffffff00287802 */ /* 0x000fe40000000f00 */
[----:B------:R0:W1:Y:S05]  /*39f0*/  POPC R38, R19 ;  /* 0x0000001300267309 */ /* 0x00006a0000000000 */
[----:B01----:R-:W-:Y:S05]  /*3a00*/  WARPSYNC.COLLECTIVE R40, `(.L_x_117) ;  /* 0x0000000028087348 */ /* 0x003fea0003c00000 */
[----:B-1----:R1:W2:Y:S02]  /*3a10*/  SHFL.DOWN P1, R39, R41, R39, R38 ;  /* 0x0800002729277389 */ /* 0x0022a40000020026 */
[----:B012---:R-:W-:Y:S05]  /*3a20*/  ENDCOLLECTIVE ;  /* 0x000000000000791b */ /* 0x007fea0003800000 */
.L_x_117:
[----:B------:R-:W-:Y:S01]  /*3a30*/  IMAD.MOV.U32 R16, RZ, RZ, R39 ;  /* 0x000000ffff107224 */ /* 0x000fe200078e0027 */
[----:B------:R-:W-:Y:S06]  /*3a40*/  BRA `(.L_x_118) ;  /* 0xffffffd0008c7947 */ /* 0x000fec000383ffff */
.L_x_10:
[----:B------:R-:W-:Y:S01]  /*3a50*/  BSSY B1, `(.L_x_119) ;  /* 0x0000006000017945 */ /* 0x000fe20003800000 */
[----:B------:R-:W-:Y:S02]  /*3a60*/  IMAD.MOV.U32 R39, RZ, RZ, 0x1 ;  /* 0x00000001ff277424 */ /* 0x000fe400078e00ff */
[----:B------:R-:W-:-:S07]  /*3a70*/  IMAD.MOV.U32 R40, RZ, RZ, -0x1 ;  /* 0xffffffffff287424 */ /* 0x000fce00078e00ff */
[----:B0--34-:R-:W-:Y:S05]  /*3a80*/  WARPSYNC.COLLECTIVE R40, `(.L_x_120) ;  /* 0x0000000028087348 */ /* 0x019fea0003c00000 */
[----:B------:R1:W2:Y:S02]  /*3a90*/  SHFL.DOWN P1, R39, R41, R39, R38 ;  /* 0x0800002729277389 */ /* 0x0002a40000020026 */
[----:B01234-:R-:W-:Y:S05]  /*3aa0*/  ENDCOLLECTIVE ;  /* 0x000000000000791b */ /* 0x01ffea0003800000 */
.L_x_120:
[----:B------:R-:W-:Y:S05]  /*3ab0*/  BSYNC B1 ;  /* 0x0000000000017941 */ /* 0x000fea0003800000 */
.L_x_119:
[----:B------:R-:W-:Y:S05]  /*3ac0*/  BRA `(.L_x_121) ;  /* 0xffffffd0007c7947 */ /* 0x000fea000383ffff */
.L_x_11:
[----:B------:R-:W-:Y:S01]  /*3ad0*/  BSSY B1, `(.L_x_122) ;  /* 0x0000007000017945 */ /* 0x000fe20003800000 */
[----:B------:R-:W-:Y:S02]  /*3ae0*/  IMAD.MOV.U32 R41, RZ, RZ, R12 ;  /* 0x000000ffff297224 */ /* 0x000fe400078e000c */
[----:B------:R-:W-:Y:S02]  /*3af0*/  IMAD.MOV.U32 R39, RZ, RZ, 0x1 ;  /* 0x00000001ff277424 */ /* 0x000fe400078e00ff */
[----:B------:R-:W-:-:S07]  /*3b00*/  IMAD.MOV.U32 R40, RZ, RZ, -0x1 ;  /* 0xffffffffff287424 */ /* 0x000fce00078e00ff */
[----:B0--34-:R-:W-:Y:S05]  /*3b10*/  WARPSYNC.COLLECTIVE R40, `(.L_x_123) ;  /* 0x0000000028087348 */ /* 0x019fea0003c00000 */
[----:B------:R1:W2:Y:S02]  /*3b20*/  SHFL.DOWN P1, R39, R41, R39, R38 ;  /* 0x0800002729277389 */ /* 0x0002a40000020026 */
[----:B01234-:R-:W-:Y:S05]  /*3b30*/  ENDCOLLECTIVE ;  /* 0x000000000000791b */ /* 0x01ffea0003800000 */
.L_x_123:
[----:B------:R-:W-:Y:S05]  /*3b40*/  BSYNC B1 ;  /* 0x0000000000017941 */ /* 0x000fea0003800000 */
.L_x_122:
[----:B------:R-:W-:Y:S05]  /*3b50*/  BRA `(.L_x_124) ;  /* 0xffffffd000607947 */ /* 0x000fea000383ffff */
.L_x_12:
[----:B------:R-:W-:Y:S01]  /*3b60*/  HFMA2 R39, -RZ, RZ, 0, 5.9604644775390625e-08 ;  /* 0x00000001ff277431 */ /* 0x000fe200000001ff */
[----:B------:R-:W-:Y:S01]  /*3b70*/  BSSY B1, `(.L_x_125) ;  /* 0x0000006000017945 */ /* 0x000fe20003800000 */
[----:B------:R-:W-:Y:S02]  /*3b80*/  IMAD.MOV.U32 R41, RZ, RZ, R13 ;  /* 0x000000ffff297224 */ /* 0x000fe400078e000d */
[----:B------:R-:W-:-:S07]  /*3b90*/  IMAD.MOV.U32 R40, RZ, RZ, -0x1 ;  /* 0xffffffffff287424 */ /* 0x000fce00078e00ff */
[----:B0--34-:R-:W-:Y:S05]  /*3ba0*/  WARPSYNC.COLLECTIVE R40, `(.L_x_126) ;  /* 0x0000000028087348 */ /* 0x019fea0003c00000 */
[----:B------:R1:W2:Y:S02]  /*3bb0*/  SHFL.DOWN P1, R39, R41, R39, R38 ;  /* 0x0800002729277389 */ /* 0x0002a40000020026 */
[----:B01234-:R-:W-:Y:S05]  /*3bc0*/  ENDCOLLECTIVE ;  /* 0x000000000000791b */ /* 0x01ffea0003800000 */
.L_x_126:
[----:B------:R-:W-:Y:S05]  /*3bd0*/  BSYNC B1 ;  /* 0x0000000000017941 */ /* 0x000fea0003800000 */
.L_x_125:
[----:B------:R-:W-:Y:S05]  /*3be0*/  BRA `(.L_x_127) ;  /* 0xffffffd000447947 */ /* 0x000fea000383ffff */
.L_x_13:
[----:B------:R-:W-:Y:S01]  /*3bf0*/  BSSY B1, `(.L_x_128) ;  /* 0x0000007000017945 */ /* 0x000fe20003800000 */
[----:B------:R-:W-:Y:S02]  /*3c00*/  IMAD.MOV.U32 R41, RZ, RZ, R19 ;  /* 0x000000ffff297224 */ /* 0x000fe400078e0013 */
[----:B------:R-:W-:Y:S02]  /*3c10*/  IMAD.MOV.U32 R39, RZ, RZ, 0x2 ;  /* 0x00000002ff277424 */ /* 0x000fe400078e00ff */
[----:B------:R-:W-:-:S07]  /*3c20*/  IMAD.MOV.U32 R40, RZ, RZ, -0x1 ;  /* 0xffffffffff287424 */ /* 0x000fce00078e00ff */
[----:B0--34-:R-:W-:Y:S05]  /*3c30*/  WARPSYNC.COLLECTIVE R40, `(.L_x_129) ;  /* 0x0000000028087348 */ /* 0x019fea0003c00000 */
[----:B------:R1:W2:Y:S02]  /*3c40*/  SHFL.DOWN P1, R39, R41, R39, R38 ;  /* 0x0800002729277389 */ /* 0x0002a40000020026 */
[----:B01234-:R-:W-:Y:S05]  /*3c50*/  ENDCOLLECTIVE ;  /* 0x000000000000791b */ /* 0x01ffea0003800000 */
.L_x_129:
[----:B------:R-:W-:Y:S05]  /*3c60*/  BSYNC B1 ;  /* 0x0000000000017941 */ /* 0x000fea0003800000 */
.L_x_128:
[----:B------:R-:W-:Y:S05]  /*3c70*/  BRA `(.L_x_130) ;  /* 0xffffffd000307947 */ /* 0x000fea000383ffff */
.L_x_14:
[----:B------:R-:W-:Y:S01]  /*3c80*/  BSSY B1, `(.L_x_131) ;  /* 0x0000006000017945 */ /* 0x000fe20003800000 */
[----:B------:R-:W-:Y:S02]  /*3c90*/  IMAD.MOV.U32 R39, RZ, RZ, 0x2 ;  /* 0x00000002ff277424 */ /* 0x000fe400078e00ff */
[----:B------:R-:W-:-:S07]  /*3ca0*/  IMAD.MOV.U32 R40, RZ, RZ, -0x1 ;  /* 0xffffffffff287424 */ /* 0x000fce00078e00ff */
[----:B01-34-:R-:W-:Y:S05]  /*3cb0*/  WARPSYNC.COLLECTIVE R40, `(.L_x_132) ;  /* 0x0000000028087348 */ /* 0x01bfea0003c00000 */
[----:B------:R2:W0:Y:S02]  /*3cc0*/  SHFL.DOWN P1, R39, R41, R39, R38 ;  /* 0x0800002729277389 */ /* 0x0004240000020026 */
[----:B01234-:R-:W-:Y:S05]  /*3cd0*/  ENDCOLLECTIVE ;  /* 0x000000000000791b */ /* 0x01ffea0003800000 */
.L_x_132:
[----:B------:R-:W-:Y:S05]  /*3ce0*/  BSYNC B1 ;  /* 0x0000000000017941 */ /* 0x000fea0003800000 */
.L_x_131:
[----:B------:R-:W-:Y:S05]  /*3cf0*/  BRA `(.L_x_133) ;  /* 0xffffffd000247947 */ /* 0x000fea000383ffff */
.L_x_15:
[----:B------:R-:W-:Y:S01]  /*3d00*/  BSSY B1, `(.L_x_134) ;  /* 0x0000007000017945 */ /* 0x000fe20003800000 */
[----:B------:R-:W-:Y:S01]  /*3d10*/  IMAD.MOV.U32 R41, RZ, RZ, R12 ;  /* 0x000000ffff297224 */ /* 0x000fe200078e000c */
[----:B------:R-:W-:Y:S01]  /*3d20*/  MOV R39, 0x2 ;  /* 0x0000000200277802 */ /* 0x000fe20000000f00 */
[----:B------:R-:W-:-:S07]  /*3d30*/  IMAD.MOV.U32 R40, RZ, RZ, -0x1 ;  /* 0xffffffffff287424 */ /* 0x000fce00078e00ff */
[----:B01-34-:R-:W-:Y:S05]  /*3d40*/  WARPSYNC.COLLECTIVE R40, `(.L_x_135) ;  /* 0x0000000028087348 */ /* 0x01bfea0003c00000 */
[----:B------:R2:W0:Y:S02]  /*3d50*/  SHFL.DOWN P1, R39, R41, R39, R38 ;  /* 0x0800002729277389 */ /* 0x0004240000020026 */
[----:B01234-:R-:W-:Y:S05]  /*3d60*/  ENDCOLLECTIVE ;  /* 0x000000000000791b */ /* 0x01ffea0003800000 */
.L_x_135:
[----:B------:R-:W-:Y:S05]  /*3d70*/  BSYNC B1 ;  /* 0x0000000000017941 */ /* 0x000fea0003800000 */
.L_x_134:
[----:B------:R-:W-:Y:S05]  /*3d80*/  BRA `(.L_x_136) ;  /* 0xffffffd000087947 */ /* 0x000fea000383ffff */
.L_x_16:
[----:B------:R-:W-:Y:S01]  /*3d90*/  BSSY B1, `(.L_x_137) ;  /* 0x0000007000017945 */ /* 0x000fe20003800000 */
[----:B------:R-:W-:Y:S02]  /*3da0*/  IMAD.MOV.U32 R41, RZ, RZ, R13 ;  /* 0x000000ffff297224 */ /* 0x000fe400078e000d */
[----:B------:R-:W-:Y:S02]  /*3db0*/  IMAD.MOV.U32 R39, RZ, RZ, 0x2 ;  /* 0x00000002ff277424 */ /* 0x000fe400078e00ff */
[----:B------:R-:W-:-:S07]  /*3dc0*/  IMAD.MOV.U32 R40, RZ, RZ, -0x1 ;  /* 0xffffffffff287424 */ /* 0x000fce00078e00ff */
[----:B01-34-:R-:W-:Y:S05]  /*3dd0*/  WARPSYNC.COLLECTIVE R40, `(.L_x_138) ;  /* 0x0000000028087348 */ /* 0x01bfea0003c00000 */
[----:B------:R2:W0:Y:S02]  /*3de0*/  SHFL.DOWN P1, R39, R41, R39, R38 ;  /* 0x0800002729277389 */ /* 0x0004240000020026 */
[----:B01234-:R-:W-:Y:S05]  /*3df0*/  ENDCOLLECTIVE ;  /* 0x000000000000791b */ /* 0x01ffea0003800000 */
.L_x_138:
[----:B------:R-:W-:Y:S05]  /*3e00*/  BSYNC B1 ;  /* 0x0000000000017941 */ /* 0x000fea0003800000 */
.L_x_137:
[----:B------:R-:W-:Y:S05]  /*3e10*/  BRA `(.L_x_139) ;  /* 0xffffffcc00ec7947 */ /* 0x000fea000383ffff */
.L_x_17:
[----:B------:R-:W-:Y:S01]  /*3e20*/  BSSY B1, `(.L_x_140) ;  /* 0x0000007000017945 */ /* 0x000fe20003800000 */
[----:B------:R-:W-:Y:S02]  /*3e30*/  IMAD.MOV.U32 R41, RZ, RZ, R19 ;  /* 0x000000ffff297224 */ /* 0x000fe400078e0013 */
[----:B------:R-:W-:Y:S02]  /*3e40*/  IMAD.MOV.U32 R39, RZ, RZ, 0x4 ;  /* 0x00000004ff277424 */ /* 0x000fe400078e00ff */
[----:B------:R-:W-:-:S07]  /*3e50*/  IMAD.MOV.U32 R40, RZ, RZ, -0x1 ;  /* 0xffffffffff287424 */ /* 0x000fce00078e00ff */
[----:B0--34-:R-:W-:Y:S05]  /*3e60*/  WARPSYNC.COLLECTIVE R40, `(.L_x_141) ;  /* 0x0000000028087348 */ /* 0x019fea0003c00000 */
[----:B------:R1:W2:Y:S02]  /*3e70*/  SHFL.DOWN P1, R39, R41, R39, R38 ;  /* 0x0800002729277389 */ /* 0x0002a40000020026 */
[----:B01234-:R-:W-:Y:S05]  /*3e80*/  ENDCOLLECTIVE ;  /* 0x000000000000791b */ /* 0x01ffea0003800000 */
.L_x_141:
[----:B------:R-:W-:Y:S05]  /*3e90*/  BSYNC B1 ;  /* 0x0000000000017941 */ /* 0x000fea0003800000 */
.L_x_140:
[----:B------:R-:W-:Y:S05]  /*3ea0*/  BRA `(.L_x_142) ;  /* 0xffffffcc00d87947 */ /* 0x000fea000383ffff */
.L_x_18:
[----:B------:R-:W-:Y:S01]  /*3eb0*/  HFMA2 R39, -RZ, RZ, 0, 2.384185791015625e-07 ;  /* 0x00000004ff277431 */ /* 0x000fe200000001ff */
[----:B------:R-:W-:Y:S01]  /*3ec0*/  BSSY B1, `(.L_x_143) ;  /* 0x0000005000017945 */ /* 0x000fe20003800000 */
[----:B------:R-:W-:-:S07]  /*3ed0*/  IMAD.MOV.U32 R40, RZ, RZ, -0x1 ;  /* 0xffffffffff287424 */ /* 0x000fce00078e00ff */
[----:B01-34-:R-:W-:Y:S05]  /*3ee0*/  WARPSYNC.COLLECTIVE R40, `(.L_x_144) ;  /* 0x0000000028087348 */ /* 0x01bfea0003c00000 */
[----:B------:R2:W0:Y:S02]  /*3ef0*/  SHFL.DOWN P1, R39, R41, R39, R38 ;  /* 0x0800002729277389 */ /* 0x0004240000020026 */
[----:B01234-:R-:W-:Y:S05]  /*3f00*/  ENDCOLLECTIVE ;  /* 0x000000000000791b */ /* 0x01ffea0003800000 */
.L_x_144:
[----:B------:R-:W-:Y:S05]  /*3f10*/  BSYNC B1 ;  /* 0x0000000000017941 */ /* 0x000fea0003800000 */
.L_x_143:
[----:B------:R-:W-:Y:S05]  /*3f20*/  BRA `(.L_x_145) ;  /* 0xffffffcc00cc7947 */ /* 0x000fea000383ffff */
.L_x_19:
[----:B------:R-:W-:Y:S01]  /*3f30*/  BSSY B1, `(.L_x_146) ;  /* 0x0000007000017945 */ /* 0x000fe20003800000 */
[----:B------:R-:W-:Y:S02]  /*3f40*/  IMAD.MOV.U32 R41, RZ, RZ, R12 ;  /* 0x000000ffff297224 */ /* 0x000fe400078e000c */
[----:B------:R-:W-:Y:S02]  /*3f50*/  IMAD.MOV.U32 R39, RZ, RZ, 0x4 ;  /* 0x00000004ff277424 */ /* 0x000fe400078e00ff */
[----:B------:R-:W-:-:S07]  /*3f60*/  IMAD.MOV.U32 R40, RZ, RZ, -0x1 ;  /* 0xffffffffff287424 */ /* 0x000fce00078e00ff */
[----:B01-34-:R-:W-:Y:S05]  /*3f70*/  WARPSYNC.COLLECTIVE R40, `(.L_x_147) ;  /* 0x0000000028087348 */ /* 0x01bfea0003c00000 */
[----:B------:R2:W0:Y:S02]  /*3f80*/  SHFL.DOWN P1, R39, R41, R39, R38 ;  /* 0x0800002729277389 */ /* 0x0004240000020026 */
[----:B01234-:R-:W-:Y:S05]  /*3f90*/  ENDCOLLECTIVE ;  /* 0x000000000000791b */ /* 0x01ffea0003800000 */
.L_x_147:
[----:B------:R-:W-:Y:S05]  /*3fa0*/  BSYNC B1 ;  /* 0x0000000000017941 */ /* 0x000fea0003800000 */
.L_x_146:
[----:B------:R-:W-:Y:S05]  /*3fb0*/  BRA `(.L_x_148) ;  /* 0xffffffcc00b07947 */ /* 0x000fea000383ffff */
.L_x_20:
[----:B------:R-:W-:Y:S01]  /*3fc0*/  BSSY B1, `(.L_x_149) ;  /* 0x0000007000017945 */ /* 0x000fe20003800000 */
[----:B------:R-:W-:Y:S02]  /*3fd0*/  IMAD.MOV.U32 R41, RZ, RZ, R13 ;  /* 0x000000ffff297224 */ /* 0x000fe400078e000d */
[----:B------:R-:W-:Y:S02]  /*3fe0*/  IMAD.MOV.U32 R39, RZ, RZ, 0x4 ;  /* 0x00000004ff277424 */ /* 0x000fe400078e00ff */
[----:B------:R-:W-:-:S07]  /*3ff0*/  IMAD.MOV.U32 R40, RZ, RZ, -0x1 ;  /* 0xffffffffff287424 */ /* 0x000fce00078e00ff */
[----:B01-34-:R-:W-:Y:S05]  /*4000*/  WARPSYNC.COLLECTIVE R40, `(.L_x_150) ;  /* 0x0000000028087348 */ /* 0x01bfea0003c00000 */
[----:B------:R2:W0:Y:S02]  /*4010*/  SHFL.DOWN P1, R39, R41, R39, R38 ;  /* 0x0800002729277389 */ /* 0x0004240000020026 */
[----:B01234-:R-:W-:Y:S05]  /*4020*/  ENDCOLLECTIVE ;  /* 0x000000000000791b */ /* 0x01ffea0003800000 */
.L_x_150:
[----:B------:R-:W-:Y:S05]  /*4030*/  BSYNC B1 ;  /* 0x0000000000017941 */ /* 0x000fea0003800000 */
.L_x_149:
[----:B------:R-:W-:Y:S05]  /*4040*/  BRA `(.L_x_151) ;  /* 0xffffffcc00947947 */ /* 0x000fea000383ffff */
.L_x_21:
[----:B------:R-:W-:Y:S01]  /*4050*/  BSSY B1, `(.L_x_152) ;  /* 0x0000007000017945 */ /* 0x000fe20003800000 */
[----:B------:R-:W-:Y:S01]  /*4060*/  MOV R41, R19 ;  /* 0x0000001300297202 */ /* 0x000fe20000000f00 */
[----:B------:R-:W-:Y:S02]  /*4070*/  IMAD.MOV.U32 R39, RZ, RZ, 0x8 ;  /* 0x00000008ff277424 */ /* 0x000fe400078e00ff */
[----:B------:R-:W-:-:S07]  /*4080*/  IMAD.MOV.U32 R40, RZ, RZ, -0x1 ;  /* 0xffffffffff287424 */ /* 0x000fce00078e00ff */
[----:B0--34-:R-:W-:Y:S05]  /*4090*/  WARPSYNC.COLLECTIVE R40, `(.L_x_153) ;  /* 0x0000000028087348 */ /* 0x019fea0003c00000 */
[----:B------:R1:W2:Y:S02]  /*40a0*/  SHFL.DOWN P1, R39, R41, R39, R38 ;  /* 0x0800002729277389 */ /* 0x0002a40000020026 */
[----:B01234-:R-:W-:Y:S05]  /*40b0*/  ENDCOLLECTIVE ;  /* 0x000000000000791b */ /* 0x01ffea0003800000 */
.L_x_153:
[----:B------:R-:W-:Y:S05]  /*40c0*/  BSYNC B1 ;  /* 0x0000000000017941 */ /* 0x000fea0003800000 */
.L_x_152:
[----:B------:R-:W-:Y:S05]  /*40d0*/  BRA `(.L_x_154) ;  /* 0xffffffcc00807947 */ /* 0x000fea000383ffff */
.L_x_22:
[----:B------:R-:W-:Y:S01]  /*40e0*/  BSSY B1, `(.L_x_155) ;  /* 0x0000006000017945 */ /* 0x000fe20003800000 */
[----:B------:R-:W-:Y:S02]  /*40f0*/  IMAD.MOV.U32 R39, RZ, RZ, 0x8 ;  /* 0x00000008ff277424 */ /* 0x000fe400078e00ff */
[----:B------:R-:W-:-:S07]  /*4100*/  IMAD.MOV.U32 R40, RZ, RZ, -0x1 ;  /* 0xffffffffff287424 */ /* 0x000fce00078e00ff */
[----:B01-34-:R-:W-:Y:S05]  /*4110*/  WARPSYNC.COLLECTIVE R40, `(.L_x_156) ;  /* 0x0000000028087348 */ /* 0x01bfea0003c00000 */
[----:B------:R2:W0:Y:S02]  /*4120*/  SHFL.DOWN P1, R39, R41, R39, R38 ;  /* 0x0800002729277389 */ /* 0x0004240000020026 */
[----:B01234-:R-:W-:Y:S05]  /*4130*/  ENDCOLLECTIVE ;  /* 0x000000000000791b */ /* 0x01ffea0003800000 */
.L_x_156:
[----:B------:R-:W-:Y:S05]  /*4140*/  BSYNC B1 ;  /* 0x0000000000017941 */ /* 0x000fea0003800000 */
.L_x_155:
[----:B------:R-:W-:Y:S05]  /*4150*/  BRA `(.L_x_157) ;  /* 0xffffffcc00747947 */ /* 0x000fea000383ffff */
.L_x_23:
[----:B------:R-:W-:Y:S01]  /*4160*/  BSSY B1, `(.L_x_158) ;  /* 0x0000007000017945 */ /* 0x000fe20003800000 */
[----:B------:R-:W-:Y:S02]  /*4170*/  IMAD.MOV.U32 R41, RZ, RZ, R12 ;  /* 0x000000ffff297224 */ /* 0x000fe400078e000c */
[----:B------:R-:W-:Y:S02]  /*4180*/  IMAD.MOV.U32 R39, RZ, RZ, 0x8 ;  /* 0x00000008ff277424 */ /* 0x000fe400078e00ff */
[----:B------:R-:W-:-:S07]  /*4190*/  IMAD.MOV.U32 R40, RZ, RZ, -0x1 ;  /* 0xffffffffff287424 */ /* 0x000fce00078e00ff */
[----:B01-34-:R-:W-:Y:S05]  /*41a0*/  WARPSYNC.COLLECTIVE R40, `(.L_x_159) ;  /* 0x0000000028087348 */ /* 0x01bfea0003c00000 */
[----:B------:R2:W0:Y:S02]  /*41b0*/  SHFL.DOWN P1, R39, R41, R39, R38 ;  /* 0x0800002729277389 */ /* 0x0004240000020026 */
[----:B01234-:R-:W-:Y:S05]  /*41c0*/  ENDCOLLECTIVE ;  /* 0x000000000000791b */ /* 0x01ffea0003800000 */
.L_x_159:
[----:B------:R-:W-:Y:S05]  /*41d0*/  BSYNC B1 ;  /* 0x0000000000017941 */ /* 0x000fea0003800000 */
.L_x_158:
[----:B------:R-:W-:Y:S05]  /*41e0*/  BRA `(.L_x_160) ;  /* 0xffffffcc00587947 */ /* 0x000fea000383ffff */
.L_x_24:
[----:B------:R-:W-:Y:S01]  /*41f0*/  BSSY B1, `(.L_x_161) ;  /* 0x0000007000017945 */ /* 0x000fe20003800000 */
[----:B------:R-:W-:Y:S01]  /*4200*/  MOV R41, R13 ;  /* 0x0000000d00297202 */ /* 0x000fe20000000f00 */
[----:B------:R-:W-:Y:S02]  /*4210*/  IMAD.MOV.U32 R39, RZ, RZ, 0x8 ;  /* 0x00000008ff277424 */ /* 0x000fe400078e00ff */
[----:B------:R-:W-:-:S07]  /*4220*/  IMAD.MOV.U32 R40, RZ, RZ, -0x1 ;  /* 0xffffffffff287424 */ /* 0x000fce00078e00ff */
[----:B01-34-:R-:W-:Y:S05]  /*4230*/  WARPSYNC.COLLECTIVE R40, `(.L_x_162) ;  /* 0x0000000028087348 */ /* 0x01bfea0003c00000 */
[----:B------:R2:W0:Y:S02]  /*4240*/  SHFL.DOWN P1, R39, R41, R39, R38 ;  /* 0x0800002729277389 */ /* 0x0004240000020026 */
[----:B01234-:R-:W-:Y:S05]  /*4250*/  ENDCOLLECTIVE ;  /* 0x000000000000791b */ /* 0x01ffea0003800000 */
.L_x_162:
[----:B------:R-:W-:Y:S05]  /*4260*/  BSYNC B1 ;  /* 0x0000000000017941 */ /* 0x000fea0003800000 */
.L_x_161:
[----:B------:R-:W-:Y:S05]  /*4270*/  BRA `(.L_x_163) ;  /* 0xffffffcc003c7947 */ /* 0x000fea000383ffff */
.L_x_25:
[----:B------:R-:W-:Y:S01]  /*4280*/  BSSY B1, `(.L_x_164) ;  /* 0x0000007000017945 */ /* 0x000fe20003800000 */
[----:B------:R-:W-:Y:S02]  /*4290*/  IMAD.MOV.U32 R41, RZ, RZ, R19 ;  /* 0x000000ffff297224 */ /* 0x000fe400078e0013 */
[----:B------:R-:W-:Y:S02]  /*42a0*/  IMAD.MOV.U32 R39, RZ, RZ, 0x10 ;  /* 0x00000010ff277424 */ /* 0x000fe400078e00ff */
[----:B------:R-:W-:-:S07]  /*42b0*/  IMAD.MOV.U32 R40, RZ, RZ, -0x1 ;  /* 0xffffffffff287424 */ /* 0x000fce00078e00ff */
[----:B0--34-:R-:W-:Y:S05]  /*42c0*/  WARPSYNC.COLLECTIVE R40, `(.L_x_165) ;  /* 0x0000000028087348 */ /* 0x019fea0003c00000 */
[----:B------:R1:W2:Y:S02]  /*42d0*/  SHFL.DOWN P1, R39, R41, R39, R38 ;  /* 0x0800002729277389 */ /* 0x0002a40000020026 */
[----:B01234-:R-:W-:Y:S05]  /*42e0*/  ENDCOLLECTIVE ;  /* 0x000000000000791b */ /* 0x01ffea0003800000 */
.L_x_165:
[----:B------:R-:W-:Y:S05]  /*42f0*/  BSYNC B1 ;  /* 0x0000000000017941 */ /* 0x000fea0003800000 */
.L_x_164:
[----:B------:R-:W-:Y:S05]  /*4300*/  BRA `(.L_x_166) ;  /* 0xffffffcc00287947 */ /* 0x000fea000383ffff */
.L_x_26:
[----:B------:R-:W-:Y:S01]  /*4310*/  BSSY B1, `(.L_x_167) ;  /* 0x0000006000017945 */ /* 0x000fe20003800000 */
[----:B------:R-:W-:Y:S02]  /*4320*/  IMAD.MOV.U32 R39, RZ, RZ, 0x10 ;  /* 0x00000010ff277424 */ /* 0x000fe400078e00ff */
[----:B------:R-:W-:-:S07]  /*4330*/  IMAD.MOV.U32 R40, RZ, RZ, -0x1 ;  /* 0xffffffffff287424 */ /* 0x000fce00078e00ff */
[----:B-1-34-:R-:W-:Y:S05]  /*4340*/  WARPSYNC.COLLECTIVE R40, `(.L_x_168) ;  /* 0x0000000028087348 */ /* 0x01afea0003c00000 */
[----:B------:R0:W2:Y:S02]  /*4350*/  SHFL.DOWN P1, R39, R41, R39, R38 ;  /* 0x0800002729277389 */ /* 0x0000a40000020026 */
[----:B01234-:R-:W-:Y:S05]  /*4360*/  ENDCOLLECTIVE ;  /* 0x000000000000791b */ /* 0x01ffea0003800000 */
.L_x_168:
[----:B------:R-:W-:Y:S05]  /*4370*/  BSYNC B1 ;  /* 0x0000000000017941 */ /* 0x000fea0003800000 */
.L_x_167:
[----:B------:R-:W-:Y:S05]  /*4380*/  BRA `(.L_x_169) ;  /* 0xffffffcc00287947 */ /* 0x000fea000383ffff */
.L_x_27:
[----:B------:R-:W-:Y:S01]  /*4390*/  BSSY B1, `(.L_x_170) ;  /* 0x0000007000017945 */ /* 0x000fe20003800000 */
[----:B------:R-:W-:Y:S01]  /*43a0*/  MOV R41, R12 ;  /* 0x0000000c00297202 */ /* 0x000fe20000000f00 */
[----:B------:R-:W-:Y:S02]  /*43b0*/  IMAD.MOV.U32 R39, RZ, RZ, 0x10 ;  /* 0x00000010ff277424 */ /* 0x000fe400078e00ff */
[----:B------:R-:W-:-:S07]  /*43c0*/  IMAD.MOV.U32 R40, RZ, RZ, -0x1 ;  /* 0xffffffffff287424 */ /* 0x000fce00078e00ff */
[----:B-1-34-:R-:W-:Y:S05]  /*43d0*/  WARPSYNC.COLLECTIVE R40, `(.L_x_171) ;  /* 0x0000000028087348 */ /* 0x01afea0003c00000 */
[----:B------:R0:W2:Y:S02]  /*43e0*/  SHFL.DOWN P1, R39, R41, R39, R38 ;  /* 0x0800002729277389 */ /* 0x0000a40000020026 */
[----:B01234-:R-:W-:Y:S05]  /*43f0*/  ENDCOLLECTIVE ;  /* 0x000000000000791b */ /* 0x01ffea0003800000 */
.L_x_171:
[----:B------:R-:W-:Y:S05]  /*4400*/  BSYNC B1 ;  /* 0x0000000000017941 */ /* 0x000fea0003800000 */
.L_x_170:
[----:B------:R-:W-:Y:S05]  /*4410*/  BRA `(.L_x_172) ;  /* 0xffffffcc00107947 */ /* 0x000fea000383ffff */
.L_x_28:
[----:B------:R-:W-:Y:S01]  /*4420*/  BSSY B1, `(.L_x_173) ;  /* 0x0000007000017945 */ /* 0x000fe20003800000 */
[----:B------:R-:W-:Y:S02]  /*4430*/  IMAD.MOV.U32 R41, RZ, RZ, R13 ;  /* 0x000000ffff297224 */ /* 0x000fe400078e000d */
[----:B------:R-:W-:Y:S02]  /*4440*/  IMAD.MOV.U32 R39, RZ, RZ, 0x10 ;  /* 0x00000010ff277424 */ /* 0x000fe400078e00ff */
[----:B------:R-:W-:-:S07]  /*4450*/  IMAD.MOV.U32 R40, RZ, RZ, -0x1 ;  /* 0xffffffffff287424 */ /* 0x000fce00078e00ff */
[----:B-1-34-:R-:W-:Y:S05]  /*4460*/  WARPSYNC.COLLECTIVE R40, `(.L_x_174) ;  /* 0x0000000028087348 */ /* 0x01afea0003c00000 */
[----:B------:R0:W2:Y:S02]  /*4470*/  SHFL.DOWN P1, R39, R41, R39, R38 ;  /* 0x0800002729277389 */ /* 0x0000a40000020026 */
[----:B01234-:R-:W-:Y:S05]  /*4480*/  ENDCOLLECTIVE ;  /* 0x000000000000791b */ /* 0x01ffea0003800000 */
.L_x_174:
[----:B------:R-:W-:Y:S05]  /*4490*/  BSYNC B1 ;  /* 0x0000000000017941 */ /* 0x000fea0003800000 */
.L_x_173:
[----:B------:R-:W-:Y:S05]  /*44a0*/  BRA `(.L_x_175) ;  /* 0xffffffc800f47947 */ /* 0x000fea000383ffff */
.L_x_29:
[----:B------:R-:W-:Y:S01]  /*44b0*/  BSSY B1, `(.L_x_176) ;  /* 0x0000005000017945 */ /* 0x000fe20003800000 */
[----:B------:R-:W-:-:S07]  /*44c0*/  IMAD.MOV.U32 R40, RZ, RZ, -0x1 ;  /* 0xffffffffff287424 */ /* 0x000fce00078e00ff */
[----:B-1-34-:R-:W-:Y:S05]  /*44d0*/  WARPSYNC.COLLECTIVE R40, `(.L_x_177) ;  /* 0x0000000028087348 */ /* 0x01afea0003c00000 */
[----:B------:R-:W-:Y:S01]  /*44e0*/  VOTE.ALL P0, P0 ;  /* 0x0000000000ff7806 */ /* 0x000fe20000000000 */
[----:B-1-34-:R-:W-:-:S12]  /*44f0*/  ENDCOLLECTIVE ;  /* 0x000000000000791b */ /* 0x01afd80003800000 */
.L_x_177:
[----:B------:R-:W-:Y:S05]  /*4500*/  BSYNC B1 ;  /* 0x0000000000017941 */ /* 0x000fea0003800000 */
.L_x_176:
[----:B------:R-:W-:Y:S05]  /*4510*/  BRA `(.L_x_178) ;  /* 0xffffffc800ec7947 */ /* 0x000fea000383ffff */
.L_x_31:
[----:B------:R-:W-:Y:S01]  /*4520*/  BSSY B1, `(.L_x_179) ;  /* 0x0000006000017945 */ /* 0x000fe20003800000 */
[----:B------:R-:W-:Y:S01]  /*4530*/  PLOP3.LUT P0, PT, P0, PT, PT, 0x8, 0x80 ;  /* 0x000000000080781c */ /* 0x000fe2000070e170 */
[----:B------:R-:W-:-:S12]  /*4540*/  IMAD.MOV.U32 R40, RZ, RZ, -0x1 ;  /* 0xffffffffff287424 */ /* 0x000fd800078e00ff */
[----:B---34-:R-:W-:Y:S05]  /*4550*/  WARPSYNC.COLLECTIVE R40, `(.L_x_180) ;  /* 0x0000000028087348 */ /* 0x018fea0003c00000 */
[----:B------:R-:W-:Y:S01]  /*4560*/  VOTE.ANY P0, P0 ;  /* 0x0000000000ff7806 */ /* 0x000fe20000000100 */
[----:B---34-:R-:W-:-:S12]  /*4570*/  ENDCOLLECTIVE ;  /* 0x000000000000791b */ /* 0x018fd80003800000 */
.L_x_180:
[----:B------:R-:W-:Y:S05]  /*4580*/  BSYNC B1 ;  /* 0x0000000000017941 */ /* 0x000fea0003800000 */
.L_x_179:
[----:B------:R-:W-:Y:S05]  /*4590*/  BRA `(.L_x_181) ;  /* 0xffffffc800ec7947 */ /* 0x000fea000383ffff */
.L_x_33:
[----:B------:R-:W-:Y:S01]  /*45a0*/  BSSY B1, `(.L_x_182) ;  /* 0x0000006000017945 */ /* 0x000fe20003800000 */
[----:B------:R-:W-:Y:S02]  /*45b0*/  PLOP3.LUT P0, PT, P0, PT, PT, 0x8, 0x80 ;  /* 0x000000000080781c */ /* 0x000fe4000070e170 */
[----:B------:R-:W-:-:S11]  /*45c0*/  MOV R40, 0xffffffff ;  /* 0xffffffff00287802 */ /* 0x000fd60000000f00 */
[----:B---34-:R-:W-:Y:S05]  /*45d0*/  WARPSYNC.COLLECTIVE R40, `(.L_x_183) ;  /* 0x0000000028087348 */ /* 0x018fea0003c00000 */
[----:B------:R-:W-:Y:S01]  /*45e0*/  VOTE.ANY R40, PT, P0 ;  /* 0x0000000000287806 */ /* 0x000fe200000e0100 */
[----:B---34-:R-:W-:Y:S06]  /*45f0*/  ENDCOLLECTIVE ;  /* 0x000000000000791b */ /* 0x018fec0003800000 */
.L_x_183:
[----:B------:R-:W-:Y:S05]  /*4600*/  BSYNC B1 ;  /* 0x0000000000017941 */ /* 0x000fea0003800000 */
.L_x_182:
[----:B------:R-:W-:Y:S01]  /*4610*/  LOP3.LUT R40, R40, 0x80000000, R22, 0xec, !PT ;  /* 0x8000000028287812 */ /* 0x000fe200078eec16 */
[----:B------:R-:W-:-:S04]  /*4620*/  IMAD.MOV.U32 R41, RZ, RZ, R19 ;  /* 0x000000ffff297224 */ /* 0x000fc800078e0013 */
[----:B------:R-:W-:-:S05]  /*4630*/  VIADD R39, R40, 0xffffffff ;  /* 0xffffffff28277836 */ /* 0x000fca0000000000 */
[----:B------:R-:W-:Y:S01]  /*4640*/  LOP3.LUT R44, R40, R39, RZ, 0xc, !PT ;  /* 0x00000027282c7212 */ /* 0x000fe200078e0cff */
[----:B------:R-:W-:Y:S02]  /*4650*/  IMAD.MOV.U32 R39, RZ, RZ, 0x1 ;  /* 0x00000001ff277424 */ /* 0x000fe400078e00ff */
[----:B------:R-:W-:Y:S01]  /*4660*/  IMAD.MOV.U32 R40, RZ, RZ, -0x1 ;  /* 0xffffffffff287424 */ /* 0x000fe200078e00ff */
[----:B------:R0:W1:Y:S06]  /*4670*/  POPC R38, R44 ;  /* 0x0000002c00267309 */ /* 0x00006c0000000000 */
[----:B01----:R-:W-:Y:S05]  /*4680*/  WARPSYNC.COLLECTIVE R40, `(.L_x_184) ;  /* 0x0000000028087348 */ /* 0x003fea0003c00000 */
[----:B-1----:R1:W2:Y:S02]  /*4690*/  SHFL.DOWN P1, R39, R41, R39, R38 ;  /* 0x0800002729277389 */ /* 0x0022a40000020026 */
[----:B012---:R-:W-:Y:S05]  /*46a0*/  ENDCOLLECTIVE ;  /* 0x000000000000791b */ /* 0x007fea0003800000 */
.L_x_184:
[----:B------:R-:W-:Y:S01]  /*46b0*/  IMAD.MOV.U32 R42, RZ, RZ, R39 ;  /* 0x000000ffff2a7224 */ /* 0x000fe200078e0027 */
[----:B------:R-:W-:Y:S06]  /*46c0*/  BRA `(.L_x_185) ;  /* 0xffffffc800c87947 */ /* 0x000fec000383ffff */
.L_x_34:
[----:B------:R-:W-:Y:S01]  /*46d0*/  BSSY B1, `(.L_x_186) ;  /* 0x0000006000017945 */ /* 0x000fe20003800000 */
[----:B------:R-:W-:Y:S02]  /*46e0*/  IMAD.MOV.U32 R39, RZ, RZ, 0x1 ;  /* 0x00000001ff277424 */ /* 0x000fe400078e00ff */
[----:B------:R-:W-:-:S07]  /*46f0*/  IMAD.MOV.U32 R40, RZ, RZ, -0x1 ;  /* 0xffffffffff287424 */ /* 0x000fce00078e00ff */
[----:B01-34-:R-:W-:Y:S05]  /*4700*/  WARPSYNC.COLLECTIVE R40, `(.L_x_187) ;  /* 0x0000000028087348 */ /* 0x01bfea0003c00000 */
[----:B------:R2:W0:Y:S02]  /*4710*/  SHFL.DOWN P1, R39, R41, R39, R38 ;  /* 0x0800002729277389 */ /* 0x0004240000020026 */
[----:B01234-:R-:W-:Y:S05]  /*4720*/  ENDCOLLECTIVE ;  /* 0x000000000000791b */ /* 0x01ffea0003800000 */
.L_x_187:
[----:B------:R-:W-:Y:S05]  /*4730*/  BSYNC B1 ;  /* 0x0000000000017941 */ /* 0x000fea0003800000 */
.L_x_186:
[----:B------:R-:W-:Y:S05]  /*4740*/  BRA `(.L_x_188) ;  /* 0xffffffc800b47947 */ /* 0x000fea000383ffff */
.L_x_35:
[----:B------:R-:W-:Y:S01]  /*4750*/  BSSY B1, `(.L_x_189) ;  /* 0x0000007000017945 */ /* 0x000fe20003800000 */
[----:B------:R-:W-:Y:S01]  /*4760*/  MOV R41, R16 ;  /* 0x0000001000297202 */ /* 0x000fe20000000f00 */
[----:B------:R-:W-:Y:S02]  /*4770*/  IMAD.MOV.U32 R39, RZ, RZ, 0x1 ;  /* 0x00000001ff277424 */ /* 0x000fe400078e00ff */
[----:B------:R-:W-:-:S07]  /*4780*/  IMAD.MOV.U32 R40, RZ, RZ, -0x1 ;  /* 0xffffffffff287424 */ /* 0x000fce00078e00ff */
[----:B0--34-:R-:W-:Y:S05]  /*4790*/  WARPSYNC.COLLECTIVE R40, `(.L_x_190) ;  /* 0x0000000028087348 */ /* 0x019fea0003c00000 */
[----:B------:R1:W2:Y:S02]  /*47a0*/  SHFL.DOWN P1, R39, R41, R39, R38 ;  /* 0x0800002729277389 */ /* 0x0002a40000020026 */
[----:B01234-:R-:W-:Y:S05]  /*47b0*/  ENDCOLLECTIVE ;  /* 0x000000000000791b */ /* 0x01ffea0003800000 */
.L_x_190:
[----:B------:R-:W-:Y:S05]  /*47c0*/  BSYNC B1 ;  /* 0x0000000000017941 */ /* 0x000fea0003800000 */
.L_x_189:
[----:B------:R-:W-:Y:S05]  /*47d0*/  BRA `(.L_x_191) ;  /* 0xffffffc8009c7947 */ /* 0x000fea000383ffff */
.L_x_36:
[----:B------:R-:W-:Y:S01]  /*47e0*/  BSSY B1, `(.L_x_192) ;  /* 0x0000007000017945 */ /* 0x000fe20003800000 */
[----:B------:R-:W-:Y:S02]  /*47f0*/  IMAD.MOV.U32 R41, RZ, RZ, R17 ;  /* 0x000000ffff297224 */ /* 0x000fe400078e0011 */
[----:B------:R-:W-:Y:S02]  /*4800*/  IMAD.MOV.U32 R39, RZ, RZ, 0x1 ;  /* 0x00000001ff277424 */ /* 0x000fe400078e00ff */
[----:B------:R-:W-:-:S07]  /*4810*/  IMAD.MOV.U32 R40, RZ, RZ, -0x1 ;  /* 0xffffffffff287424 */ /* 0x000fce00078e00ff */
[----:B0--34-:R-:W-:Y:S05]  /*4820*/  WARPSYNC.COLLECTIVE R40, `(.L_x_193) ;  /* 0x0000000028087348 */ /* 0x019fea0003c00000 */
[----:B------:R1:W2:Y:S02]  /*4830*/  SHFL.DOWN P1, R39, R41, R39, R38 ;  /* 0x0800002729277389 */ /* 0x0002a40000020026 */
[----:B01234-:R-:W-:Y:S05]  /*4840*/  ENDCOLLECTIVE ;  /* 0x000000000000791b */ /* 0x01ffea0003800000 */
.L_x_193:
[----:B------:R-:W-:Y:S05]  /*4850*/  BSYNC B1 ;  /* 0x0000000000017941 */ /* 0x000fea0003800000 */
.L_x_192:
[----:B------:R-:W-:Y:S05]  /*4860*/  BRA `(.L_x_194) ;  /* 0xffffffc800807947 */ /* 0x000fea000383ffff */
.L_x_37:
[----:B------:R-:W-:Y:S01]  /*4870*/  BSSY B1, `(.L_x_195) ;  /* 0x0000006000017945 */ /* 0x000fe20003800000 */
[----:B------:R-:W-:Y:S02]  /*4880*/  IMAD.MOV.U32 R39, RZ, RZ, 0x2 ;  /* 0x00000002ff277424 */ /* 0x000fe400078e00ff */
[----:B------:R-:W-:-:S07]  /*4890*/  IMAD.MOV.U32 R40, RZ, RZ, -0x1 ;  /* 0xffffffffff287424 */ /* 0x000fce00078e00ff */
[----:B0--34-:R-:W-:Y:S05]  /*48a0*/  WARPSYNC.COLLECTIVE R40, `(.L_x_196) ;  /* 0x0000000028087348 */ /* 0x019fea0003c00000 */
[----:B------:R1:W2:Y:S02]  /*48b0*/  SHFL.DOWN P1, R39, R41, R39, R38 ;  /* 0x0800002729277389 */ /* 0x0002a40000020026 */
[----:B01234-:R-:W-:Y:S05]  /*48c0*/  ENDCOLLECTIVE ;  /* 0x000000000000791b */ /* 0x01ffea0003800000 */
.L_x_196:
[----:B------:R-:W-:Y:S05]  /*48d0*/  BSYNC B1 ;  /* 0x0000000000017941 */ /* 0x000fea0003800000 */
.L_x_195:
[----:B------:R-:W-:Y:S05]  /*48e0*/  BRA `(.L_x_197) ;  /* 0xffffffc800707947 */ /* 0x000fea000383ffff */
.L_x_38:
[----:B------:R-:W-:Y:S01]  /*48f0*/  HFMA2 R39, -RZ, RZ, 0, 1.1920928955078125e-07 ;  /* 0x00000002ff277431 */ /* 0x000fe200000001ff */
[----:B------:R-:W-:Y:S01]  /*4900*/  BSSY B1, `(.L_x_198) ;  /* 0x0000005000017945 */ /* 0x000fe20003800000 */
[----:B------:R-:W-:-:S07]  /*4910*/  IMAD.MOV.U32 R40, RZ, RZ, -0x1 ;  /* 0xffffffffff287424 */ /* 0x000fce00078e00ff */
[----:B01-34-:R-:W-:Y:S05]  /*4920*/  WARPSYNC.COLLECTIVE R40, `(.L_x_199) ;  /* 0x0000000028087348 */ /* 0x01bfea0003c00000 */
[----:B------:R2:W0:Y:S02]  /*4930*/  SHFL.DOWN P1, R39, R41, R39, R38 ;  /* 0x0800002729277389 */ /* 0x0004240000020026 */
[----:B01234-:R-:W-:Y:S05]  /*4940*/  ENDCOLLECTIVE ;  /* 0x000000000000791b */ /* 0x01ffea0003800000 */
.L_x_199:
[----:B------:R-:W-:Y:S05]  /*4950*/  BSYNC B1 ;  /* 0x0000000000017941 */ /* 0x000fea0003800000 */
.L_x_198:
[----:B------:R-:W-:Y:S05]  /*4960*/  BRA `(.L_x_200) ;  /* 0xffffffc800647947 */ /* 0x000fea000383ffff */
.L_x_39:
[----:B------:R-:W-:Y:S01]  /*4970*/  BSSY B1, `(.L_x_201) ;  /* 0x0000007000017945 */ /* 0x000fe20003800000 */
[----:B-1----:R-:W-:Y:S02]  /*4980*/  IMAD.MOV.U32 R41, RZ, RZ, R16 ;  /* 0x000000ffff297224 */ /* 0x002fe400078e0010 */
[----:B------:R-:W-:Y:S02]  /*4990*/  IMAD.MOV.U32 R39, RZ, RZ, 0x2 ;  /* 0x00000002ff277424 */ /* 0x000fe400078e00ff */
[----:B------:R-:W-:-:S07]  /*49a0*/  IMAD.MOV.U32 R40, RZ, RZ, -0x1 ;  /* 0xffffffffff287424 */ /* 0x000fce00078e00ff */
[----:B0--34-:R-:W-:Y:S05]  /*49b0*/  WARPSYNC.COLLECTIVE R40, `(.L_x_202) ;  /* 0x0000000028087348 */ /* 0x019fea0003c00000 */
[----:B------:R1:W2:Y:S02]  /*49c0*/  SHFL.DOWN P1, R39, R41, R39, R38 ;  /* 0x0800002729277389 */ /* 0x0002a40000020026 */
[----:B01234-:R-:W-:Y:S05]  /*49d0*/  ENDCOLLECTIVE ;  /* 0x000000000000791b */ /* 0x01ffea0003800000 */
.L_x_202:
[----:B------:R-:W-:Y:S05]  /*49e0*/  BSYNC B1 ;  /* 0x0000000000017941 */ /* 0x000fea0003800000 */
.L_x_201:
[----:B------:R-:W-:Y:S05]  /*49f0*/  BRA `(.L_x_203) ;  /* 0xffffffc800487947 */ /* 0x000fea000383ffff */
.L_x_40:
[----:B------:R-:W-:Y:S01]  /*4a00*/  BSSY B1, `(.L_x_204) ;  /* 0x0000007000017945 */ /* 0x000fe20003800000 */
[----:B-1----:R-:W-:Y:S02]  /*4a10*/  IMAD.MOV.U32 R41, RZ, RZ, R17 ;  /* 0x000000ffff297224 */ /* 0x002fe400078e0011 */
[----:B------:R-:W-:Y:S02]  /*4a20*/  IMAD.MOV.U32 R39, RZ, RZ, 0x2 ;  /* 0x00000002ff277424 */ /* 0x000fe400078e00ff */
[----:B------:R-:W-:-:S07]  /*4a30*/  IMAD.MOV.U32 R40, RZ, RZ, -0x1 ;  /* 0xffffffffff287424 */ /* 0x000fce00078e00ff */
[----:B0--34-:R-:W-:Y:S05]  /*4a40*/  WARPSYNC.COLLECTIVE R40, `(.L_x_205) ;  /* 0x0000000028087348 */ /* 0x019fea0003c00000 */
[----:B------:R1:W2:Y:S02]  /*4a50*/  SHFL.DOWN P1, R39, R41, R39, R38 ;  /* 0x0800002729277389 */ /* 0x0002a40000020026 */
[----:B01234-:R-:W-:Y:S05]  /*4a60*/  ENDCOLLECTIVE ;  /* 0x000000000000791b */ /* 0x01ffea0003800000 */
.L_x_205:
[----:B------:R-:W-:Y:S05]  /*4a70*/  BSYNC B1 ;  /* 0x0000000000017941 */ /* 0x000fea0003800000 */
.L_x_204:
[----:B------:R-:W-:Y:S05]  /*4a80*/  BRA `(.L_x_206) ;  /* 0xffffffc8002c7947 */ /* 0x000fea000383ffff */
.L_x_41:
[----:B------:R-:W-:Y:S01]  /*4a90*/  BSSY B1, `(.L_x_207) ;  /* 0x0000007000017945 */ /* 0x000fe20003800000 */
[----:B-1----:R-:W-:Y:S01]  /*4aa0*/  MOV R41, R45 ;  /* 0x0000002d00297202 */ /* 0x002fe20000000f00 */
[----:B------:R-:W-:Y:S02]  /*4ab0*/  IMAD.MOV.U32 R39, RZ, RZ, 0x4 ;  /* 0x00000004ff277424 */ /* 0x000fe400078e00ff */
[----:B------:R-:W-:-:S07]  /*4ac0*/  IMAD.MOV.U32 R40, RZ, RZ, -0x1 ;  /* 0xffffffffff287424 */ /* 0x000fce00078e00ff */
[----:B0--34-:R-:W-:Y:S05]  /*4ad0*/  WARPSYNC.COLLECTIVE R40, `(.L_x_208) ;  /* 0x0000000028087348 */ /* 0x019fea0003c00000 */
[----:B------:R1:W2:Y:S02]  /*4ae0*/  SHFL.DOWN P1, R39, R41, R39, R38 ;  /* 0x0800002729277389 */ /* 0x0002a40000020026 */
[----:B01234-:R-:W-:Y:S05]  /*4af0*/  ENDCOLLECTIVE ;  /* 0x000000000000791b */ /* 0x01ffea0003800000 */
.L_x_208:
[----:B------:R-:W-:Y:S05]  /*4b00*/  BSYNC B1 ;  /* 0x0000000000017941 */ /* 0x000fea0003800000 */
.L_x_207:
[----:B------:R-:W-:Y:S05]  /*4b10*/  BRA `(.L_x_209) ;  /* 0xffffffc800147947 */ /* 0x000fea000383ffff */
.L_x_42:
[----:B------:R-:W-:Y:S01]  /*4b20*/  BSSY B1, `(.L_x_210) ;  /* 0x0000006000017945 */ /* 0x000fe20003800000 */
[----:B------:R-:W-:Y:S02]  /*4b30*/  IMAD.MOV.U32 R39, RZ, RZ, 0x4 ;  /* 0x00000004ff277424 */ /* 0x000fe400078e00ff */
[----:B------:R-:W-:-:S07]  /*4b40*/  IMAD.MOV.U32 R40, RZ, RZ, -0x1 ;  /* 0xffffffffff287424 */ /* 0x000fce00078e00ff */
[----:B-1-34-:R-:W-:Y:S05]  /*4b50*/  WARPSYNC.COLLECTIVE R40, `(.L_x_211) ;  /* 0x0000000028087348 */ /* 0x01afea0003c00000 */
[----:B------:R0:W2:Y:S02]  /*4b60*/  SHFL.DOWN P1, R39, R41, R39, R38 ;  /* 0x0800002729277389 */ /* 0x0000a40000020026 */
[----:B01234-:R-:W-:Y:S05]  /*4b70*/  ENDCOLLECTIVE ;  /* 0x000000000000791b */ /* 0x01ffea0003800000 */
.L_x_211:
[----:B------:R-:W-:Y:S05]  /*4b80*/  BSYNC B1 ;  /* 0x0000000000017941 */ /* 0x000fea0003800000 */
.L_x_210:
[----:B------:R-:W-:Y:S05]  /*4b90*/  BRA `(.L_x_212) ;  /* 0xffffffc800087947 */ /* 0x000fea000383ffff */
.L_x_43:
[----:B------:R-:W-:Y:S01]  /*4ba0*/  BSSY B1, `(.L_x_213) ;  /* 0x0000007000017945 */ /* 0x000fe20003800000 */
[----:B-1----:R-:W-:Y:S02]  /*4bb0*/  IMAD.MOV.U32 R41, RZ, RZ, R16 ;  /* 0x000000ffff297224 */ /* 0x002fe400078e0010 */
[----:B------:R-:W-:Y:S02]  /*4bc0*/  IMAD.MOV.U32 R39, RZ, RZ, 0x4 ;  /* 0x00000004ff277424 */ /* 0x000fe400078e00ff */
[----:B------:R-:W-:-:S07]  /*4bd0*/  IMAD.MOV.U32 R40, RZ, RZ, -0x1 ;  /* 0xffffffffff287424 */ /* 0x000fce00078e00ff */
[----:B---34-:R-:W-:Y:S05]  /*4be0*/  WARPSYNC.COLLECTIVE R40, `(.L_x_214) ;  /* 0x0000000028087348 */ /* 0x018fea0003c00000 */
[----:B------:R0:W1:Y:S02]  /*4bf0*/  SHFL.DOWN P1, R39, R41, R39, R38 ;  /* 0x0800002729277389 */ /* 0x0000640000020026 */
[----:B01-34-:R-:W-:Y:S05]  /*4c00*/  ENDCOLLECTIVE ;  /* 0x000000000000791b */ /* 0x01bfea0003800000 */
.L_x_214:
[----:B------:R-:W-:Y:S05]  /*4c10*/  BSYNC B1 ;  /* 0x0000000000017941 */ /* 0x000fea0003800000 */
.L_x_213:
[----:B------:R-:W-:Y:S05]  /*4c20*/  BRA `(.L_x_215) ;  /* 0xffffffc400ec7947 */ /* 0x000fea000383ffff */
.L_x_44:
[----:B------:R-:W-:Y:S01]  /*4c30*/  BSSY B1, `(.L_x_216) ;  /* 0x0000007000017945 */ /* 0x000fe20003800000 */
[----:B-1----:R-:W-:Y:S01]  /*4c40*/  MOV R41, R17 ;  /* 0x0000001100297202 */ /* 0x002fe20000000f00 */
[----:B------:R-:W-:Y:S02]  /*4c50*/  IMAD.MOV.U32 R39, RZ, RZ, 0x4 ;  /* 0x00000004ff277424 */ /* 0x000fe400078e00ff */
[----:B------:R-:W-:-:S07]  /*4c60*/  IMAD.MOV.U32 R40, RZ, RZ, -0x1 ;  /* 0xffffffffff287424 */ /* 0x000fce00078e00ff */
[----:B---34-:R-:W-:Y:S05]  /*4c70*/  WARPSYNC.COLLECTIVE R40, `(.L_x_217) ;  /* 0x0000000028087348 */ /* 0x018fea0003c00000 */
[----:B------:R0:W1:Y:S02]  /*4c80*/  SHFL.DOWN P1, R39, R41, R39, R38 ;  /* 0x0800002729277389 */ /* 0x0000640000020026 */
[----:B01-34-:R-:W-:Y:S05]  /*4c90*/  ENDCOLLECTIVE ;  /* 0x000000000000791b */ /* 0x01bfea0003800000 */
.L_x_217:
[----:B------:R-:W-:Y:S05]  /*4ca0*/  BSYNC B1 ;  /* 0x0000000000017941 */ /* 0x000fea0003800000 */
.L_x_216:
[----:B------:R-:W-:Y:S05]  /*4cb0*/  BRA `(.L_x_218) ;  /* 0xffffffc400d07947 */ /* 0x000fea000383ffff */
.L_x_45:
[----:B------:R-:W-:Y:S01]  /*4cc0*/  BSSY B1, `(.L_x_219) ;  /* 0x0000007000017945 */ /* 0x000fe20003800000 */
[----:B-1----:R-:W-:Y:S02]  /*4cd0*/  IMAD.MOV.U32 R41, RZ, RZ, R45 ;  /* 0x000000ffff297224 */ /* 0x002fe400078e002d */
[----:B------:R-:W-:Y:S02]  /*4ce0*/  IMAD.MOV.U32 R39, RZ, RZ, 0x8 ;  /* 0x00000008ff277424 */ /* 0x000fe400078e00ff */
[----:B------:R-:W-:-:S07]  /*4cf0*/  IMAD.MOV.U32 R40, RZ, RZ, -0x1 ;  /* 0xffffffffff287424 */ /* 0x000fce00078e00ff */
[----:B---34-:R-:W-:Y:S05]  /*4d00*/  WARPSYNC.COLLECTIVE R40, `(.L_x_220) ;  /* 0x0000000028087348 */ /* 0x018fea0003c00000 */
[----:B------:R0:W1:Y:S02]  /*4d10*/  SHFL.DOWN P1, R39, R41, R39, R38 ;  /* 0x0800002729277389 */ /* 0x0000640000020026 */
[----:B01-34-:R-:W-:Y:S05]  /*4d20*/  ENDCOLLECTIVE ;  /* 0x000000000000791b */ /* 0x01bfea0003800000 */
.L_x_220:
[----:B------:R-:W-:Y:S05]  /*4d30*/  BSYNC B1 ;  /* 0x0000000000017941 */ /* 0x000fea0003800000 */
.L_x_219:
[----:B------:R-:W-:Y:S05]  /*4d40*/  BRA `(.L_x_221) ;  /* 0xffffffc400b87947 */ /* 0x000fea000383ffff */
.L_x_46:
[----:B------:R-:W-:Y:S01]  /*4d50*/  BSSY B1, `(.L_x_222) ;  /* 0x0000006000017945 */ /* 0x000fe20003800000 */
[----:B------:R-:W-:Y:S02]  /*4d60*/  IMAD.MOV.U32 R39, RZ, RZ, 0x8 ;  /* 0x00000008ff277424 */ /* 0x000fe400078e00ff */
[----:B------:R-:W-:-:S07]  /*4d70*/  IMAD.MOV.U32 R40, RZ, RZ, -0x1 ;  /* 0xffffffffff287424 */ /* 0x000fce00078e00ff */
[----:B-1-34-:R-:W-:Y:S05]  /*4d80*/  WARPSYNC.COLLECTIVE R40, `(.L_x_223) ;  /* 0x0000000028087348 */ /* 0x01afea0003c00000 */
[----:B------:R0:W2:Y:S02]  /*4d90*/  SHFL.DOWN P1, R39, R41, R39, R38 ;  /* 0x0800002729277389 */ /* 0x0000a40000020026 */
[----:B01234-:R-:W-:Y:S05]  /*4da0*/  ENDCOLLECTIVE ;  /* 0x000000000000791b */ /* 0x01ffea0003800000 */
.L_x_223:
[----:B------:R-:W-:Y:S05]  /*4db0*/  BSYNC B1 ;  /* 0x0000000000017941 */ /* 0x000fea0003800000 */
.L_x_222:
[----:B------:R-:W-:Y:S05]  /*4dc0*/  BRA `(.L_x_224) ;  /* 0xffffffc400ac7947 */ /* 0x000fea000383ffff */
.L_x_47:
[----:B------:R-:W-:Y:S01]  /*4dd0*/  BSSY B1, `(.L_x_225) ;  /* 0x0000007000017945 */ /* 0x000fe20003800000 */
[----:B-1----:R-:W-:Y:S01]  /*4de0*/  MOV R41, R16 ;  /* 0x0000001000297202 */ /* 0x002fe20000000f00 */
[----:B------:R-:W-:Y:S02]  /*4df0*/  IMAD.MOV.U32 R39, RZ, RZ, 0x8 ;  /* 0x00000008ff277424 */ /* 0x000fe400078e00ff */
[----:B------:R-:W-:-:S07]  /*4e00*/  IMAD.MOV.U32 R40, RZ, RZ, -0x1 ;  /* 0xffffffffff287424 */ /* 0x000fce00078e00ff */
[----:B---34-:R-:W-:Y:S05]  /*4e10*/  WARPSYNC.COLLECTIVE R40, `(.L_x_226) ;  /* 0x0000000028087348 */ /* 0x018fea0003c00000 */
[----:B------:R0:W1:Y:S02]  /*4e20*/  SHFL.DOWN P1, R39, R41, R39, R38 ;  /* 0x0800002729277389 */ /* 0x0000640000020026 */
[----:B01-34-:R-:W-:Y:S05]  /*4e30*/  ENDCOLLECTIVE ;  /* 0x000000000000791b */ /* 0x01bfea0003800000 */
.L_x_226:
[----:B------:R-:W-:Y:S05]  /*4e40*/  BSYNC B1 ;  /* 0x0000000000017941 */ /* 0x000fea0003800000 */
.L_x_225:
[----:B------:R-:W-:Y:S05]  /*4e50*/  BRA `(.L_x_227) ;  /* 0xffffffc400907947 */ /* 0x000fea000383ffff */
.L_x_48:
[----:B------:R-:W-:Y:S01]  /*4e60*/  BSSY B1, `(.L_x_228) ;  /* 0x0000007000017945 */ /* 0x000fe20003800000 */
[----:B-1----:R-:W-:Y:S02]  /*4e70*/  IMAD.MOV.U32 R41, RZ, RZ, R17 ;  /* 0x000000ffff297224 */ /* 0x002fe400078e0011 */
[----:B------:R-:W-:Y:S02]  /*4e80*/  IMAD.MOV.U32 R39, RZ, RZ, 0x8 ;  /* 0x00000008ff277424 */ /* 0x000fe400078e00ff */
[----:B------:R-:W-:-:S07]  /*4e90*/  IMAD.MOV.U32 R40, RZ, RZ, -0x1 ;  /* 0xffffffffff287424 */ /* 0x000fce00078e00ff */
[----:B---34-:R-:W-:Y:S05]  /*4ea0*/  WARPSYNC.COLLECTIVE R40, `(.L_x_229) ;  /* 0x0000000028087348 */ /* 0x018fea0003c00000 */
[----:B------:R0:W1:Y:S02]  /*4eb0*/  SHFL.DOWN P1, R39, R41, R39, R38 ;  /* 0x0800002729277389 */ /* 0x0000640000020026 */
[----:B01-34-:R-:W-:Y:S05]  /*4ec0*/  ENDCOLLECTIVE ;  /* 0x000000000000791b */ /* 0x01bfea0003800000 */
.L_x_229:
[----:B------:R-:W-:Y:S05]  /*4ed0*/  BSYNC B1 ;  /* 0x0000000000017941 */ /* 0x000fea0003800000 */
.L_x_228:
[----:B------:R-:W-:Y:S05]  /*4ee0*/  BRA `(.L_x_230) ;  /* 0xffffffc400747947 */ /* 0x000fea000383ffff */
.L_x_49:
[----:B------:R-:W-:Y:S01]  /*4ef0*/  BSSY B1, `(.L_x_231) ;  /* 0x0000007000017945 */ /* 0x000fe20003800000 */
[----:B-1----:R-:W-:Y:S01]  /*4f00*/  IMAD.MOV.U32 R41, RZ, RZ, R45 ;  /* 0x000000ffff297224 */ /* 0x002fe200078e002d */
[----:B------:R-:W-:Y:S01]  /*4f10*/  MOV R40, 0xffffffff ;  /* 0xffffffff00287802 */ /* 0x000fe20000000f00 */
[----:B------:R-:W-:-:S07]  /*4f20*/  IMAD.MOV.U32 R39, RZ, RZ, 0x10 ;  /* 0x00000010ff277424 */ /* 0x000fce00078e00ff */
[----:B---34-:R-:W-:Y:S05]  /*4f30*/  WARPSYNC.COLLECTIVE R40, `(.L_x_232) ;  /* 0x0000000028087348 */ /* 0x018fea0003c00000 */
[----:B------:R0:W1:Y:S02]  /*4f40*/  SHFL.DOWN P1, R39, R41, R39, R38 ;  /* 0x0800002729277389 */ /* 0x0000640000020026 */
[----:B01-34-:R-:W-:Y:S05]  /*4f50*/  ENDCOLLECTIVE ;  /* 0x000000000000791b */ /* 0x01bfea0003800000 */
.L_x_232:
[----:B------:R-:W-:Y:S05]  /*4f60*/  BSYNC B1 ;  /* 0x0000000000017941 */ /* 0x000fea0003800000 */
.L_x_231:
[----:B------:R-:W-:Y:S01]  /*4f70*/  IMAD.MOV.U32 R42, RZ, RZ, R39 ;  /* 0x000000ffff2a7224 */ /* 0x000fe200078e0027 */
[----:B------:R-:W-:Y:S06]  /*4f80*/  BRA `(.L_x_233) ;  /* 0xffffffc400587947 */ /* 0x000fec000383ffff */
.L_x_50:
[----:B------:R-:W-:Y:S01]  /*4f90*/  BSSY B1, `(.L_x_234) ;  /* 0x0000006000017945 */ /* 0x000fe20003800000 */
[----:B------:R-:W-:Y:S02]  /*4fa0*/  IMAD.MOV.U32 R39, RZ, RZ, 0x10 ;  /* 0x00000010ff277424 */ /* 0x000fe400078e00ff */
[----:B------:R-:W-:-:S07]  /*4fb0*/  IMAD.MOV.U32 R40, RZ, RZ, -0x1 ;  /* 0xffffffffff287424 */ /* 0x000fce00078e00ff */
[----:B01234-:R-:W-:Y:S05]  /*4fc0*/  WARPSYNC.COLLECTIVE R40, `(.L_x_235) ;  /* 0x0000000028087348 */ /* 0x01ffea0003c00000 */
[----:B------:R0:W0:Y:S02]  /*4fd0*/  SHFL.DOWN P1, R39, R41, R39, R38 ;  /* 0x0800002729277389 */ /* 0x0000240000020026 */
[----:B01234-:R-:W-:Y:S05]  /*4fe0*/  ENDCOLLECTIVE ;  /* 0x000000000000791b */ /* 0x01ffea0003800000 */
.L_x_235:
[----:B------:R-:W-:Y:S05]  /*4ff0*/  BSYNC B1 ;  /* 0x0000000000017941 */ /* 0x000fea0003800000 */
.L_x_234:
[----:B------:R-:W-:Y:S05]  /*5000*/  BRA `(.L_x_236) ;  /* 0xffffffc400487947 */ /* 0x000fea000383ffff */
.L_x_51:
[----:B------:R-:W-:Y:S01]  /*5010*/  BSSY B1, `(.L_x_237) ;  /* 0x0000007000017945 */ /* 0x000fe20003800000 */
[----:B-1----:R-:W-:Y:S02]  /*5020*/  IMAD.MOV.U32 R41, RZ, RZ, R16 ;  /* 0x000000ffff297224 */ /* 0x002fe400078e0010 */
[----:B------:R-:W-:Y:S02]  /*5030*/  IMAD.MOV.U32 R39, RZ, RZ, 0x10 ;  /* 0x00000010ff277424 */ /* 0x000fe400078e00ff */
[----:B------:R-:W-:-:S07]  /*5040*/  IMAD.MOV.U32 R40, RZ, RZ, -0x1 ;  /* 0xffffffffff287424 */ /* 0x000fce00078e00ff */
[----:B0--34-:R-:W-:Y:S05]  /*5050*/  WARPSYNC.COLLECTIVE R40, `(.L_x_238) ;  /* 0x0000000028087348 */ /* 0x019fea0003c00000 */
[----:B------:R1:W2:Y:S02]  /*5060*/  SHFL.DOWN P1, R39, R41, R39, R38 ;  /* 0x0800002729277389 */ /* 0x0002a40000020026 */
[----:B01234-:R-:W-:Y:S05]  /*5070*/  ENDCOLLECTIVE ;  /* 0x000000000000791b */ /* 0x01ffea0003800000 */
.L_x_238:
[----:B------:R-:W-:Y:S05]  /*5080*/  BSYNC B1 ;  /* 0x0000000000017941 */ /* 0x000fea0003800000 */
.L_x_237:
[----:B------:R-:W-:Y:S05]  /*5090*/  BRA `(.L_x_239) ;  /* 0xffffffc400307947 */ /* 0x000fea000383ffff */
.L_x_52:
[----:B------:R-:W-:Y:S01]  /*50a0*/  HFMA2 R39, -RZ, RZ, 0, 9.5367431640625e-07 ;  /* 0x00000010ff277431 */ /* 0x000fe200000001ff */
[----:B------:R-:W-:Y:S01]  /*50b0*/  BSSY B1, `(.L_x_240) ;  /* 0x0000006000017945 */ /* 0x000fe20003800000 */
[----:B-1----:R-:W-:Y:S02]  /*50c0*/  IMAD.MOV.U32 R41, RZ, RZ, R17 ;  /* 0x000000ffff297224 */ /* 0x002fe400078e0011 */
[----:B------:R-:W-:-:S07]  /*50d0*/  IMAD.MOV.U32 R40, RZ, RZ, -0x1 ;  /* 0xffffffffff287424 */ /* 0x000fce00078e00ff */
[----:B0--34-:R-:W-:Y:S05]  /*50e0*/  WARPSYNC.COLLECTIVE R40, `(.L_x_241) ;  /* 0x0000000028087348 */ /* 0x019fea0003c00000 */
[----:B------:R1:W2:Y:S02]  /*50f0*/  SHFL.DOWN P1, R39, R41, R39, R38 ;  /* 0x0800002729277389 */ /* 0x0002a40000020026 */
[----:B01234-:R-:W-:Y:S05]  /*5100*/  ENDCOLLECTIVE ;  /* 0x000000000000791b */ /* 0x01ffea0003800000 */
.L_x_241:
[----:B------:R-:W-:Y:S05]  /*5110*/  BSYNC B1 ;  /* 0x0000000000017941 */ /* 0x000fea0003800000 */
.L_x_240:
[----:B------:R-:W-:Y:S05]  /*5120*/  BRA `(.L_x_242) ;  /* 0xffffffc400147947 */ /* 0x000fea000383ffff */
.L_x_53:
[----:B------:R-:W-:Y:S01]  /*5130*/  BSSY B1, `(.L_x_243) ;  /* 0x0000005000017945 */ /* 0x000fe20003800000 */
[----:B------:R-:W-:-:S07]  /*5140*/  IMAD.MOV.U32 R40, RZ, RZ, -0x1 ;  /* 0xffffffffff287424 */ /* 0x000fce00078e00ff */
[----:B01-34-:R-:W-:Y:S05]  /*5150*/  WARPSYNC.COLLECTIVE R40, `(.L_x_244) ;  /* 0x0000000028087348 */ /* 0x01bfea0003c00000 */
[----:B------:R-:W-:Y:S01]  /*5160*/  VOTE.ALL P0, P0 ;  /* 0x0000000000ff7806 */ /* 0x000fe20000000000 */
[----:B01-34-:R-:W-:-:S12]  /*5170*/  ENDCOLLECTIVE ;  /* 0x000000000000791b */ /* 0x01bfd80003800000 */
.L_x_244:
[----:B------:R-:W-:Y:S05]  /*5180*/  BSYNC B1 ;  /* 0x0000000000017941 */ /* 0x000fea0003800000 */
.L_x_243:
[----:B------:R-:W-:Y:S05]  /*5190*/  BRA `(.L_x_245) ;  /* 0xffffffc4000c7947 */ /* 0x000fea000383ffff */
.L_x_62:
[----:B------:R-:W-:Y:S01]  /*51a0*/  BSSY B0, `(.L_x_246) ;  /* 0x0000006000007945 */ /* 0x000fe20003800000 */
[----:B------:R-:W-:Y:S01]  /*51b0*/  PLOP3.LUT P0, PT, P0, PT, PT, 0x8, 0x80 ;  /* 0x000000000080781c */ /* 0x000fe2000070e170 */
[----:B------:R-:W-:-:S12]  /*51c0*/  IMAD.MOV.U32 R40, RZ, RZ, -0x1 ;  /* 0xffffffffff287424 */ /* 0x000fd800078e00ff */
[----:B---34-:R-:W-:Y:S05]  /*51d0*/  WARPSYNC.COLLECTIVE R40, `(.L_x_247) ;  /* 0x0000000028087348 */ /* 0x018fea0003c00000 */
[----:B------:R-:W-:Y:S01]  /*51e0*/  VOTE.ANY P0, P0 ;  /* 0x0000000000ff7806 */ /* 0x000fe20000000100 */
[----:B---34-:R-:W-:-:S12]  /*51f0*/  ENDCOLLECTIVE ;  /* 0x000000000000791b */ /* 0x018fd80003800000 */
.L_x_247:
[----:B------:R-:W-:Y:S05]  /*5200*/  BSYNC B0 ;  /* 0x0000000000007941 */ /* 0x000fea0003800000 */
.L_x_246:
[----:B------:R-:W-:Y:S05]  /*5210*/  BRA `(.L_x_248) ;  /* 0xffffffd400747947 */ /* 0x000fea000383ffff */
.L_x_64:
[----:B------:R-:W0:Y:S01]  /*5220*/  S2R R42, SR_GEMASK ;  /* 0x00000000002a7919 */ /* 0x000e220000003c00 */
[----:B------:R-:W-:Y:S01]  /*5230*/  BSSY B0, `(.L_x_249) ;  /* 0x0000006000007945 */ /* 0x000fe20003800000 */
[----:B------:R-:W-:Y:S01]  /*5240*/  PLOP3.LUT P0, PT, P0, PT, PT, 0x8, 0x80 ;  /* 0x000000000080781c */ /* 0x000fe2000070e170 */
[----:B------:R-:W-:-:S12]  /*5250*/  IMAD.MOV.U32 R40, RZ, RZ, -0x1 ;  /* 0xffffffffff287424 */ /* 0x000fd800078e00ff */
[----:B0--34-:R-:W-:Y:S05]  /*5260*/  WARPSYNC.COLLECTIVE R40, `(.L_x_250) ;  /* 0x0000000028087348 */ /* 0x019fea0003c00000 */
[----:B------:R-:W-:Y:S01]  /*5270*/  VOTE.ANY R40, PT, P0 ;  /* 0x0000000000287806 */ /* 0x000fe200000e0100 */
[----:B0--34-:R-:W-:Y:S06]  /*5280*/  ENDCOLLECTIVE ;  /* 0x000000000000791b */ /* 0x019fec0003800000 */
.L_x_250:
[----:B------:R-:W-:Y:S05]  /*5290*/  BSYNC B0 ;  /* 0x0000000000007941 */ /* 0x000fea0003800000 */
.L_x_249:
        /* <DEDUP_REMOVED lines=10> */
.L_x_251:
[----:B------:R-:W-:Y:S01]  /*5340*/  IMAD.MOV.U32 R10, RZ, RZ, R39 ;  /* 0x000000ffff0a7224 */ /* 0x000fe200078e0027 */
[----:B------:R-:W-:Y:S06]  /*5350*/  BRA `(.L_x_252) ;  /* 0xffffffd400507947 */ /* 0x000fec000383ffff */
.L_x_65:
[----:B------:R-:W-:Y:S01]  /*5360*/  BSSY B0, `(.L_x_253) ;  /* 0x0000006000007945 */ /* 0x000fe20003800000 */
[----:B------:R-:W-:Y:S02]  /*5370*/  IMAD.MOV.U32 R39, RZ, RZ, 0x1 ;  /* 0x00000001ff277424 */ /* 0x000fe400078e00ff */
[----:B------:R-:W-:-:S07]  /*5380*/  IMAD.MOV.U32 R40, RZ, RZ, -0x1 ;  /* 0xffffffffff287424 */ /* 0x000fce00078e00ff */
[----:B0--34-:R-:W-:Y:S05]  /*5390*/  WARPSYNC.COLLECTIVE R40, `(.L_x_254) ;  /* 0x0000000028087348 */ /* 0x019fea0003c00000 */
[----:B------:R1:W2:Y:S02]  /*53a0*/  SHFL.DOWN P1, R39, R41, R39, R38 ;  /* 0x0800002729277389 */ /* 0x0002a40000020026 */
[----:B01234-:R-:W-:Y:S05]  /*53b0*/  ENDCOLLECTIVE ;  /* 0x000000000000791b */ /* 0x01ffea0003800000 */
.L_x_254:
[----:B------:R-:W-:Y:S05]  /*53c0*/  BSYNC B0 ;  /* 0x0000000000007941 */ /* 0x000fea0003800000 */
.L_x_253:
[----:B------:R-:W-:Y:S05]  /*53d0*/  BRA `(.L_x_255) ;  /* 0xffffffd400407947 */ /* 0x000fea000383ffff */
.L_x_66:
[----:B------:R-:W-:Y:S01]  /*53e0*/  BSSY B0, `(.L_x_256) ;  /* 0x0000007000007945 */ /* 0x000fe20003800000 */
[----:B------:R-:W-:Y:S02]  /*53f0*/  IMAD.MOV.U32 R41, RZ, RZ, R4 ;  /* 0x000000ffff297224 */ /* 0x000fe400078e0004 */
[----:B------:R-:W-:Y:S02]  /*5400*/  IMAD.MOV.U32 R39, RZ, RZ, 0x1 ;  /* 0x00000001ff277424 */ /* 0x000fe400078e00ff */
[----:B------:R-:W-:-:S07]  /*5410*/  IMAD.MOV.U32 R40, RZ, RZ, -0x1 ;  /* 0xffffffffff287424 */ /* 0x000fce00078e00ff */
[----:B0--34-:R-:W-:Y:S05]  /*5420*/  WARPSYNC.COLLECTIVE R40, `(.L_x_257) ;  /* 0x0000000028087348 */ /* 0x019fea0003c00000 */
[----:B------:R1:W2:Y:S02]  /*5430*/  SHFL.DOWN P1, R39, R41, R39, R38 ;  /* 0x0800002729277389 */ /* 0x0002a40000020026 */
[----:B01234-:R-:W-:Y:S05]  /*5440*/  ENDCOLLECTIVE ;  /* 0x000000000000791b */ /* 0x01ffea0003800000 */
.L_x_257:
[----:B------:R-:W-:Y:S05]  /*5450*/  BSYNC B0 ;  /* 0x0000000000007941 */ /* 0x000fea0003800000 */
.L_x_256:
[----:B------:R-:W-:Y:S05]  /*5460*/  BRA `(.L_x_258) ;  /* 0xffffffd400247947 */ /* 0x000fea000383ffff */
.L_x_67:
[----:B------:R-:W-:Y:S01]  /*5470*/  HFMA2 R39, -RZ, RZ, 0, 5.9604644775390625e-08 ;  /* 0x00000001ff277431 */ /* 0x000fe200000001ff */
[----:B------:R-:W-:Y:S01]  /*5480*/  BSSY B0, `(.L_x_259) ;  /* 0x0000006000007945 */ /* 0x000fe20003800000 */
[----:B------:R-:W-:Y:S02]  /*5490*/  IMAD.MOV.U32 R41, RZ, RZ, R5 ;  /* 0x000000ffff297224 */ /* 0x000fe400078e0005 */
[----:B------:R-:W-:-:S07]  /*54a0*/  IMAD.MOV.U32 R40, RZ, RZ, -0x1 ;  /* 0xffffffffff287424 */ /* 0x000fce00078e00ff */
[----:B0--34-:R-:W-:Y:S05]  /*54b0*/  WARPSYNC.COLLECTIVE R40, `(.L_x_260) ;  /* 0x0000000028087348 */ /* 0x019fea0003c00000 */
[----:B------:R1:W2:Y:S02]  /*54c0*/  SHFL.DOWN P1, R39, R41, R39, R38 ;  /* 0x0800002729277389 */ /* 0x0002a40000020026 */
[----:B01234-:R-:W-:Y:S05]  /*54d0*/  ENDCOLLECTIVE ;  /* 0x000000000000791b */ /* 0x01ffea0003800000 */
.L_x_260:
[----:B------:R-:W-:Y:S05]  /*54e0*/  BSYNC B0 ;  /* 0x0000000000007941 */ /* 0x000fea0003800000 */
.L_x_259:
[----:B------:R-:W-:Y:S05]  /*54f0*/  BRA `(.L_x_261) ;  /* 0xffffffd400087947 */ /* 0x000fea000383ffff */
.L_x_68:
[----:B------:R-:W-:Y:S01]  /*5500*/  BSSY B0, `(.L_x_262) ;  /* 0x0000007000007945 */ /* 0x000fe20003800000 */
[----:B------:R-:W-:Y:S02]  /*5510*/  IMAD.MOV.U32 R41, RZ, RZ, R11 ;  /* 0x000000ffff297224 */ /* 0x000fe400078e000b */
[----:B------:R-:W-:Y:S02]  /*5520*/  IMAD.MOV.U32 R39, RZ, RZ, 0x2 ;  /* 0x00000002ff277424 */ /* 0x000fe400078e00ff */
[----:B------:R-:W-:-:S07]  /*5530*/  IMAD.MOV.U32 R40, RZ, RZ, -0x1 ;  /* 0xffffffffff287424 */ /* 0x000fce00078e00ff */
[----:B0--34-:R-:W-:Y:S05]  /*5540*/  WARPSYNC.COLLECTIVE R40, `(.L_x_263) ;  /* 0x0000000028087348 */ /* 0x019fea0003c00000 */
[----:B------:R1:W2:Y:S02]  /*5550*/  SHFL.DOWN P1, R39, R41, R39, R38 ;  /* 0x0800002729277389 */ /* 0x0002a40000020026 */
[----:B01234-:R-:W-:Y:S05]  /*5560*/  ENDCOLLECTIVE ;  /* 0x000000000000791b */ /* 0x01ffea0003800000 */
.L_x_263:
[----:B------:R-:W-:Y:S05]  /*5570*/  BSYNC B0 ;  /* 0x0000000000007941 */ /* 0x000fea0003800000 */
.L_x_262:
[----:B------:R-:W-:Y:S05]  /*5580*/  BRA `(.L_x_264) ;  /* 0xffffffd000f47947 */ /* 0x000fea000383ffff */
.L_x_69:
[----:B------:R-:W-:Y:S01]  /*5590*/  BSSY B0, `(.L_x_265) ;  /* 0x0000006000007945 */ /* 0x000fe20003800000 */
[----:B------:R-:W-:Y:S02]  /*55a0*/  IMAD.MOV.U32 R39, RZ, RZ, 0x2 ;  /* 0x00000002ff277424 */ /* 0x000fe400078e00ff */
[----:B------:R-:W-:-:S07]  /*55b0*/  IMAD.MOV.U32 R40, RZ, RZ, -0x1 ;  /* 0xffffffffff287424 */ /* 0x000fce00078e00ff */
[----:B01-34-:R-:W-:Y:S05]  /*55c0*/  WARPSYNC.COLLECTIVE R40, `(.L_x_266) ;  /* 0x0000000028087348 */ /* 0x01bfea0003c00000 */
[----:B------:R2:W0:Y:S02]  /*55d0*/  SHFL.DOWN P1, R39, R41, R39, R38 ;  /* 0x0800002729277389 */ /* 0x0004240000020026 */
[----:B01234-:R-:W-:Y:S05]  /*55e0*/  ENDCOLLECTIVE ;  /* 0x000000000000791b */ /* 0x01ffea0003800000 */
.L_x_266:
[----:B------:R-:W-:Y:S05]  /*55f0*/  BSYNC B0 ;  /* 0x0000000000007941 */ /* 0x000fea0003800000 */
.L_x_265:
[----:B------:R-:W-:Y:S05]  /*5600*/  BRA `(.L_x_267) ;  /* 0xffffffd000e87947 */ /* 0x000fea000383ffff */
.L_x_70:
[----:B------:R-:W-:Y:S01]  /*5610*/  BSSY B0, `(.L_x_268) ;  /* 0x0000007000007945 */ /* 0x000fe20003800000 */
[----:B------:R-:W-:Y:S01]  /*5620*/  IMAD.MOV.U32 R41, RZ, RZ, R4 ;  /* 0x000000ffff297224 */ /* 0x000fe200078e0004 */
[----:B------:R-:W-:Y:S01]  /*5630*/  MOV R39, 0x2 ;  /* 0x0000000200277802 */ /* 0x000fe20000000f00 */
[----:B------:R-:W-:-:S07]  /*5640*/  IMAD.MOV.U32 R40, RZ, RZ, -0x1 ;  /* 0xffffffffff287424 */ /* 0x000fce00078e00ff */
[----:B01-34-:R-:W-:Y:S05]  /*5650*/  WARPSYNC.COLLECTIVE R40, `(.L_x_269) ;  /* 0x0000000028087348 */ /* 0x01bfea0003c00000 */
[----:B------:R2:W0:Y:S02]  /*5660*/  SHFL.DOWN P1, R39, R41, R39, R38 ;  /* 0x0800002729277389 */ /* 0x0004240000020026 */
[----:B01234-:R-:W-:Y:S05]  /*5670*/  ENDCOLLECTIVE ;  /* 0x000000000000791b */ /* 0x01ffea0003800000 */
.L_x_269:
[----:B------:R-:W-:Y:S05]  /*5680*/  BSYNC B0 ;  /* 0x0000000000007941 */ /* 0x000fea0003800000 */
.L_x_268:
[----:B------:R-:W-:Y:S05]  /*5690*/  BRA `(.L_x_270) ;  /* 0xffffffd000cc7947 */ /* 0x000fea000383ffff */
.L_x_71:
[----:B------:R-:W-:Y:S01]  /*56a0*/  BSSY B0, `(.L_x_271) ;  /* 0x0000007000007945 */ /* 0x000fe20003800000 */
[----:B------:R-:W-:Y:S02]  /*56b0*/  IMAD.MOV.U32 R41, RZ, RZ, R5 ;  /* 0x000000ffff297224 */ /* 0x000fe400078e0005 */
[----:B------:R-:W-:Y:S02]  /*56c0*/  IMAD.MOV.U32 R39, RZ, RZ, 0x2 ;  /* 0x00000002ff277424 */ /* 0x000fe400078e00ff */
[----:B------:R-:W-:-:S07]  /*56d0*/  IMAD.MOV.U32 R40, RZ, RZ, -0x1 ;  /* 0xffffffffff287424 */ /* 0x000fce00078e00ff */
[----:B01-34-:R-:W-:Y:S05]  /*56e0*/  WARPSYNC.COLLECTIVE R40, `(.L_x_272) ;  /* 0x0000000028087348 */ /* 0x01bfea0003c00000 */
[----:B------:R2:W0:Y:S02]  /*56f0*/  SHFL.DOWN P1, R39, R41, R39, R38 ;  /* 0x0800002729277389 */ /* 0x0004240000020026 */
[----:B01234-:R-:W-:Y:S05]  /*5700*/  ENDCOLLECTIVE ;  /* 0x000000000000791b */ /* 0x01ffea0003800000 */
.L_x_272:
[----:B------:R-:W-:Y:S05]  /*5710*/  BSYNC B0 ;  /* 0x0000000000007941 */ /* 0x000fea0003800000 */
.L_x_271:
[----:B------:R-:W-:Y:S05]  /*5720*/  BRA `(.L_x_273) ;  /* 0xffffffd000b07947 */ /* 0x000fea000383ffff */
.L_x_72:
[----:B------:R-:W-:Y:S01]  /*5730*/  BSSY B0, `(.L_x_274) ;  /* 0x0000007000007945 */ /* 0x000fe20003800000 */
[----:B------:R-:W-:Y:S02]  /*5740*/  IMAD.MOV.U32 R41, RZ, RZ, R11 ;  /* 0x000000ffff297224 */ /* 0x000fe400078e000b */
[----:B------:R-:W-:Y:S02]  /*5750*/  IMAD.MOV.U32 R39, RZ, RZ, 0x4 ;  /* 0x00000004ff277424 */ /* 0x000fe400078e00ff */
[----:B------:R-:W-:-:S07]  /*5760*/  IMAD.MOV.U32 R40, RZ, RZ, -0x1 ;  /* 0xffffffffff287424 */ /* 0x000fce00078e00ff */
[----:B0--34-:R-:W-:Y:S05]  /*5770*/  WARPSYNC.COLLECTIVE R40, `(.L_x_275) ;  /* 0x0000000028087348 */ /* 0x019fea0003c00000 */
[----:B------:R1:W2:Y:S02]  /*5780*/  SHFL.DOWN P1, R39, R41, R39, R38 ;  /* 0x0800002729277389 */ /* 0x0002a40000020026 */
[----:B01234-:R-:W-:Y:S05]  /*5790*/  ENDCOLLECTIVE ;  /* 0x000000000000791b */ /* 0x01ffea0003800000 */
.L_x_275:
[----:B------:R-:W-:Y:S05]  /*57a0*/  BSYNC B0 ;  /* 0x0000000000007941 */ /* 0x000fea0003800000 */
.L_x_274:
[----:B------:R-:W-:Y:S05]  /*57b0*/  BRA `(.L_x_276) ;  /* 0xffffffd0009c7947 */ /* 0x000fea000383ffff */
.L_x_73:
[----:B------:R-:W-:Y:S01]  /*57c0*/  HFMA2 R39, -RZ, RZ, 0, 2.384185791015625e-07 ;  /* 0x00000004ff277431 */ /* 0x000fe200000001ff */
[----:B------:R-:W-:Y:S01]  /*57d0*/  BSSY B0, `(.L_x_277) ;  /* 0x0000005000007945 */ /* 0x000fe20003800000 */
[----:B------:R-:W-:-:S07]  /*57e0*/  IMAD.MOV.U32 R40, RZ, RZ, -0x1 ;  /* 0xffffffffff287424 */ /* 0x000fce00078e00ff */
[----:B01-34-:R-:W-:Y:S05]  /*57f0*/  WARPSYNC.COLLECTIVE R40, `(.L_x_278) ;  /* 0x0000000028087348 */ /* 0x01bfea0003c00000 */
[----:B------:R2:W0:Y:S02]  /*5800*/  SHFL.DOWN P1, R39, R41, R39, R38 ;  /* 0x0800002729277389 */ /* 0x0004240000020026 */
[----:B01234-:R-:W-:Y:S05]  /*5810*/  ENDCOLLECTIVE ;  /* 0x000000000000791b */ /* 0x01ffea0003800000 */
.L_x_278:
[----:B------:R-:W-:Y:S05]  /*5820*/  BSYNC B0 ;  /* 0x0000000000007941 */ /* 0x000fea0003800000 */
.L_x_277:
[----:B------:R-:W-:Y:S05]  /*5830*/  BRA `(.L_x_279) ;  /* 0xffffffd000907947 */ /* 0x000fea000383ffff */
.L_x_74:
[----:B------:R-:W-:Y:S01]  /*5840*/  BSSY B0, `(.L_x_280) ;  /* 0x0000007000007945 */ /* 0x000fe20003800000 */
[----:B------:R-:W-:Y:S02]  /*5850*/  IMAD.MOV.U32 R41, RZ, RZ, R4 ;  /* 0x000000ffff297224 */ /* 0x000fe400078e0004 */
[----:B------:R-:W-:Y:S02]  /*5860*/  IMAD.MOV.U32 R39, RZ, RZ, 0x4 ;  /* 0x00000004ff277424 */ /* 0x000fe400078e00ff */
[----:B------:R-:W-:-:S07]  /*5870*/  IMAD.MOV.U32 R40, RZ, RZ, -0x1 ;  /* 0xffffffffff287424 */ /* 0x000fce00078e00ff */
[----:B01-34-:R-:W-:Y:S05]  /*5880*/  WARPSYNC.COLLECTIVE R40, `(.L_x_281) ;  /* 0x0000000028087348 */ /* 0x01bfea0003c00000 */
[----:B------:R2:W0:Y:S02]  /*5890*/  SHFL.DOWN P1, R39, R41, R39, R38 ;  /* 0x0800002729277389 */ /* 0x0004240000020026 */
[----:B01234-:R-:W-:Y:S05]  /*58a0*/  ENDCOLLECTIVE ;  /* 0x000000000000791b */ /* 0x01ffea0003800000 */
.L_x_281:
[----:B------:R-:W-:Y:S05]  /*58b0*/  BSYNC B0 ;  /* 0x0000000000007941 */ /* 0x000fea0003800000 */
.L_x_280:
[----:B------:R-:W-:Y:S05]  /*58c0*/  BRA `(.L_x_282) ;  /* 0xffffffd000747947 */ /* 0x000fea000383ffff */
.L_x_75:
[----:B------:R-:W-:Y:S01]  /*58d0*/  BSSY B0, `(.L_x_283) ;  /* 0x0000007000007945 */ /* 0x000fe20003800000 */
[----:B------:R-:W-:Y:S02]  /*58e0*/  IMAD.MOV.U32 R41, RZ, RZ, R5 ;  /* 0x000000ffff297224 */ /* 0x000fe400078e0005 */
[----:B------:R-:W-:Y:S02]  /*58f0*/  IMAD.MOV.U32 R39, RZ, RZ, 0x4 ;  /* 0x00000004ff277424 */ /* 0x000fe400078e00ff */
[----:B------:R-:W-:-:S07]  /*5900*/  IMAD.MOV.U32 R40, RZ, RZ, -0x1 ;  /* 0xffffffffff287424 */ /* 0x000fce00078e00ff */
[----:B01-34-:R-:W-:Y:S05]  /*5910*/  WARPSYNC.COLLECTIVE R40, `(.L_x_284) ;  /* 0x0000000028087348 */ /* 0x01bfea0003c00000 */
[----:B------:R2:W0:Y:S02]  /*5920*/  SHFL.DOWN P1, R39, R41, R39, R38 ;  /* 0x0800002729277389 */ /* 0x0004240000020026 */
[----:B01234-:R-:W-:Y:S05]  /*5930*/  ENDCOLLECTIVE ;  /* 0x000000000000791b */ /* 0x01ffea0003800000 */
.L_x_284:
[----:B------:R-:W-:Y:S05]  /*5940*/  BSYNC B0 ;  /* 0x0000000000007941 */ /* 0x000fea0003800000 */
.L_x_283:
[----:B------:R-:W-:Y:S05]  /*5950*/  BRA `(.L_x_285) ;  /* 0xffffffd000587947 */ /* 0x000fea000383ffff */
.L_x_76:
[----:B------:R-:W-:Y:S01]  /*5960*/  BSSY B0, `(.L_x_286) ;  /* 0x0000007000007945 */ /* 0x000fe20003800000 */
[----:B------:R-:W-:Y:S01]  /*5970*/  MOV R41, R11 ;  /* 0x0000000b00297202 */ /* 0x000fe20000000f00 */
[----:B------:R-:W-:Y:S02]  /*5980*/  IMAD.MOV.U32 R39, RZ, RZ, 0x8 ;  /* 0x00000008ff277424 */ /* 0x000fe400078e00ff */
[----:B------:R-:W-:-:S07]  /*5990*/  IMAD.MOV.U32 R40, RZ, RZ, -0x1 ;  /* 0xffffffffff287424 */ /* 0x000fce00078e00ff */
[----:B0--34-:R-:W-:Y:S05]  /*59a0*/  WARPSYNC.COLLECTIVE R40, `(.L_x_287) ;  /* 0x0000000028087348 */ /* 0x019fea0003c00000 */
[----:B------:R1:W2:Y:S02]  /*59b0*/  SHFL.DOWN P1, R39, R41, R39, R38 ;  /* 0x0800002729277389 */ /* 0x0002a40000020026 */
[----:B01234-:R-:W-:Y:S05]  /*59c0*/  ENDCOLLECTIVE ;  /* 0x000000000000791b */ /* 0x01ffea0003800000 */
.L_x_287:
[----:B------:R-:W-:Y:S05]  /*59d0*/  BSYNC B0 ;  /* 0x0000000000007941 */ /* 0x000fea0003800000 */
.L_x_286:
[----:B------:R-:W-:Y:S05]  /*59e0*/  BRA `(.L_x_288) ;  /* 0xffffffd000447947 */ /* 0x000fea000383ffff */
.L_x_77:
[----:B------:R-:W-:Y:S01]  /*59f0*/  BSSY B0, `(.L_x_289) ;  /* 0x0000006000007945 */ /* 0x000fe20003800000 */
[----:B------:R-:W-:Y:S02]  /*5a00*/  IMAD.MOV.U32 R39, RZ, RZ, 0x8 ;  /* 0x00000008ff277424 */ /* 0x000fe400078e00ff */
[----:B------:R-:W-:-:S07]  /*5a10*/  IMAD.MOV.U32 R40, RZ, RZ, -0x1 ;  /* 0xffffffffff287424 */ /* 0x000fce00078e00ff */
[----:B01-34-:R-:W-:Y:S05]  /*5a20*/  WARPSYNC.COLLECTIVE R40, `(.L_x_290) ;  /* 0x0000000028087348 */ /* 0x01bfea0003c00000 */
[----:B------:R2:W0:Y:S02]  /*5a30*/  SHFL.DOWN P1, R39, R41, R39, R38 ;  /* 0x0800002729277389 */ /* 0x0004240000020026 */
[----:B01234-:R-:W-:Y:S05]  /*5a40*/  ENDCOLLECTIVE ;  /* 0x000000000000791b */ /* 0x01ffea0003800000 */
.L_x_290:
[----:B------:R-:W-:Y:S05]  /*5a50*/  BSYNC B0 ;  /* 0x0000000000007941 */ /* 0x000fea0003800000 */
.L_x_289:
[----:B------:R-:W-:Y:S05]  /*5a60*/  BRA `(.L_x_291) ;  /* 0xffffffd000387947 */ /* 0x000fea000383ffff */
.L_x_78:
[----:B------:R-:W-:Y:S01]  /*5a70*/  BSSY B0, `(.L_x_292) ;  /* 0x0000007000007945 */ /* 0x000fe20003800000 */
[----:B------:R-:W-:Y:S02]  /*5a80*/  IMAD.MOV.U32 R41, RZ, RZ, R4 ;  /* 0x000000ffff297224 */ /* 0x000fe400078e0004 */
[----:B------:R-:W-:Y:S02]  /*5a90*/  IMAD.MOV.U32 R39, RZ, RZ, 0x8 ;  /* 0x00000008ff277424 */ /* 0x000fe400078e00ff */
[----:B------:R-:W-:-:S07]  /*5aa0*/  IMAD.MOV.U32 R40, RZ, RZ, -0x1 ;  /* 0xffffffffff287424 */ /* 0x000fce00078e00ff */
[----:B01-34-:R-:W-:Y:S05]  /*5ab0*/  WARPSYNC.COLLECTIVE R40, `(.L_x_293) ;  /* 0x0000000028087348 */ /* 0x01bfea0003c00000 */
[----:B------:R2:W0:Y:S02]  /*5ac0*/  SHFL.DOWN P1, R39, R41, R39, R38 ;  /* 0x0800002729277389 */ /* 0x0004240000020026 */
[----:B01234-:R-:W-:Y:S05]  /*5ad0*/  ENDCOLLECTIVE ;  /* 0x000000000000791b */ /* 0x01ffea0003800000 */
.L_x_293:
[----:B------:R-:W-:Y:S05]  /*5ae0*/  BSYNC B0 ;  /* 0x0000000000007941 */ /* 0x000fea0003800000 */
.L_x_292:
[----:B------:R-:W-:Y:S05]  /*5af0*/  BRA `(.L_x_294) ;  /* 0xffffffd0001c7947 */ /* 0x000fea000383ffff */
.L_x_79:
[----:B------:R-:W-:Y:S01]  /*5b00*/  BSSY B0, `(.L_x_295) ;  /* 0x0000007000007945 */ /* 0x000fe20003800000 */
[----:B------:R-:W-:Y:S01]  /*5b10*/  MOV R41, R5 ;  /* 0x0000000500297202 */ /* 0x000fe20000000f00 */
[----:B------:R-:W-:Y:S02]  /*5b20*/  IMAD.MOV.U32 R39, RZ, RZ, 0x8 ;  /* 0x00000008ff277424 */ /* 0x000fe400078e00ff */
[----:B------:R-:W-:-:S07]  /*5b30*/  IMAD.MOV.U32 R40, RZ, RZ, -0x1 ;  /* 0xffffffffff287424 */ /* 0x000fce00078e00ff */
[----:B01-34-:R-:W-:Y:S05]  /*5b40*/  WARPSYNC.COLLECTIVE R40, `(.L_x_296) ;  /* 0x0000000028087348 */ /* 0x01bfea0003c00000 */
[----:B------:R2:W0:Y:S02]  /*5b50*/  SHFL.DOWN P1, R39, R41, R39, R38 ;  /* 0x0800002729277389 */ /* 0x0004240000020026 */
[----:B01234-:R-:W-:Y:S05]  /*5b60*/  ENDCOLLECTIVE ;  /* 0x000000000000791b */ /* 0x01ffea0003800000 */
.L_x_296:
[----:B------:R-:W-:Y:S05]  /*5b70*/  BSYNC B0 ;  /* 0x0000000000007941 */ /* 0x000fea0003800000 */
.L_x_295:
[----:B------:R-:W-:Y:S05]  /*5b80*/  BRA `(.L_x_297) ;  /* 0xffffffd000007947 */ /* 0x000fea000383ffff */
.L_x_80:
[----:B------:R-:W-:Y:S01]  /*5b90*/  BSSY B0, `(.L_x_298) ;  /* 0x0000007000007945 */ /* 0x000fe20003800000 */
[----:B------:R-:W-:Y:S02]  /*5ba0*/  IMAD.MOV.U32 R41, RZ, RZ, R15 ;  /* 0x000000ffff297224 */ /* 0x000fe400078e000f */
[----:B------:R-:W-:Y:S02]  /*5bb0*/  IMAD.MOV.U32 R39, RZ, RZ, 0x10 ;  /* 0x00000010ff277424 */ /* 0x000fe400078e00ff */
[----:B------:R-:W-:-:S07]  /*5bc0*/  IMAD.MOV.U32 R40, RZ, RZ, -0x1 ;  /* 0xffffffffff287424 */ /* 0x000fce00078e00ff */
[----:B01-34-:R-:W-:Y:S05]  /*5bd0*/  WARPSYNC.COLLECTIVE R40, `(.L_x_299) ;  /* 0x0000000028087348 */ /* 0x01bfea0003c00000 */
[----:B------:R2:W0:Y:S02]  /*5be0*/  SHFL.DOWN P1, R39, R41, R39, R38 ;  /* 0x0800002729277389 */ /* 0x0004240000020026 */
[----:B01234-:R-:W-:Y:S05]  /*5bf0*/  ENDCOLLECTIVE ;  /* 0x000000000000791b */ /* 0x01ffea0003800000 */
.L_x_299:
[----:B------:R-:W-:Y:S05]  /*5c00*/  BSYNC B0 ;  /* 0x0000000000007941 */ /* 0x000fea0003800000 */
.L_x_298:
[----:B------:R-:W-:Y:S01]  /*5c10*/  IMAD.MOV.U32 R12, RZ, RZ, R39 ;  /* 0x000000ffff0c7224 */ /* 0x000fe200078e0027 */
[----:B------:R-:W-:Y:S06]  /*5c20*/  BRA `(.L_x_300) ;  /* 0xffffffcc00e87947 */ /* 0x000fec000383ffff */
.L_x_81:
[----:B------:R-:W-:Y:S01]  /*5c30*/  BSSY B0, `(.L_x_301) ;  /* 0x0000006000007945 */ /* 0x000fe20003800000 */
[----:B------:R-:W-:Y:S01]  /*5c40*/  IMAD.MOV.U32 R39, RZ, RZ, 0x10 ;  /* 0x00000010ff277424 */ /* 0x000fe200078e00ff */
[----:B------:R-:W-:-:S07]  /*5c50*/  MOV R40, 0xffffffff ;  /* 0xffffffff00287802 */ /* 0x000fce0000000f00 */
[----:B--234-:R-:W-:Y:S05]  /*5c60*/  WARPSYNC.COLLECTIVE R40, `(.L_x_302) ;  /* 0x0000000028087348 */ /* 0x01cfea0003c00000 */
[----:B------:R0:W1:Y:S02]  /*5c70*/  SHFL.DOWN P1, R39, R41, R39, R38 ;  /* 0x0800002729277389 */ /* 0x0000640000020026 */
[----:B01234-:R-:W-:Y:S05]  /*5c80*/  ENDCOLLECTIVE ;  /* 0x000000000000791b */ /* 0x01ffea0003800000 */
.L_x_302:
[----:B------:R-:W-:Y:S05]  /*5c90*/  BSYNC B0 ;  /* 0x0000000000007941 */ /* 0x000fea0003800000 */
.L_x_301:
[----:B------:R-:W-:Y:S05]  /*5ca0*/  BRA `(.L_x_303) ;  /* 0xffffffcc00e87947 */ /* 0x000fea000383ffff */
.L_x_82:
[----:B------:R-:W-:Y:S01]  /*5cb0*/  BSSY B0, `(.L_x_304) ;  /* 0x0000007000007945 */ /* 0x000fe20003800000 */
[----:B------:R-:W-:Y:S02]  /*5cc0*/  IMAD.MOV.U32 R41, RZ, RZ, R4 ;  /* 0x000000ffff297224 */ /* 0x000fe400078e0004 */
[----:B------:R-:W-:Y:S02]  /*5cd0*/  IMAD.MOV.U32 R39, RZ, RZ, 0x10 ;  /* 0x00000010ff277424 */ /* 0x000fe400078e00ff */
[----:B------:R-:W-:-:S07]  /*5ce0*/  IMAD.MOV.U32 R40, RZ, RZ, -0x1 ;  /* 0xffffffffff287424 */ /* 0x000fce00078e00ff */
[----:B--234-:R-:W-:Y:S05]  /*5cf0*/  WARPSYNC.COLLECTIVE R40, `(.L_x_305) ;  /* 0x0000000028087348 */ /* 0x01cfea0003c00000 */
[----:B------:R0:W1:Y:S02]  /*5d00*/  SHFL.DOWN P1, R39, R41, R39, R38 ;  /* 0x0800002729277389 */ /* 0x0000640000020026 */
[----:B01234-:R-:W-:Y:S05]  /*5d10*/  ENDCOLLECTIVE ;  /* 0x000000000000791b */ /* 0x01ffea0003800000 */
.L_x_305:
[----:B------:R-:W-:Y:S05]  /*5d20*/  BSYNC B0 ;  /* 0x0000000000007941 */ /* 0x000fea0003800000 */
.L_x_304:
[----:B------:R-:W-:Y:S05]  /*5d30*/  BRA `(.L_x_306) ;  /* 0xffffffcc00d07947 */ /* 0x000fea000383ffff */
.L_x_83:
[----:B------:R-:W-:Y:S01]  /*5d40*/  BSSY B0, `(.L_x_307) ;  /* 0x0000007000007945 */ /* 0x000fe20003800000 */
[----:B------:R-:W-:Y:S02]  /*5d50*/  IMAD.MOV.U32 R41, RZ, RZ, R5 ;  /* 0x000000ffff297224 */ /* 0x000fe400078e0005 */
[----:B------:R-:W-:Y:S02]  /*5d60*/  IMAD.MOV.U32 R39, RZ, RZ, 0x10 ;  /* 0x00000010ff277424 */ /* 0x000fe400078e00ff */
[----:B------:R-:W-:-:S07]  /*5d70*/  IMAD.MOV.U32 R40, RZ, RZ, -0x1 ;  /* 0xffffffffff287424 */ /* 0x000fce00078e00ff */
[----:B--234-:R-:W-:Y:S05]  /*5d80*/  WARPSYNC.COLLECTIVE R40, `(.L_x_308) ;  /* 0x0000000028087348 */ /* 0x01cfea0003c00000 */
[----:B------:R0:W1:Y:S02]  /*5d90*/  SHFL.DOWN P1, R39, R41, R39, R38 ;  /* 0x0800002729277389 */ /* 0x0000640000020026 */
[----:B01234-:R-:W-:Y:S05]  /*5da0*/  ENDCOLLECTIVE ;  /* 0x000000000000791b */ /* 0x01ffea0003800000 */
.L_x_308:
[----:B------:R-:W-:Y:S05]  /*5db0*/  BSYNC B0 ;  /* 0x0000000000007941 */ /* 0x000fea0003800000 */
.L_x_307:
[----:B------:R-:W-:Y:S05]  /*5dc0*/  BRA `(.L_x_309) ;  /* 0xffffffcc00b47947 */ /* 0x000fea000383ffff */
.L_x_84:
[----:B------:R-:W-:Y:S01]  /*5dd0*/  BSSY B0, `(.L_x_310) ;  /* 0x0000005000007945 */ /* 0x000fe20003800000 */
[----:B------:R-:W-:-:S07]  /*5de0*/  IMAD.MOV.U32 R40, RZ, RZ, -0x1 ;  /* 0xffffffffff287424 */ /* 0x000fce00078e00ff */
[----:B--234-:R-:W-:Y:S05]  /*5df0*/  WARPSYNC.COLLECTIVE R40, `(.L_x_311) ;  /* 0x0000000028087348 */ /* 0x01cfea0003c00000 */
[----:B------:R-:W-:Y:S01]  /*5e00*/  VOTE.ALL P0, P0 ;  /* 0x0000000000ff7806 */ /* 0x000fe20000000000 */
[----:B--234-:R-:W-:-:S12]  /*5e10*/  ENDCOLLECTIVE ;  /* 0x000000000000791b */ /* 0x01cfd80003800000 */
.L_x_311:
[----:B------:R-:W-:Y:S05]  /*5e20*/  BSYNC B0 ;  /* 0x0000000000007941 */ /* 0x000fea0003800000 */
.L_x_310:
[----:B------:R-:W-:Y:S05]  /*5e30*/  BRA `(.L_x_312) ;  /* 0xffffffcc00ac7947 */ /* 0x000fea000383ffff */
.L_x_86:
[----:B------:R-:W-:Y:S01]  /*5e40*/  BSSY B0, `(.L_x_313) ;  /* 0x0000006000007945 */ /* 0x000fe20003800000 */
[----:B------:R-:W-:Y:S02]  /*5e50*/  PLOP3.LUT P0, PT, P0, PT, PT, 0x8, 0x80 ;  /* 0x000000000080781c */ /* 0x000fe4000070e170 */
[----:B------:R-:W-:-:S11]  /*5e60*/  MOV R40, 0xffffffff ;  /* 0xffffffff00287802 */ /* 0x000fd60000000f00 */
[----:B---34-:R-:W-:Y:S05]  /*5e70*/  WARPSYNC.COLLECTIVE R40, `(.L_x_314) ;  /* 0x0000000028087348 */ /* 0x018fea0003c00000 */
[----:B------:R-:W-:Y:S01]  /*5e80*/  VOTE.ANY P0, P0 ;  /* 0x0000000000ff7806 */ /* 0x000fe20000000100 */
[----:B---34-:R-:W-:-:S12]  /*5e90*/  ENDCOLLECTIVE ;  /* 0x000000000000791b */ /* 0x018fd80003800000 */
.L_x_314:
[----:B------:R-:W-:Y:S05]  /*5ea0*/  BSYNC B0 ;  /* 0x0000000000007941 */ /* 0x000fea0003800000 */
.L_x_313:
[----:B------:R-:W-:Y:S05]  /*5eb0*/  BRA `(.L_x_315) ;  /* 0xffffffcc00ac7947 */ /* 0x000fea000383ffff */
.L_x_88:
[----:B------:R-:W-:Y:S01]  /*5ec0*/  BSSY B0, `(.L_x_316) ;  /* 0x0000006000007945 */ /* 0x000fe20003800000 */
[----:B------:R-:W-:Y:S01]  /*5ed0*/  PLOP3.LUT P0, PT, P0, PT, PT, 0x8, 0x80 ;  /* 0x000000000080781c */ /* 0x000fe2000070e170 */
[----:B------:R-:W-:-:S12]  /*5ee0*/  IMAD.MOV.U32 R40, RZ, RZ, -0x1 ;  /* 0xffffffffff287424 */ /* 0x000fd800078e00ff */
[----:B---34-:R-:W-:Y:S05]  /*5ef0*/  WARPSYNC.COLLECTIVE R40, `(.L_x_317) ;  /* 0x0000000028087348 */ /* 0x018fea0003c00000 */
[----:B------:R-:W-:Y:S01]  /*5f00*/  VOTE.ANY R40, PT, P0 ;  /* 0x0000000000287806 */ /* 0x000fe200000e0100 */
[----:B---34-:R-:W-:Y:S06]  /*5f10*/  ENDCOLLECTIVE ;  /* 0x000000000000791b */ /* 0x018fec0003800000 */
.L_x_317:
[----:B------:R-:W-:Y:S05]  /*5f20*/  BSYNC B0 ;  /* 0x0000000000007941 */ /* 0x000fea0003800000 */
.L_x_316:
        /* <DEDUP_REMOVED lines=10> */
.L_x_318:
[----:B------:R-:W-:Y:S01]  /*5fd0*/  IMAD.MOV.U32 R0, RZ, RZ, R39 ;  /* 0x000000ffff007224 */ /* 0x000fe200078e0027 */
[----:B------:R-:W-:Y:S06]  /*5fe0*/  BRA `(.L_x_319) ;  /* 0xffffffcc00887947 */ /* 0x000fec000383ffff */
.L_x_89:
[----:B------:R-:W-:Y:S01]  /*5ff0*/  BSSY B0, `(.L_x_320) ;  /* 0x0000006000007945 */ /* 0x000fe20003800000 */
[----:B------:R-:W-:Y:S01]  /*6000*/  IMAD.MOV.U32 R39, RZ, RZ, 0x1 ;  /* 0x00000001ff277424 */ /* 0x000fe200078e00ff */
[----:B------:R-:W-:-:S07]  /*6010*/  MOV R40, 0xffffffff ;  /* 0xffffffff00287802 */ /* 0x000fce0000000f00 */
[----:B01-34-:R-:W-:Y:S05]  /*6020*/  WARPSYNC.COLLECTIVE R40, `(.L_x_321) ;  /* 0x0000000028087348 */ /* 0x01bfea0003c00000 */
[----:B------:R2:W0:Y:S02]  /*6030*/  SHFL.DOWN P1, R39, R41, R39, R38 ;  /* 0x0800002729277389 */ /* 0x0004240000020026 */
[----:B01234-:R-:W-:Y:S05]  /*6040*/  ENDCOLLECTIVE ;  /* 0x000000000000791b */ /* 0x01ffea0003800000 */
.L_x_321:
[----:B------:R-:W-:Y:S05]  /*6050*/  BSYNC B0 ;  /* 0x0000000000007941 */ /* 0x000fea0003800000 */
.L_x_320:
[----:B------:R-:W-:Y:S05]  /*6060*/  BRA `(.L_x_322) ;  /* 0xffffffcc00747947 */ /* 0x000fea000383ffff */
.L_x_90:
[----:B------:R-:W-:Y:S01]  /*6070*/  BSSY B0, `(.L_x_323) ;  /* 0x0000007000007945 */ /* 0x000fe20003800000 */
[----:B------:R-:W-:Y:S02]  /*6080*/  IMAD.MOV.U32 R41, RZ, RZ, R12 ;  /* 0x000000ffff297224 */ /* 0x000fe400078e000c */
[----:B------:R-:W-:Y:S02]  /*6090*/  IMAD.MOV.U32 R39, RZ, RZ, 0x1 ;  /* 0x00000001ff277424 */ /* 0x000fe400078e00ff */
[----:B------:R-:W-:-:S07]  /*60a0*/  IMAD.MOV.U32 R40, RZ, RZ, -0x1 ;  /* 0xffffffffff287424 */ /* 0x000fce00078e00ff */
[----:B0--34-:R-:W-:Y:S05]  /*60b0*/  WARPSYNC.COLLECTIVE R40, `(.L_x_324) ;  /* 0x0000000028087348 */ /* 0x019fea0003c00000 */
[----:B------:R1:W2:Y:S02]  /*60c0*/  SHFL.DOWN P1, R39, R41, R39, R38 ;  /* 0x0800002729277389 */ /* 0x0002a40000020026 */
[----:B01234-:R-:W-:Y:S05]  /*60d0*/  ENDCOLLECTIVE ;  /* 0x000000000000791b */ /* 0x01ffea0003800000 */
.L_x_324:
[----:B------:R-:W-:Y:S05]  /*60e0*/  BSYNC B0 ;  /* 0x0000000000007941 */ /* 0x000fea0003800000 */
.L_x_323:
[----:B------:R-:W-:Y:S05]  /*60f0*/  BRA `(.L_x_325) ;  /* 0xffffffcc005c7947 */ /* 0x000fea000383ffff */
.L_x_91:
[----:B------:R-:W-:Y:S01]  /*6100*/  BSSY B0, `(.L_x_326) ;  /* 0x0000007000007945 */ /* 0x000fe20003800000 */
[----:B------:R-:W-:Y:S02]  /*6110*/  IMAD.MOV.U32 R41, RZ, RZ, R13 ;  /* 0x000000ffff297224 */ /* 0x000fe400078e000d */
[----:B------:R-:W-:Y:S02]  /*6120*/  IMAD.MOV.U32 R39, RZ, RZ, 0x1 ;  /* 0x00000001ff277424 */ /* 0x000fe400078e00ff */
[----:B------:R-:W-:-:S07]  /*6130*/  IMAD.MOV.U32 R40, RZ, RZ, -0x1 ;  /* 0xffffffffff287424 */ /* 0x000fce00078e00ff */
[----:B0--34-:R-:W-:Y:S05]  /*6140*/  WARPSYNC.COLLECTIVE R40, `(.L_x_327) ;  /* 0x0000000028087348 */ /* 0x019fea0003c00000 */
[----:B------:R1:W2:Y:S02]  /*6150*/  SHFL.DOWN P1, R39, R41, R39, R38 ;  /* 0x0800002729277389 */ /* 0x0002a40000020026 */
[----:B01234-:R-:W-:Y:S05]  /*6160*/  ENDCOLLECTIVE ;  /* 0x000000000000791b */ /* 0x01ffea0003800000 */
.L_x_327:
[----:B------:R-:W-:Y:S05]  /*6170*/  BSYNC B0 ;  /* 0x0000000000007941 */ /* 0x000fea0003800000 */
.L_x_326:
[----:B------:R-:W-:Y:S05]  /*6180*/  BRA `(.L_x_328) ;  /* 0xffffffcc00407947 */ /* 0x000fea000383ffff */
.L_x_92:
[----:B------:R-:W-:Y:S01]  /*6190*/  BSSY B0, `(.L_x_329) ;  /* 0x0000007000007945 */ /* 0x000fe20003800000 */
[----:B------:R-:W-:Y:S01]  /*61a0*/  MOV R41, R45 ;  /* 0x0000002d00297202 */ /* 0x000fe20000000f00 */
[----:B------:R-:W-:Y:S02]  /*61b0*/  IMAD.MOV.U32 R39, RZ, RZ, 0x2 ;  /* 0x00000002ff277424 */ /* 0x000fe400078e00ff */
[----:B------:R-:W-:-:S07]  /*61c0*/  IMAD.MOV.U32 R40, RZ, RZ, -0x1 ;  /* 0xffffffffff287424 */ /* 0x000fce00078e00ff */
[----:B0--34-:R-:W-:Y:S05]  /*61d0*/  WARPSYNC.COLLECTIVE R40, `(.L_x_330) ;  /* 0x0000000028087348 */ /* 0x019fea0003c00000 */
[----:B------:R1:W2:Y:S02]  /*61e0*/  SHFL.DOWN P1, R39, R41, R39, R38 ;  /* 0x0800002729277389 */ /* 0x0002a40000020026 */
[----:B01234-:R-:W-:Y:S05]  /*61f0*/  ENDCOLLECTIVE ;  /* 0x000000000000791b */ /* 0x01ffea0003800000 */
.L_x_330:
[----:B------:R-:W-:Y:S05]  /*6200*/  BSYNC B0 ;  /* 0x0000000000007941 */ /* 0x000fea0003800000 */
.L_x_329:
[----:B------:R-:W-:Y:S01]  /*6210*/  IMAD.MOV.U32 R0, RZ, RZ, R39 ;  /* 0x000000ffff007224 */ /* 0x000fe200078e0027 */
[----:B------:R-:W-:Y:S06]  /*6220*/  BRA `(.L_x_331) ;  /* 0xffffffcc00287947 */ /* 0x000fec000383ffff */
.L_x_93:
[----:B------:R-:W-:Y:S01]  /*6230*/  BSSY B0, `(.L_x_332) ;  /* 0x0000006000007945 */ /* 0x000fe20003800000 */
[----:B------:R-:W-:Y:S02]  /*6240*/  IMAD.MOV.U32 R39, RZ, RZ, 0x2 ;  /* 0x00000002ff277424 */ /* 0x000fe400078e00ff */
[----:B------:R-:W-:-:S07]  /*6250*/  IMAD.MOV.U32 R40, RZ, RZ, -0x1 ;  /* 0xffffffffff287424 */ /* 0x000fce00078e00ff */
[----:B01234-:R-:W-:Y:S05]  /*6260*/  WARPSYNC.COLLECTIVE R40, `(.L_x_333) ;  /* 0x0000000028087348 */ /* 0x01ffea0003c00000 */
[----:B------:R0:W0:Y:S02]  /*6270*/  SHFL.DOWN P1, R39, R41, R39, R38 ;  /* 0x0800002729277389 */ /* 0x0000240000020026 */
[----:B01234-:R-:W-:Y:S05]  /*6280*/  ENDCOLLECTIVE ;  /* 0x000000000000791b */ /* 0x01ffea0003800000 */
.L_x_333:
[----:B------:R-:W-:Y:S05]  /*6290*/  BSYNC B0 ;  /* 0x0000000000007941 */ /* 0x000fea0003800000 */
.L_x_332:
[----:B------:R-:W-:Y:S05]  /*62a0*/  BRA `(.L_x_334) ;  /* 0xffffffcc00187947 */ /* 0x000fea000383ffff */
.L_x_94:
[----:B------:R-:W-:Y:S01]  /*62b0*/  HFMA2 R39, -RZ, RZ, 0, 1.1920928955078125e-07 ;  /* 0x00000002ff277431 */ /* 0x000fe200000001ff */
[----:B------:R-:W-:Y:S01]  /*62c0*/  BSSY B0, `(.L_x_335) ;  /* 0x0000006000007945 */ /* 0x000fe20003800000 */
[----:B------:R-:W-:Y:S02]  /*62d0*/  IMAD.MOV.U32 R41, RZ, RZ, R12 ;  /* 0x000000ffff297224 */ /* 0x000fe400078e000c */
[----:B------:R-:W-:-:S07]  /*62e0*/  IMAD.MOV.U32 R40, RZ, RZ, -0x1 ;  /* 0xffffffffff287424 */ /* 0x000fce00078e00ff */
[----:B01-34-:R-:W-:Y:S05]  /*62f0*/  WARPSYNC.COLLECTIVE R40, `(.L_x_336) ;  /* 0x0000000028087348 */ /* 0x01bfea0003c00000 */
[----:B------:R2:W0:Y:S02]  /*6300*/  SHFL.DOWN P1, R39, R41, R39, R38 ;  /* 0x0800002729277389 */ /* 0x0004240000020026 */
[----:B01234-:R-:W-:Y:S05]  /*6310*/  ENDCOLLECTIVE ;  /* 0x000000000000791b */ /* 0x01ffea0003800000 */
.L_x_336:
[----:B------:R-:W-:Y:S05]  /*6320*/  BSYNC B0 ;  /* 0x0000000000007941 */ /* 0x000fea0003800000 */
.L_x_335:
[----:B------:R-:W-:Y:S05]  /*6330*/  BRA `(.L_x_337) ;  /* 0xffffffcc00007947 */ /* 0x000fea000383ffff */
.L_x_95:
[----:B------:R-:W-:Y:S01]  /*6340*/  BSSY B0, `(.L_x_338) ;  /* 0x0000007000007945 */ /* 0x000fe20003800000 */
[----:B------:R-:W-:Y:S02]  /*6350*/  IMAD.MOV.U32 R41, RZ, RZ, R13 ;  /* 0x000000ffff297224 */ /* 0x000fe400078e000d */
[----:B------:R-:W-:Y:S02]  /*6360*/  IMAD.MOV.U32 R39, RZ, RZ, 0x2 ;  /* 0x00000002ff277424 */ /* 0x000fe400078e00ff */
[----:B------:R-:W-:-:S07]  /*6370*/  IMAD.MOV.U32 R40, RZ, RZ, -0x1 ;  /* 0xffffffffff287424 */ /* 0x000fce00078e00ff */
[----:B01-34-:R-:W-:Y:S05]  /*6380*/  WARPSYNC.COLLECTIVE R40, `(.L_x_339) ;  /* 0x0000000028087348 */ /* 0x01bfea0003c00000 */
[----:B------:R2:W0:Y:S02]  /*6390*/  SHFL.DOWN P1, R39, R41, R39, R38 ;  /* 0x0800002729277389 */ /* 0x0004240000020026 */
[----:B01234-:R-:W-:Y:S05]  /*63a0*/  ENDCOLLECTIVE ;  /* 0x000000000000791b */ /* 0x01ffea0003800000 */
.L_x_339:
[----:B------:R-:W-:Y:S05]  /*63b0*/  BSYNC B0 ;  /* 0x0000000000007941 */ /* 0x000fea0003800000 */
.L_x_338:
[----:B------:R-:W-:Y:S05]  /*63c0*/  BRA `(.L_x_340) ;  /* 0xffffffc800e47947 */ /* 0x000fea000383ffff */
.L_x_96:
[----:B------:R-:W-:Y:S01]  /*63d0*/  BSSY B0, `(.L_x_341) ;  /* 0x0000007000007945 */ /* 0x000fe20003800000 */
[----:B------:R-:W-:Y:S01]  /*63e0*/  IMAD.MOV.U32 R41, RZ, RZ, R45 ;  /* 0x000000ffff297224 */ /* 0x000fe200078e002d */
[----:B------:R-:W-:Y:S01]  /*63f0*/  MOV R40, 0xffffffff ;  /* 0xffffffff00287802 */ /* 0x000fe20000000f00 */
[----:B------:R-:W-:-:S07]  /*6400*/  IMAD.MOV.U32 R39, RZ, RZ, 0x4 ;  /* 0x00000004ff277424 */ /* 0x000fce00078e00ff */
[----:B0--34-:R-:W-:Y:S05]  /*6410*/  WARPSYNC.COLLECTIVE R40, `(.L_x_342) ;  /* 0x0000000028087348 */ /* 0x019fea0003c00000 */
[----:B------:R1:W2:Y:S02]  /*6420*/  SHFL.DOWN P1, R39, R41, R39, R38 ;  /* 0x0800002729277389 */ /* 0x0002a40000020026 */
[----:B01234-:R-:W-:Y:S05]  /*6430*/  ENDCOLLECTIVE ;  /* 0x000000000000791b */ /* 0x01ffea0003800000 */
.L_x_342:
[----:B------:R-:W-:Y:S05]  /*6440*/  BSYNC B0 ;  /* 0x0000000000007941 */ /* 0x000fea0003800000 */
.L_x_341:
[----:B------:R-:W-:Y:S01]  /*6450*/  IMAD.MOV.U32 R0, RZ, RZ, R39 ;  /* 0x000000ffff007224 */ /* 0x000fe200078e0027 */
[----:B------:R-:W-:Y:S06]  /*6460*/  BRA `(.L_x_343) ;  /* 0xffffffc800cc7947 */ /* 0x000fec000383ffff */
.L_x_97:
[----:B------:R-:W-:Y:S01]  /*6470*/  BSSY B0, `(.L_x_344) ;  /* 0x0000006000007945 */ /* 0x000fe20003800000 */
[----:B------:R-:W-:Y:S02]  /*6480*/  IMAD.MOV.U32 R39, RZ, RZ, 0x4 ;  /* 0x00000004ff277424 */ /* 0x000fe400078e00ff */
[----:B------:R-:W-:-:S07]  /*6490*/  IMAD.MOV.U32 R40, RZ, RZ, -0x1 ;  /* 0xffffffffff287424 */ /* 0x000fce00078e00ff */
[----:B01234-:R-:W-:Y:S05]  /*64a0*/  WARPSYNC.COLLECTIVE R40, `(.L_x_345) ;  /* 0x0000000028087348 */ /* 0x01ffea0003c00000 */
[----:B------:R0:W0:Y:S02]  /*64b0*/  SHFL.DOWN P1, R39, R41, R39, R38 ;  /* 0x0800002729277389 */ /* 0x0000240000020026 */
[----:B01234-:R-:W-:Y:S05]  /*64c0*/  ENDCOLLECTIVE ;  /* 0x000000000000791b */ /* 0x01ffea0003800000 */
.L_x_345:
[----:B------:R-:W-:Y:S05]  /*64d0*/  BSYNC B0 ;  /* 0x0000000000007941 */ /* 0x000fea0003800000 */
.L_x_344:
[----:B------:R-:W-:Y:S05]  /*64e0*/  BRA `(.L_x_346) ;  /* 0xffffffc800bc7947 */ /* 0x000fea000383ffff */
.L_x_98:
[----:B------:R-:W-:Y:S01]  /*64f0*/  BSSY B0, `(.L_x_347) ;  /* 0x0000007000007945 */ /* 0x000fe20003800000 */
[----:B------:R-:W-:Y:S02]  /*6500*/  IMAD.MOV.U32 R41, RZ, RZ, R12 ;  /* 0x000000ffff297224 */ /* 0x000fe400078e000c */
[----:B------:R-:W-:Y:S02]  /*6510*/  IMAD.MOV.U32 R39, RZ, RZ, 0x4 ;  /* 0x00000004ff277424 */ /* 0x000fe400078e00ff */
[----:B------:R-:W-:-:S07]  /*6520*/  IMAD.MOV.U32 R40, RZ, RZ, -0x1 ;  /* 0xffffffffff287424 */ /* 0x000fce00078e00ff */
[----:B01-34-:R-:W-:Y:S05]  /*6530*/  WARPSYNC.COLLECTIVE R40, `(.L_x_348) ;  /* 0x0000000028087348 */ /* 0x01bfea0003c00000 */
[----:B------:R2:W0:Y:S02]  /*6540*/  SHFL.DOWN P1, R39, R41, R39, R38 ;  /* 0x0800002729277389 */ /* 0x0004240000020026 */
[----:B01234-:R-:W-:Y:S05]  /*6550*/  ENDCOLLECTIVE ;  /* 0x000000000000791b */ /* 0x01ffea0003800000 */
.L_x_348:
[----:B------:R-:W-:Y:S05]  /*6560*/  BSYNC B0 ;  /* 0x0000000000007941 */ /* 0x000fea0003800000 */
.L_x_347:
[----:B------:R-:W-:Y:S05]  /*6570*/  BRA `(.L_x_349) ;  /* 0xffffffc800a47947 */ /* 0x000fea000383ffff */
.L_x_99:
[----:B------:R-:W-:Y:S01]  /*6580*/  BSSY B0, `(.L_x_350) ;  /* 0x0000007000007945 */ /* 0x000fe20003800000 */
[----:B------:R-:W-:Y:S01]  /*6590*/  MOV R41, R13 ;  /* 0x0000000d00297202 */ /* 0x000fe20000000f00 */
[----:B------:R-:W-:Y:S02]  /*65a0*/  IMAD.MOV.U32 R39, RZ, RZ, 0x4 ;  /* 0x00000004ff277424 */ /* 0x000fe400078e00ff */
[----:B------:R-:W-:-:S07]  /*65b0*/  IMAD.MOV.U32 R40, RZ, RZ, -0x1 ;  /* 0xffffffffff287424 */ /* 0x000fce00078e00ff */
[----:B01-34-:R-:W-:Y:S05]  /*65c0*/  WARPSYNC.COLLECTIVE R40, `(.L_x_351) ;  /* 0x0000000028087348 */ /* 0x01bfea0003c00000 */
[----:B------:R2:W0:Y:S02]  /*65d0*/  SHFL.DOWN P1, R39, R41, R39, R38 ;  /* 0x0800002729277389 */ /* 0x0004240000020026 */
[----:B01234-:R-:W-:Y:S05]  /*65e0*/  ENDCOLLECTIVE ;  /* 0x000000000000791b */ /* 0x01ffea0003800000 */
.L_x_351:
[----:B------:R-:W-:Y:S05]  /*65f0*/  BSYNC B0 ;  /* 0x0000000000007941 */ /* 0x000fea0003800000 */
.L_x_350:
[----:B------:R-:W-:Y:S05]  /*6600*/  BRA `(.L_x_352) ;  /* 0xffffffc800887947 */ /* 0x000fea000383ffff */
.L_x_100:
[----:B------:R-:W-:Y:S01]  /*6610*/  BSSY B0, `(.L_x_353) ;  /* 0x0000007000007945 */ /* 0x000fe20003800000 */
[----:B------:R-:W-:Y:S02]  /*6620*/  IMAD.MOV.U32 R41, RZ, RZ, R45 ;  /* 0x000000ffff297224 */ /* 0x000fe400078e002d */
[----:B------:R-:W-:Y:S02]  /*6630*/  IMAD.MOV.U32 R39, RZ, RZ, 0x8 ;  /* 0x00000008ff277424 */ /* 0x000fe400078e00ff */
[----:B------:R-:W-:-:S07]  /*6640*/  IMAD.MOV.U32 R40, RZ, RZ, -0x1 ;  /* 0xffffffffff287424 */ /* 0x000fce00078e00ff */
[----:B0--34-:R-:W-:Y:S05]  /*6650*/  WARPSYNC.COLLECTIVE R40, `(.L_x_354) ;  /* 0x0000000028087348 */ /* 0x019fea0003c00000 */
[----:B------:R1:W2:Y:S02]  /*6660*/  SHFL.DOWN P1, R39, R41, R39, R38 ;  /* 0x0800002729277389 */ /* 0x0002a40000020026 */
[----:B01234-:R-:W-:Y:S05]  /*6670*/  ENDCOLLECTIVE ;  /* 0x000000000000791b */ /* 0x01ffea0003800000 */
.L_x_354:
[----:B------:R-:W-:Y:S05]  /*6680*/  BSYNC B0 ;  /* 0x0000000000007941 */ /* 0x000fea0003800000 */
.L_x_353:
[----:B------:R-:W-:Y:S01]  /*6690*/  IMAD.MOV.U32 R0, RZ, RZ, R39 ;  /* 0x000000ffff007224 */ /* 0x000fe200078e0027 */
[----:B------:R-:W-:Y:S06]  /*66a0*/  BRA `(.L_x_355) ;  /* 0xffffffc800707947 */ /* 0x000fec000383ffff */
.L_x_101:
[----:B------:R-:W-:Y:S01]  /*66b0*/  HFMA2 R39, -RZ, RZ, 0, 4.76837158203125e-07 ;  /* 0x00000008ff277431 */ /* 0x000fe200000001ff */
[----:B------:R-:W-:Y:S01]  /*66c0*/  BSSY B0, `(.L_x_356) ;  /* 0x0000005000007945 */ /* 0x000fe20003800000 */
[----:B------:R-:W-:-:S07]  /*66d0*/  IMAD.MOV.U32 R40, RZ, RZ, -0x1 ;  /* 0xffffffffff287424 */ /* 0x000fce00078e00ff */
[----:B01234-:R-:W-:Y:S05]  /*66e0*/  WARPSYNC.COLLECTIVE R40, `(.L_x_357) ;  /* 0x0000000028087348 */ /* 0x01ffea0003c00000 */
[----:B------:R0:W0:Y:S02]  /*66f0*/  SHFL.DOWN P1, R39, R41, R39, R38 ;  /* 0x0800002729277389 */ /* 0x0000240000020026 */
[----:B01234-:R-:W-:Y:S05]  /*6700*/  ENDCOLLECTIVE ;  /* 0x000000000000791b */ /* 0x01ffea0003800000 */
.L_x_357:
[----:B------:R-:W-:Y:S05]  /*6710*/  BSYNC B0 ;  /* 0x0000000000007941 */ /* 0x000fea0003800000 */
.L_x_356:
[----:B------:R-:W-:Y:S05]  /*6720*/  BRA `(.L_x_358) ;  /* 0xffffffc800607947 */ /* 0x000fea000383ffff */
.L_x_102:
[----:B------:R-:W-:Y:S01]  /*6730*/  BSSY B0, `(.L_x_359) ;  /* 0x0000007000007945 */ /* 0x000fe20003800000 */
[----:B------:R-:W-:Y:S02]  /*6740*/  IMAD.MOV.U32 R41, RZ, RZ, R12 ;  /* 0x000000ffff297224 */ /* 0x000fe400078e000c */
[----:B------:R-:W-:Y:S02]  /*6750*/  IMAD.MOV.U32 R39, RZ, RZ, 0x8 ;  /* 0x00000008ff277424 */ /* 0x000fe400078e00ff */
[----:B------:R-:W-:-:S07]  /*6760*/  IMAD.MOV.U32 R40, RZ, RZ, -0x1 ;  /* 0xffffffffff287424 */ /* 0x000fce00078e00ff */
[----:B01-34-:R-:W-:Y:S05]  /*6770*/  WARPSYNC.COLLECTIVE R40, `(.L_x_360) ;  /* 0x0000000028087348 */ /* 0x01bfea0003c00000 */
[----:B------:R2:W0:Y:S02]  /*6780*/  SHFL.DOWN P1, R39, R41, R39, R38 ;  /* 0x0800002729277389 */ /* 0x0004240000020026 */
[----:B01234-:R-:W-:Y:S05]  /*6790*/  ENDCOLLECTIVE ;  /* 0x000000000000791b */ /* 0x01ffea0003800000 */
.L_x_360:
[----:B------:R-:W-:Y:S05]  /*67a0*/  BSYNC B0 ;  /* 0x0000000000007941 */ /* 0x000fea0003800000 */
.L_x_359:
[----:B------:R-:W-:Y:S05]  /*67b0*/  BRA `(.L_x_361) ;  /* 0xffffffc800487947 */ /* 0x000fea000383ffff */
.L_x_103:
[----:B------:R-:W-:Y:S01]  /*67c0*/  BSSY B0, `(.L_x_362) ;  /* 0x0000007000007945 */ /* 0x000fe20003800000 */
[----:B------:R-:W-:Y:S01]  /*67d0*/  IMAD.MOV.U32 R41, RZ, RZ, R13 ;  /* 0x000000ffff297224 */ /* 0x000fe200078e000d */
[----:B------:R-:W-:Y:S01]  /*67e0*/  MOV R40, 0xffffffff ;  /* 0xffffffff00287802 */ /* 0x000fe20000000f00 */
[----:B------:R-:W-:-:S07]  /*67f0*/  IMAD.MOV.U32 R39, RZ, RZ, 0x8 ;  /* 0x00000008ff277424 */ /* 0x000fce00078e00ff */
[----:B01-34-:R-:W-:Y:S05]  /*6800*/  WARPSYNC.COLLECTIVE R40, `(.L_x_363) ;  /* 0x0000000028087348 */ /* 0x01bfea0003c00000 */
[----:B------:R2:W0:Y:S02]  /*6810*/  SHFL.DOWN P1, R39, R41, R39, R38 ;  /* 0x0800002729277389 */ /* 0x0004240000020026 */
[----:B01234-:R-:W-:Y:S05]  /*6820*/  ENDCOLLECTIVE ;  /* 0x000000000000791b */ /* 0x01ffea0003800000 */
.L_x_363:
[----:B------:R-:W-:Y:S05]  /*6830*/  BSYNC B0 ;  /* 0x0000000000007941 */ /* 0x000fea0003800000 */
.L_x_362:
[----:B------:R-:W-:Y:S05]  /*6840*/  BRA `(.L_x_364) ;  /* 0xffffffc8002c7947 */ /* 0x000fea000383ffff */
.L_x_104:
[----:B------:R-:W-:Y:S01]  /*6850*/  BSSY B0, `(.L_x_365) ;  /* 0x0000007000007945 */ /* 0x000fe20003800000 */
[----:B------:R-:W-:Y:S02]  /*6860*/  IMAD.MOV.U32 R41, RZ, RZ, R45 ;  /* 0x000000ffff297224 */ /* 0x000fe400078e002d */
[----:B------:R-:W-:Y:S02]  /*6870*/  IMAD.MOV.U32 R39, RZ, RZ, 0x10 ;  /* 0x00000010ff277424 */ /* 0x000fe400078e00ff */
[----:B------:R-:W-:-:S07]  /*6880*/  IMAD.MOV.U32 R40, RZ, RZ, -0x1 ;  /* 0xffffffffff287424 */ /* 0x000fce00078e00ff */
[----:B0--34-:R-:W-:Y:S05]  /*6890*/  WARPSYNC.COLLECTIVE R40, `(.L_x_366) ;  /* 0x0000000028087348 */ /* 0x019fea0003c00000 */
[----:B------:R1:W2:Y:S02]  /*68a0*/  SHFL.DOWN P1, R39, R41, R39, R38 ;  /* 0x0800002729277389 */ /* 0x0002a40000020026 */
[----:B01234-:R-:W-:Y:S05]  /*68b0*/  ENDCOLLECTIVE ;  /* 0x000000000000791b */ /* 0x01ffea0003800000 */
.L_x_366:
[----:B------:R-:W-:Y:S05]  /*68c0*/  BSYNC B0 ;  /* 0x0000000000007941 */ /* 0x000fea0003800000 */
.L_x_365:
[----:B------:R-:W-:Y:S05]  /*68d0*/  BRA `(.L_x_367) ;  /* 0xffffffc800187947 */ /* 0x000fea000383ffff */
.L_x_105:
[----:B------:R-:W-:Y:S01]  /*68e0*/  BSSY B0, `(.L_x_368) ;  /* 0x0000006000007945 */ /* 0x000fe20003800000 */
[----:B------:R-:W-:Y:S02]  /*68f0*/  IMAD.MOV.U32 R39, RZ, RZ, 0x10 ;  /* 0x00000010ff277424 */ /* 0x000fe400078e00ff */
[----:B------:R-:W-:-:S07]  /*6900*/  IMAD.MOV.U32 R40, RZ, RZ, -0x1 ;  /* 0xffffffffff287424 */ /* 0x000fce00078e00ff */
[----:B-1-34-:R-:W-:Y:S05]  /*6910*/  WARPSYNC.COLLECTIVE R40, `(.L_x_369) ;  /* 0x0000000028087348 */ /* 0x01afea0003c00000 */
[----:B------:R0:W2:Y:S02]  /*6920*/  SHFL.DOWN P1, R39, R41, R39, R38 ;  /* 0x0800002729277389 */ /* 0x0000a40000020026 */
[----:B01234-:R-:W-:Y:S05]  /*6930*/  ENDCOLLECTIVE ;  /* 0x000000000000791b */ /* 0x01ffea0003800000 */
.L_x_369:
[----:B------:R-:W-:Y:S05]  /*6940*/  BSYNC B0 ;  /* 0x0000000000007941 */ /* 0x000fea0003800000 */
.L_x_368:
[----:B------:R-:W-:Y:S05]  /*6950*/  BRA `(.L_x_370) ;  /* 0xffffffc800107947 */ /* 0x000fea000383ffff */
.L_x_106:
[----:B------:R-:W-:Y:S01]  /*6960*/  HFMA2 R39, -RZ, RZ, 0, 9.5367431640625e-07 ;  /* 0x00000010ff277431 */ /* 0x000fe200000001ff */
[----:B------:R-:W-:Y:S01]  /*6970*/  BSSY B0, `(.L_x_371) ;  /* 0x0000006000007945 */ /* 0x000fe20003800000 */
[----:B------:R-:W-:Y:S02]  /*6980*/  IMAD.MOV.U32 R41, RZ, RZ, R12 ;  /* 0x000000ffff297224 */ /* 0x000fe400078e000c */
[----:B------:R-:W-:-:S07]  /*6990*/  IMAD.MOV.U32 R40, RZ, RZ, -0x1 ;  /* 0xffffffffff287424 */ /* 0x000fce00078e00ff */
[----:B-1-34-:R-:W-:Y:S05]  /*69a0*/  WARPSYNC.COLLECTIVE R40, `(.L_x_372) ;  /* 0x0000000028087348 */ /* 0x01afea0003c00000 */
[----:B------:R0:W2:Y:S02]  /*69b0*/  SHFL.DOWN P1, R39, R41, R39, R38 ;  /* 0x0800002729277389 */ /* 0x0000a40000020026 */
[----:B01234-:R-:W-:Y:S05]  /*69c0*/  ENDCOLLECTIVE ;  /* 0x000000000000791b */ /* 0x01ffea0003800000 */
.L_x_372:
[----:B------:R-:W-:Y:S05]  /*69d0*/  BSYNC B0 ;  /* 0x0000000000007941 */ /* 0x000fea0003800000 */
.L_x_371:
[----:B------:R-:W-:Y:S05]  /*69e0*/  BRA `(.L_x_373) ;  /* 0xffffffc400f47947 */ /* 0x000fea000383ffff */
.L_x_107:
[----:B------:R-:W-:Y:S01]  /*69f0*/  BSSY B0, `(.L_x_374) ;  /* 0x0000007000007945 */ /* 0x000fe20003800000 */
[----:B------:R-:W-:Y:S02]  /*6a00*/  IMAD.MOV.U32 R41, RZ, RZ, R13 ;  /* 0x000000ffff297224 */ /* 0x000fe400078e000d */
[----:B------:R-:W-:Y:S02]  /*6a10*/  IMAD.MOV.U32 R39, RZ, RZ, 0x10 ;  /* 0x00000010ff277424 */ /* 0x000fe400078e00ff */
[----:B------:R-:W-:-:S07]  /*6a20*/  IMAD.MOV.U32 R40, RZ, RZ, -0x1 ;  /* 0xffffffffff287424 */ /* 0x000fce00078e00ff */
[----:B-1-34-:R-:W-:Y:S05]  /*6a30*/  WARPSYNC.COLLECTIVE R40, `(.L_x_375) ;  /* 0x0000000028087348 */ /* 0x01afea0003c00000 */
[----:B------:R0:W2:Y:S02]  /*6a40*/  SHFL.DOWN P1, R39, R41, R39, R38 ;  /* 0x0800002729277389 */ /* 0x0000a40000020026 */
[----:B01234-:R-:W-:Y:S05]  /*6a50*/  ENDCOLLECTIVE ;  /* 0x000000000000791b */ /* 0x01ffea0003800000 */
.L_x_375:
[----:B------:R-:W-:Y:S05]  /*6a60*/  BSYNC B0 ;  /* 0x0000000000007941 */ /* 0x000fea0003800000 */
.L_x_374:
[----:B------:R-:W-:Y:S05]  /*6a70*/  BRA `(.L_x_376) ;  /* 0xffffffc400d87947 */ /* 0x000fea000383ffff */
.L_x_108:
[----:B------:R-:W-:Y:S01]  /*6a80*/  BSSY B0, `(.L_x_377) ;  /* 0x0000005000007945 */ /* 0x000fe20003800000 */
[----:B------:R-:W-:-:S07]  /*6a90*/  IMAD.MOV.U32 R40, RZ, RZ, -0x1 ;  /* 0xffffffffff287424 */ /* 0x000fce00078e00ff */
[----:B-1-34-:R-:W-:Y:S05]  /*6aa0*/  WARPSYNC.COLLECTIVE R40, `(.L_x_378) ;  /* 0x0000000028087348 */ /* 0x01afea0003c00000 */
[----:B------:R-:W-:Y:S01]  /*6ab0*/  VOTE.ALL P0, P0 ;  /* 0x0000000000ff7806 */ /* 0x000fe20000000000 */
[----:B-1-34-:R-:W-:-:S12]  /*6ac0*/  ENDCOLLECTIVE ;  /* 0x000000000000791b */ /* 0x01afd80003800000 */
.L_x_378:
[----:B------:R-:W-:Y:S05]  /*6ad0*/  BSYNC B0 ;  /* 0x0000000000007941 */ /* 0x000fea0003800000 */
.L_x_377:
[----:B------:R-:W-:Y:S05]  /*6ae0*/  BRA `(.L_x_379) ;  /* 0xffffffc400d07947 */ /* 0x000fea000383ffff */
.L_x_380:
[----:B------:R-:W-:-:S00]  /*6af0*/  BRA `(.L_x_380) ;  /* 0xfffffffc00fc7947 */ /* 0x000fc0000383ffff */
[----:B------:R-:W-:-:S00]  /*6b00*/  NOP ;  /* 0x0000000000007918 */ /* 0x000fc00000000000 */
[----:B------:R-:W-:-:S00]  /*6b10*/  NOP ;  /* 0x0000000000007918 */ /* 0x000fc00000000000 */
[----:B------:R-:W-:-:S00]  /*6b20*/  NOP ;  /* 0x0000000000007918 */ /* 0x000fc00000000000 */
[----:B------:R-:W-:-:S00]  /*6b30*/  NOP ;  /* 0x0000000000007918 */ /* 0x000fc00000000000 */
[----:B------:R-:W-:-:S00]  /*6b40*/  NOP ;  /* 0x0000000000007918 */ /* 0x000fc00000000000 */
[----:B------:R-:W-:-:S00]  /*6b50*/  NOP ;  /* 0x0000000000007918 */ /* 0x000fc00000000000 */
[----:B------:R-:W-:-:S00]  /*6b60*/  NOP ;  /* 0x0000000000007918 */ /* 0x000fc00000000000 */
[----:B------:R-:W-:-:S00]  /*6b70*/  NOP ;  /* 0x0000000000007918 */ /* 0x000fc00000000000 */
.L_x_1007:


//--------------------- .text._ZN3cub18CUB_300001_SM_10006detail11scan_by_key25DeviceScanByKeyInitKernelINS0_24ReduceByKeyScanTileStateIdiLb1EEEPimEEvT_T0_PN4cuda3std3__415iterator_traitsIS8_vE10value_typeET1_i --------------------------
	.section	.text._ZN3cub18CUB_300001_SM_10006detail11scan_by_key25DeviceScanByKeyInitKernelINS0_24ReduceByKeyScanTileStateIdiLb1EEEPimEEvT_T0_PN4cuda3std3__415iterator_traitsIS8_vE10value_typeET1_i,"ax",@progbits
	.align	128
        .global         _ZN3cub18CUB_300001_SM_10006detail11scan_by_key25DeviceScanByKeyInitKernelINS0_24ReduceByKeyScanTileStateIdiLb1EEEPimEEvT_T0_PN4cuda3std3__415iterator_traitsIS8_vE10value_typeET1_i
        .type           _ZN3cub18CUB_300001_SM_10006detail11scan_by_key25DeviceScanByKeyInitKernelINS0_24ReduceByKeyScanTileStateIdiLb1EEEPimEEvT_T0_PN4cuda3std3__415iterator_traitsIS8_vE10value_typeET1_i,@function
        .size           _ZN3cub18CUB_300001_SM_10006detail11scan_by_key25DeviceScanByKeyInitKernelINS0_24ReduceByKeyScanTileStateIdiLb1EEEPimEEvT_T0_PN4cuda3std3__415iterator_traitsIS8_vE10value_typeET1_i,(.L_x_1008 - _ZN3cub18CUB_300001_SM_10006detail11scan_by_key25DeviceScanByKeyInitKernelINS0_24ReduceByKeyScanTileStateIdiLb1EEEPimEEvT_T0_PN4cuda3std3__415iterator_traitsIS8_vE10value_typeET1_i)
        .other          _ZN3cub18CUB_300001_SM_10006detail11scan_by_key25DeviceScanByKeyInitKernelINS0_24ReduceByKeyScanTileStateIdiLb1EEEPimEEvT_T0_PN4cuda3std3__415iterator_traitsIS8_vE10value_typeET1_i,@"STO_CUDA_ENTRY STV_DEFAULT"
_ZN3cub18CUB_300001_SM_10006detail11scan_by_key25DeviceScanByKeyInitKernelINS0_24ReduceByKeyScanTileStateIdiLb1EEEPimEEvT_T0_PN4cuda3std3__415iterator_traitsIS8_vE10value_typeET1_i:
.text._ZN3cub18CUB_300001_SM_10006detail11scan_by_key25DeviceScanByKeyInitKernelINS0_24ReduceByKeyScanTileStateIdiLb1EEEPimEEvT_T0_PN4cuda3std3__415iterator_traitsIS8_vE10value_typeET1_i:
[----:B------:R-:W-:Y:S01]  /*0000*/  LDC R1, c[0x0][0x37c] ;  /* 0x0000df00ff017b82 */ /* 0x000fe20000000800 */
[----:B------:R-:W0:Y:S07]  /*0010*/  S2R R0, SR_TID.X ;  /* 0x0000000000007919 */ /* 0x000e2e0000002100 */
[----:B------:R-:W1:Y:S01]  /*0020*/  S2UR UR4, SR_CTAID.X ;  /* 0x00000000000479c3 */ /* 0x000e620000002500 */
[----:B------:R-:W2:Y:S01]  /*0030*/  LDCU UR6, c[0x0][0x3a0] ;  /* 0x00007400ff0677ac */ /* 0x000ea20008000800 */
[----:B------:R-:W-:-:S06]  /*0040*/  CS2R R4, SRZ ;  /* 0x0000000000047805 */ /* 0x000fcc000001ff00 */
[----:B------:R-:W1:Y:S01]  /*0050*/  LDC R11, c[0x0][0x360] ;  /* 0x0000d800ff0b7b82 */ /* 0x000e620000000800 */
[----:B0-----:R-:W-:Y:S01]  /*0060*/  ISETP.GT.U32.AND P0, PT, R0, 0x1f, PT ;  /* 0x0000001f0000780c */ /* 0x001fe20003f04070 */
[----:B-1----:R-:W-:-:S03]  /*0070*/  IMAD R11, R11, UR4, R0 ;  /* 0x000000040b0b7c24 */ /* 0x002fc6000f8e0200 */
[----:B------:R-:W-:Y:S01]  /*0080*/  ISETP.NE.OR P0, PT, RZ, UR4, P0 ;  /* 0x00000004ff007c0c */ /* 0x000fe20008705670 */
[----:B------:R-:W0:Y:S01]  /*0090*/  LDCU.64 UR4, c[0x0][0x358] ;  /* 0x00006b00ff0477ac */ /* 0x000e220008000a00 */
[C---:B--2---:R-:W-:Y:S02]  /*00a0*/  ISETP.GE.AND P1, PT, R11.reuse, UR6, PT ;  /* 0x000000060b007c0c */ /* 0x044fe4000bf26270 */
[----:B------:R-:W-:-:S04]  /*00b0*/  ISETP.GE.U32.AND P2, PT, R11, UR6, PT ;  /* 0x000000060b007c0c */ /* 0x000fc8000bf46070 */
[----:B------:R-:W-:-:S05]  /*00c0*/  ISETP.EQ.OR P2, PT, R11, RZ, P2 ;  /* 0x000000ff0b00720c */ /* 0x000fca0001742670 */
[----:B------:R-:W1:Y:S02]  /*00d0*/  @!P0 LDC.64 R8, c[0x0][0x380] ;  /* 0x0000e000ff088b82 */ /* 0x000e640000000a00 */
[----:B------:R-:W-:Y:S02]  /*00e0*/  @!P1 IMAD.MOV.U32 R6, RZ, RZ, 0x63 ;  /* 0x00000063ff069424 */ /* 0x000fe400078e00ff */
[----:B------:R-:W-:-:S04]  /*00f0*/  @!P1 IMAD.MOV.U32 R7, RZ, RZ, 0x0 ;  /* 0x00000000ff079424 */ /* 0x000fc800078e00ff */
[----:B------:R-:W2:Y:S01]  /*0100*/  @!P1 LDC.64 R2, c[0x0][0x380] ;  /* 0x0000e000ff029b82 */ /* 0x000ea20000000a00 */
[----:B-1----:R-:W-:-:S04]  /*0110*/  @!P0 IMAD.WIDE.U32 R8, R0, 0x10, R8 ;  /* 0x0000001000088825 */ /* 0x002fc800078e0008 */
[----:B--2---:R-:W-:-:S05]  /*0120*/  @!P1 IMAD.WIDE R2, R11, 0x10, R2 ;  /* 0x000000100b029825 */ /* 0x004fca00078e0202 */
[----:B0-----:R0:W-:Y:S04]  /*0130*/  @!P1 STG.E.128 desc[UR4][R2.64+0x200], R4 ;  /* 0x0002000402009986 */ /* 0x0011e8000c101d04 */
[----:B------:R0:W-:Y:S01]  /*0140*/  @!P0 STG.E.128 desc[UR4][R8.64], RZ ;  /* 0x000000ff08008986 */ /* 0x0001e2000c101d04 */
[----:B------:R-:W-:Y:S05]  /*0150*/  @P2 EXIT ;  /* 0x000000000000294d */ /* 0x000fea0003800000 */
[----:B------:R-:W0:Y:S01]  /*0160*/  LDCU.64 UR6, c[0x0][0x398] ;  /* 0x00007300ff0677ac */ /* 0x000e220008000a00 */
[----:B------:R-:W1:Y:S01]  /*0170*/  LDCU.64 UR8, c[0x0][0x388] ;  /* 0x00007100ff0877ac */ /* 0x000e620008000a00 */
[----:B0-----:R-:W-:-:S04]  /*0180*/  IMAD.WIDE.U32 R2, R11, UR6, RZ ;  /* 0x000000060b027c25 */ /* 0x001fc8000f8e00ff */
[----:B------:R-:W-:Y:S01]  /*0190*/  IMAD R3, R11, UR7, R3 ;  /* 0x000000070b037c24 */ /* 0x000fe2000f8e0203 */
[----:B-1----:R-:W-:-:S04]  /*01a0*/  LEA R4, P0, R2, UR8, 0x2 ;  /* 0x0000000802047c11 */ /* 0x002fc8000f8010ff */
[----:B------:R-:W-:Y:S02]  /*01b0*/  LEA.HI.X R5, R2, UR9, R3, 0x2, P0 ;  /* 0x0000000902057c11 */ /* 0x000fe400080f1403 */
[----:B------:R-:W0:Y:S04]  /*01c0*/  LDC.64 R2, c[0x0][0x390] ;  /* 0x0000e400ff027b82 */ /* 0x000e280000000a00 */
[----:B------:R-:W2:Y:S01]  /*01d0*/  LDG.E R5, desc[UR4][R4.64+-0x4] ;  /* 0xfffffc0404057981 */ /* 0x000ea2000c1e1900 */
[----:B0-----:R-:W-:-:S05]  /*01e0*/  IMAD.WIDE.U32 R2, R11, 0x4, R2 ;  /* 0x000000040b027825 */ /* 0x001fca00078e0002 */
[----:B--2---:R-:W-:Y:S01]  /*01f0*/  STG.E desc[UR4][R2.64], R5 ;  /* 0x0000000502007986 */ /* 0x004fe2000c101904 */
[----:B------:R-:W-:Y:S05]  /*0200*/  EXIT ;  /* 0x000000000000794d */ /* 0x000fea0003800000 */
.L_x_381:
        /* <DEDUP_REMOVED lines=15> */
.L_x_1008:


//--------------------- .text._ZN3cub18CUB_300001_SM_10006detail11scan_by_key21DeviceScanByKeyKernelINS2_10policy_hubIPidd3binE10Policy1000ES5_PdS9_NS0_24ReduceByKeyScanTileStateIdiLb1EEEN4cuda3std3__48equal_toIiEES6_NS0_8NullTypeEjdiEEvT0_PT9_T1_T2_T3_iT4_T5_T6_T7_ --------------------------
	.section	.text._ZN3cub18CUB_300001_SM_10006detail11scan_by_key21DeviceScanByKeyKernelINS2_10policy_hubIPidd3binE10Policy1000ES5_PdS9_NS0_24ReduceByKeyScanTileStateIdiLb1EEEN4cuda3std3__48equal_toIiEES6_NS0_8NullTypeEjdiEEvT0_PT9_T1_T2_T3_iT4_T5_T6_T7_,"ax",@progbits
	.align	128
        .global         _ZN3cub18CUB_300001_SM_10006detail11scan_by_key21DeviceScanByKeyKernelINS2_10policy_hubIPidd3binE10Policy1000ES5_PdS9_NS0_24ReduceByKeyScanTileStateIdiLb1EEEN4cuda3std3__48equal_toIiEES6_NS0_8NullTypeEjdiEEvT0_PT9_T1_T2_T3_iT4_T5_T6_T7_
        .type           _ZN3cub18CUB_300001_SM_10006detail11scan_by_key21DeviceScanByKeyKernelINS2_10policy_hubIPidd3binE10Policy1000ES5_PdS9_NS0_24ReduceByKeyScanTileStateIdiLb1EEEN4cuda3std3__48equal_toIiEES6_NS0_8NullTypeEjdiEEvT0_PT9_T1_T2_T3_iT4_T5_T6_T7_,@function
        .size           _ZN3cub18CUB_300001_SM_10006detail11scan_by_key21DeviceScanByKeyKernelINS2_10policy_hubIPidd3binE10Policy1000ES5_PdS9_NS0_24ReduceByKeyScanTileStateIdiLb1EEEN4cuda3std3__48equal_toIiEES6_NS0_8NullTypeEjdiEEvT0_PT9_T1_T2_T3_iT4_T5_T6_T7_,(.L_x_1009 - _ZN3cub18CUB_300001_SM_10006detail11scan_by_key21DeviceScanByKeyKernelINS2_10policy_hubIPidd3binE10Policy1000ES5_PdS9_NS0_24ReduceByKeyScanTileStateIdiLb1EEEN4cuda3std3__48equal_toIiEES6_NS0_8NullTypeEjdiEEvT0_PT9_T1_T2_T3_iT4_T5_T6_T7_)
        .other          _ZN3cub18CUB_300001_SM_10006detail11scan_by_key21DeviceScanByKeyKernelINS2_10policy_hubIPidd3binE10Policy1000ES5_PdS9_NS0_24ReduceByKeyScanTileStateIdiLb1EEEN4cuda3std3__48equal_toIiEES6_NS0_8NullTypeEjdiEEvT0_PT9_T1_T2_T3_iT4_T5_T6_T7_,@"STO_CUDA_ENTRY STV_DEFAULT"
_ZN3cub18CUB_300001_SM_10006detail11scan_by_key21DeviceScanByKeyKernelINS2_10policy_hubIPidd3binE10Policy1000ES5_PdS9_NS0_24ReduceByKeyScanTileStateIdiLb1EEEN4cuda3std3__48equal_toIiEES6_NS0_8NullTypeEjdiEEvT0_PT9_T1_T2_T3_iT4_T5_T6_T7_:
.text._ZN3cub18CUB_300001_SM_10006detail11scan_by_key21DeviceScanByKeyKernelINS2_10policy_hubIPidd3binE10Policy1000ES5_PdS9_NS0_24ReduceByKeyScanTileStateIdiLb1EEEN4cuda3std3__48equal_toIiEES6_NS0_8NullTypeEjdiEEvT0_PT9_T1_T2_T3_iT4_T5_T6_T7_:
[----:B------:R-:W-:Y:S01]  /*0000*/  LDC R1, c[0x0][0x37c] ;  /* 0x0000df00ff017b82 */ /* 0x000fe20000000800 */
[----:B------:R-:W0:Y:S01]  /*0010*/  S2R R0, SR_CTAID.X ;  /* 0x0000000000007919 */ /* 0x000e220000002500 */
[----:B------:R-:W1:Y:S01]  /*0020*/  LDCU UR4, c[0x0][0x3b0] ;  /* 0x00007600ff0477ac */ /* 0x000e620008000800 */
[----:B------:R-:W2:Y:S01]  /*0030*/  LDCU.64 UR8, c[0x0][0x358] ;  /* 0x00006b00ff0877ac */ /* 0x000ea20008000a00 */
[----:B0-----:R-:W-:-:S05]  /*0040*/  IMAD R5, R0, 0x900, RZ ;  /* 0x0000090000057824 */ /* 0x001fca00078e02ff */
[----:B-1----:R-:W-:-:S04]  /*0050*/  IADD3 R35, PT, PT, -R5, UR4, RZ ;  /* 0x0000000405237c10 */ /* 0x002fc8000fffe1ff */
[----:B------:R-:W-:-:S13]  /*0060*/  ISETP.GE.U32.AND P0, PT, R35, 0x901, PT ;  /* 0x000009012300780c */ /* 0x000fda0003f06070 */
        /* <DEDUP_REMOVED lines=8> */
[----:B------:R-:W-:Y:S01]  /*00f0*/  IMAD.X R12, RZ, RZ, RZ, P0 ;  /* 0x000000ffff0c7224 */ /* 0x000fe200000e06ff */
        /* <DEDUP_REMOVED lines=110> */
.L_x_384:
        /* <DEDUP_REMOVED lines=52> */
.L_x_387:
[----:B------:R-:W-:Y:S05]  /*0b20*/  NANOSLEEP 0x1c2 ;  /* 0x000001c20000795d */ /* 0x000fea0003800000 */
[----:B------:R-:W-:Y:S01]  /*0b30*/  NOP ;  /* 0x0000000000007918 */ /* 0x000fe20000000000 */
.L_x_388:
[----:B------:R-:W-:-:S07]  /*0b40*/  IMAD.WIDE R18, R17, 0x10, R12 ;  /* 0x0000001011127825 */ /* 0x000fce00078e020c */
.L_x_390:
[----:B0-----:R-:W2:Y:S01]  /*0b50*/  LD.E.128.STRONG.GPU R12, desc[UR8][R18.64+0x200] ;  /* 0x00020008120c7980 */ /* 0x001ea2000c10fd00 */
[----:B------:R-:W-:Y:S05]  /*0b60*/  YIELD ;  /* 0x0000000000007946 */ /* 0x000fea0003800000 */
[----:B------:R-:W-:Y:S01]  /*0b70*/  UMOV UR5, 0xffffffff ;  /* 0xffffffff00057882 */ /* 0x000fe20000000000 */
[----:B--2---:R-:W-:Y:S02]  /*0b80*/  ISETP.NE.AND P0, PT, R14, 0x63, PT ;  /* 0x000000630e00780c */ /* 0x004fe40003f05270 */
[----:B------:R-:W-:Y:S11]  /*0b90*/  BRA.DIV UR5, `(.L_x_389) ;  /* 0x0000002e05387947 */ /* 0x000ff6000b800000 */
[----:B------:R-:W-:-:S13]  /*0ba0*/  VOTE.ANY P0, !P0 ;  /* 0x0000000000ff7806 */ /* 0x000fda0004000100 */
.L_x_496:
        /* <DEDUP_REMOVED lines=11> */
.L_x_500:
[----:B------:R-:W-:Y:S01]  /*0c60*/  UMOV UR5, 0xffffffff ;  /* 0xffffffff00057882 */ /* 0x000fe20000000000 */
[----:B------:R-:W-:-:S04]  /*0c70*/  ISETP.GE.AND P0, PT, R2, R38, PT ;  /* 0x000000260200720c */ /* 0x000fc80003f06270 */
[----:B-1----:R-:W-:Y:S01]  /*0c80*/  SEL R19, R16, RZ, !P0 ;  /* 0x000000ff10137207 */ /* 0x002fe20004000000 */
[----:B------:R-:W-:Y:S08]  /*0c90*/  BRA.DIV UR5, `(.L_x_392) ;  /* 0x0000002e05687947 */ /* 0x000ff0000b800000 */
.L_x_503:
[----:B------:R-:W-:-:S03]  /*0ca0*/  UMOV UR5, 0xffffffff ;  /* 0xffffffff00057882 */ /* 0x000fc60000000000 */
[----:B------:R-:W-:Y:S05]  /*0cb0*/  BRA.DIV UR5, `(.L_x_393) ;  /* 0x0000002e05807947 */ /* 0x000fea000b800000 */
.L_x_506:
[----:B------:R-:W-:-:S03]  /*0cc0*/  UMOV UR5, 0xffffffff ;  /* 0xffffffff00057882 */ /* 0x000fc60000000000 */
[----:B------:R-:W-:Y:S05]  /*0cd0*/  BRA.DIV UR5, `(.L_x_394) ;  /* 0x0000002e059c7947 */ /* 0x000fea000b800000 */
.L_x_509:
[----:B------:R-:W-:Y:S01]  /*0ce0*/  UMOV UR5, 0xffffffff ;  /* 0xffffffff00057882 */ /* 0x000fe20000000000 */
[----:B------:R-:W-:Y:S02]  /*0cf0*/  LOP3.LUT R19, R15, R19, RZ, 0xfc, !PT ;  /* 0x000000130f137212 */ /* 0x000fe400078efcff */
[----:B------:R-:W-:Y:S05]  /*0d00*/  BRA.DIV UR5, `(.L_x_395) ;  /* 0x0000002e05b47947 */ /* 0x000fea000b800000 */
[----:B------:R1:W2:Y:S02]  /*0d10*/  SHFL.DOWN PT, R39, R19, 0x2, R38 ;  /* 0x0840000013277989 */ /* 0x0002a400000e0026 */
.L_x_512:
[----:B------:R-:W-:Y:S01]  /*0d20*/  VIADD R23, R2, 0x2 ;  /* 0x0000000202177836 */ /* 0x000fe20000000000 */
[----:B------:R-:W-:-:S04]  /*0d30*/  UMOV UR5, 0xffffffff ;  /* 0xffffffff00057882 */ /* 0x000fc80000000000 */
[----:B------:R-:W-:-:S04]  /*0d40*/  ISETP.GT.AND P0, PT, R23, R38, PT ;  /* 0x000000261700720c */ /* 0x000fc80003f04270 */
[----:B--2---:R-:W-:Y:S01]  /*0d50*/  SEL R16, R39, RZ, !P0 ;  /* 0x000000ff27107207 */ /* 0x004fe20004000000 */
[----:B------:R-:W-:Y:S08]  /*0d60*/  BRA.DIV UR5, `(.L_x_396) ;  /* 0x0000002e05c07947 */ /* 0x000ff0000b800000 */
.L_x_515:
[----:B------:R-:W-:-:S03]  /*0d70*/  UMOV UR5, 0xffffffff ;  /* 0xffffffff00057882 */ /* 0x000fc60000000000 */
[----:B------:R-:W-:Y:S05]  /*0d80*/  BRA.DIV UR5, `(.L_x_397) ;  /* 0x0000002e05d87947 */ /* 0x000fea000b800000 */
.L_x_518:
[----:B------:R-:W-:-:S03]  /*0d90*/  UMOV UR5, 0xffffffff ;  /* 0xffffffff00057882 */ /* 0x000fc60000000000 */
[----:B------:R-:W-:Y:S05]  /*0da0*/  BRA.DIV UR5, `(.L_x_398) ;  /* 0x0000002e05f47947 */ /* 0x000fea000b800000 */
.L_x_521:
[----:B------:R-:W-:Y:S01]  /*0db0*/  UMOV UR5, 0xffffffff ;  /* 0xffffffff00057882 */ /* 0x000fe20000000000 */
[----:B-1----:R-:W-:Y:S02]  /*0dc0*/  LOP3.LUT R19, R19, R16, RZ, 0xfc, !PT ;  /* 0x0000001013137212 */ /* 0x002fe400078efcff */
[----:B------:R-:W-:Y:S05]  /*0dd0*/  BRA.DIV UR5, `(.L_x_399) ;  /* 0x00000032050c7947 */ /* 0x000fea000b800000 */
[----:B------:R1:W2:Y:S02]  /*0de0*/  SHFL.DOWN PT, R39, R19, 0x4, R38 ;  /* 0x0880000013277989 */ /* 0x0002a400000e0026 */
.L_x_524:
[----:B------:R-:W-:Y:S01]  /*0df0*/  VIADD R34, R2, 0x4 ;  /* 0x0000000402227836 */ /* 0x000fe20000000000 */
[----:B------:R-:W-:-:S04]  /*0e00*/  UMOV UR5, 0xffffffff ;  /* 0xffffffff00057882 */ /* 0x000fc80000000000 */
[----:B------:R-:W-:-:S04]  /*0e10*/  ISETP.GT.AND P0, PT, R34, R38, PT ;  /* 0x000000262200720c */ /* 0x000fc80003f04270 */
[----:B--2---:R-:W-:Y:S01]  /*0e20*/  SEL R16, R39, RZ, !P0 ;  /* 0x000000ff27107207 */ /* 0x004fe20004000000 */
[----:B------:R-:W-:Y:S08]  /*0e30*/  BRA.DIV UR5, `(.L_x_400) ;  /* 0x0000003205187947 */ /* 0x000ff0000b800000 */
.L_x_527:
[----:B------:R-:W-:-:S03]  /*0e40*/  UMOV UR5, 0xffffffff ;  /* 0xffffffff00057882 */ /* 0x000fc60000000000 */
[----:B------:R-:W-:Y:S05]  /*0e50*/  BRA.DIV UR5, `(.L_x_401) ;  /* 0x0000003205307947 */ /* 0x000fea000b800000 */
.L_x_530:
[----:B------:R-:W-:-:S03]  /*0e60*/  UMOV UR5, 0xffffffff ;  /* 0xffffffff00057882 */ /* 0x000fc60000000000 */
[----:B------:R-:W-:Y:S05]  /*0e70*/  BRA.DIV UR5, `(.L_x_402) ;  /* 0x00000032054c7947 */ /* 0x000fea000b800000 */
.L_x_533:
[----:B------:R-:W-:Y:S01]  /*0e80*/  UMOV UR5, 0xffffffff ;  /* 0xffffffff00057882 */ /* 0x000fe20000000000 */
[----:B-1----:R-:W-:Y:S02]  /*0e90*/  LOP3.LUT R19, R19, R16, RZ, 0xfc, !PT ;  /* 0x0000001013137212 */ /* 0x002fe400078efcff */
[----:B------:R-:W-:Y:S05]  /*0ea0*/  BRA.DIV UR5, `(.L_x_403) ;  /* 0x0000003205647947 */ /* 0x000fea000b800000 */
[----:B------:R1:W2:Y:S02]  /*0eb0*/  SHFL.DOWN PT, R39, R19, 0x8, R38 ;  /* 0x0900000013277989 */ /* 0x0002a400000e0026 */
.L_x_536:
[----:B------:R-:W-:Y:S01]  /*0ec0*/  VIADD R35, R2, 0x8 ;  /* 0x0000000802237836 */ /* 0x000fe20000000000 */
[----:B------:R-:W-:-:S04]  /*0ed0*/  UMOV UR5, 0xffffffff ;  /* 0xffffffff00057882 */ /* 0x000fc80000000000 */
[----:B------:R-:W-:-:S04]  /*0ee0*/  ISETP.GT.AND P0, PT, R35, R38, PT ;  /* 0x000000262300720c */ /* 0x000fc80003f04270 */
[----:B--2---:R-:W-:Y:S01]  /*0ef0*/  SEL R16, R39, RZ, !P0 ;  /* 0x000000ff27107207 */ /* 0x004fe20004000000 */
[----:B------:R-:W-:Y:S08]  /*0f00*/  BRA.DIV UR5, `(.L_x_404) ;  /* 0x0000003205707947 */ /* 0x000ff0000b800000 */
.L_x_539:
[----:B------:R-:W-:-:S03]  /*0f10*/  UMOV UR5, 0xffffffff ;  /* 0xffffffff00057882 */ /* 0x000fc60000000000 */
[----:B------:R-:W-:Y:S05]  /*0f20*/  BRA.DIV UR5, `(.L_x_405) ;  /* 0x0000003205887947 */ /* 0x000fea000b800000 */
.L_x_542:
[----:B------:R-:W-:-:S03]  /*0f30*/  UMOV UR5, 0xffffffff ;  /* 0xffffffff00057882 */ /* 0x000fc60000000000 */
[----:B------:R-:W-:Y:S05]  /*0f40*/  BRA.DIV UR5, `(.L_x_406) ;  /* 0x0000003205a47947 */ /* 0x000fea000b800000 */
.L_x_545:
[----:B------:R-:W-:Y:S01]  /*0f50*/  UMOV UR5, 0xffffffff ;  /* 0xffffffff00057882 */ /* 0x000fe20000000000 */
[----:B-1----:R-:W-:Y:S02]  /*0f60*/  LOP3.LUT R19, R19, R16, RZ, 0xfc, !PT ;  /* 0x0000001013137212 */ /* 0x002fe400078efcff */
[----:B------:R-:W-:Y:S05]  /*0f70*/  BRA.DIV UR5, `(.L_x_407) ;  /* 0x0000003205bc7947 */ /* 0x000fea000b800000 */
[----:B------:R1:W2:Y:S02]  /*0f80*/  SHFL.DOWN PT, R39, R19, 0x10, R38 ;  /* 0x0a00000013277989 */ /* 0x0002a400000e0026 */
.L_x_548:
        /* <DEDUP_REMOVED lines=8> */
.L_x_551:
[----:B------:R-:W-:Y:S01]  /*1010*/  UMOV UR5, 0xffffffff ;  /* 0xffffffff00057882 */ /* 0x000fe20000000000 */
[----:B------:R-:W-:Y:S02]  /*1020*/  LOP3.LUT R14, R19, R14, RZ, 0xfc, !PT ;  /* 0x0000000e130e7212 */ /* 0x000fe400078efcff */
[----:B------:R-:W-:Y:S05]  /*1030*/  BRA.DIV UR5, `(.L_x_409) ;  /* 0x0000003205d07947 */ /* 0x000fea000b800000 */
.L_x_554:
[----:B------:R-:W-:-:S03]  /*1040*/  UMOV UR5, 0xffffffff ;  /* 0xffffffff00057882 */ /* 0x000fc60000000000 */
[----:B------:R-:W-:Y:S05]  /*1050*/  BRA.DIV UR5, `(.L_x_410) ;  /* 0x0000003205ec7947 */ /* 0x000fea000b800000 */
.L_x_557:
[----:B------:R-:W-:Y:S01]  /*1060*/  UMOV UR5, 0xffffffff ;  /* 0xffffffff00057882 */ /* 0x000fe20000000000 */
[----:B------:R-:W-:Y:S02]  /*1070*/  IMAD.X R37, RZ, RZ, R37, P2 ;  /* 0x000000ffff257224 */ /* 0x000fe400010e0625 */
[----:B------:R-:W-:Y:S01]  /*1080*/  IMAD.IADD R43, R17, 0x1, R0 ;  /* 0x00000001112b7824 */ /* 0x000fe200078e0200 */
[----:B------:R-:W-:Y:S06]  /*1090*/  BRA.DIV UR5, `(.L_x_411) ;  /* 0x0000003605007947 */ /* 0x000fec000b800000 */
[----:B------:R-:W-:-:S13]  /*10a0*/  VOTE.ALL P0, P0 ;  /* 0x0000000000ff7806 */ /* 0x000fda0000000000 */
.L_x_560:
[----:B------:R-:W-:Y:S05]  /*10b0*/  @!P0 BRA `(.L_x_412) ;  /* 0x0000000400408947 */ /* 0x000fea0003800000 */
.L_x_436:
[----:B01----:R-:W-:-:S07]  /*10c0*/  IMAD.WIDE R38, R43, 0x10, R36 ;  /* 0x000000102b267825 */ /* 0x003fce00078e0224 */
.L_x_414:
[----:B------:R-:W2:Y:S01]  /*10d0*/  LD.E.128.STRONG.GPU R16, desc[UR8][R38.64+-0x200] ;  /* 0xfffe000826107980 */ /* 0x000ea2000c10fd00 */
[----:B------:R-:W-:Y:S05]  /*10e0*/  YIELD ;  /* 0x0000000000007946 */ /* 0x000fea0003800000 */
[----:B------:R-:W-:Y:S01]  /*10f0*/  UMOV UR5, 0xffffffff ;  /* 0xffffffff00057882 */ /* 0x000fe20000000000 */
[----:B--2---:R-:W-:Y:S02]  /*1100*/  ISETP.NE.AND P0, PT, R18, 0x63, PT ;  /* 0x000000631200780c */ /* 0x004fe40003f05270 */
[----:B------:R-:W-:Y:S11]  /*1110*/  BRA.DIV UR5, `(.L_x_413) ;  /* 0x0000003205fc7947 */ /* 0x000ff6000b800000 */
[----:B------:R-:W-:-:S13]  /*1120*/  VOTE.ANY P0, !P0 ;  /* 0x0000000000ff7806 */ /* 0x000fda0004000100 */
.L_x_563:
        /* <DEDUP_REMOVED lines=10> */
.L_x_567:
[----:B------:R-:W-:Y:S01]  /*11d0*/  UMOV UR5, 0xffffffff ;  /* 0xffffffff00057882 */ /* 0x000fe20000000000 */
[----:B------:R-:W-:Y:S02]  /*11e0*/  ISETP.GE.AND P0, PT, R2, R38, PT ;  /* 0x000000260200720c */ /* 0x000fe40003f06270 */
[----:B------:R-:W-:Y:S11]  /*11f0*/  BRA.DIV UR5, `(.L_x_416) ;  /* 0x0000003605307947 */ /* 0x000ff6000b800000 */
.L_x_570:
[----:B------:R-:W-:Y:S01]  /*1200*/  UMOV UR5, 0xffffffff ;  /* 0xffffffff00057882 */ /* 0x000fe20000000000 */
[----:B-1----:R-:W-:Y:S02]  /*1210*/  SEL R45, R42, RZ, !P0 ;  /* 0x000000ff2a2d7207 */ /* 0x002fe40004000000 */
[----:B------:R-:W-:Y:S05]  /*1220*/  BRA.DIV UR5, `(.L_x_417) ;  /* 0x0000003605447947 */ /* 0x000fea000b800000 */
.L_x_573:
[----:B------:R-:W-:-:S03]  /*1230*/  UMOV UR5, 0xffffffff ;  /* 0xffffffff00057882 */ /* 0x000fc60000000000 */
[----:B------:R-:W-:Y:S05]  /*1240*/  BRA.DIV UR5, `(.L_x_418) ;  /* 0x0000003605607947 */ /* 0x000fea000b800000 */
.L_x_576:
[----:B------:R-:W-:Y:S01]  /*1250*/  UMOV UR5, 0xffffffff ;  /* 0xffffffff00057882 */ /* 0x000fe20000000000 */
[----:B------:R-:W-:Y:S02]  /*1260*/  LOP3.LUT R41, R19, R45, RZ, 0xfc, !PT ;  /* 0x0000002d13297212 */ /* 0x000fe400078efcff */
[----:B------:R-:W-:Y:S05]  /*1270*/  BRA.DIV UR5, `(.L_x_419) ;  /* 0x0000003605787947 */ /* 0x000fea000b800000 */
[----:B------:R1:W2:Y:S02]  /*1280*/  SHFL.DOWN PT, R39, R41, 0x2, R38 ;  /* 0x0840000029277989 */ /* 0x0002a400000e0026 */
.L_x_579:
[----:B------:R-:W-:Y:S01]  /*1290*/  ISETP.GT.AND P0, PT, R23, R38, PT ;  /* 0x000000261700720c */ /* 0x000fe20003f04270 */
[----:B------:R-:W-:-:S03]  /*12a0*/  UMOV UR5, 0xffffffff ;  /* 0xffffffff00057882 */ /* 0x000fc60000000000 */
[----:B--2---:R-:W-:-:S04]  /*12b0*/  SEL R40, R39, RZ, !P0 ;  /* 0x000000ff27287207 */ /* 0x004fc80004000000 */
[----:B------:R-:W-:Y:S01]  /*12c0*/  LOP3.LUT R45, R41, R40, RZ, 0xfc, !PT ;  /* 0x00000028292d7212 */ /* 0x000fe200078efcff */
[----:B------:R-:W-:Y:S06]  /*12d0*/  BRA.DIV UR5, `(.L_x_420) ;  /* 0x0000003605807947 */ /* 0x000fec000b800000 */
.L_x_582:
[----:B------:R-:W-:-:S03]  /*12e0*/  UMOV UR5, 0xffffffff ;  /* 0xffffffff00057882 */ /* 0x000fc60000000000 */
[----:B------:R-:W-:Y:S05]  /*12f0*/  BRA.DIV UR5, `(.L_x_421) ;  /* 0x0000003605987947 */ /* 0x000fea000b800000 */
.L_x_585:
[----:B------:R-:W-:-:S03]  /*1300*/  UMOV UR5, 0xffffffff ;  /* 0xffffffff00057882 */ /* 0x000fc60000000000 */
[----:B------:R-:W-:Y:S05]  /*1310*/  BRA.DIV UR5, `(.L_x_422) ;  /* 0x0000003605b47947 */ /* 0x000fea000b800000 */
.L_x_588:
[----:B------:R-:W-:-:S03]  /*1320*/  UMOV UR5, 0xffffffff ;  /* 0xffffffff00057882 */ /* 0x000fc60000000000 */
[----:B------:R-:W-:Y:S05]  /*1330*/  BRA.DIV UR5, `(.L_x_423) ;  /* 0x0000003605d07947 */ /* 0x000fea000b800000 */
[----:B------:R2:W0:Y:S02]  /*1340*/  SHFL.DOWN PT, R39, R45, 0x4, R38 ;  /* 0x088000002d277989 */ /* 0x00042400000e0026 */
.L_x_591:
[----:B------:R-:W-:Y:S01]  /*1350*/  ISETP.GT.AND P0, PT, R34, R38, PT ;  /* 0x000000262200720c */ /* 0x000fe20003f04270 */
[----:B------:R-:W-:-:S03]  /*1360*/  UMOV UR5, 0xffffffff ;  /* 0xffffffff00057882 */ /* 0x000fc60000000000 */
[----:B0-----:R-:W-:-:S04]  /*1370*/  SEL R40, R39, RZ, !P0 ;  /* 0x000000ff27287207 */ /* 0x001fc80004000000 */
[----:B--2---:R-:W-:Y:S01]  /*1380*/  LOP3.LUT R45, R45, R40, RZ, 0xfc, !PT ;  /* 0x000000282d2d7212 */ /* 0x004fe200078efcff */
[----:B------:R-:W-:Y:S06]  /*1390*/  BRA.DIV UR5, `(.L_x_424) ;  /* 0x0000003605dc7947 */ /* 0x000fec000b800000 */
.L_x_594:
[----:B------:R-:W-:-:S03]  /*13a0*/  UMOV UR5, 0xffffffff ;  /* 0xffffffff00057882 */ /* 0x000fc60000000000 */
[----:B------:R-:W-:Y:S05]  /*13b0*/  BRA.DIV UR5, `(.L_x_425) ;  /* 0x0000003605f47947 */ /* 0x000fea000b800000 */
.L_x_597:
[----:B------:R-:W-:-:S03]  /*13c0*/  UMOV UR5, 0xffffffff ;  /* 0xffffffff00057882 */ /* 0x000fc60000000000 */
[----:B------:R-:W-:Y:S05]  /*13d0*/  BRA.DIV UR5, `(.L_x_426) ;  /* 0x0000003a05107947 */ /* 0x000fea000b800000 */
.L_x_600:
[----:B------:R-:W-:-:S03]  /*13e0*/  UMOV UR5, 0xffffffff ;  /* 0xffffffff00057882 */ /* 0x000fc60000000000 */
[----:B------:R-:W-:Y:S05]  /*13f0*/  BRA.DIV UR5, `(.L_x_427) ;  /* 0x0000003a052c7947 */ /* 0x000fea000b800000 */
[----:B------:R0:W2:Y:S02]  /*1400*/  SHFL.DOWN PT, R39, R45, 0x8, R38 ;  /* 0x090000002d277989 */ /* 0x0000a400000e0026 */
.L_x_603:
[----:B------:R-:W-:Y:S01]  /*1410*/  ISETP.GT.AND P0, PT, R35, R38, PT ;  /* 0x000000262300720c */ /* 0x000fe20003f04270 */
[----:B------:R-:W-:-:S03]  /*1420*/  UMOV UR5, 0xffffffff ;  /* 0xffffffff00057882 */ /* 0x000fc60000000000 */
[----:B--2---:R-:W-:-:S04]  /*1430*/  SEL R40, R39, RZ, !P0 ;  /* 0x000000ff27287207 */ /* 0x004fc80004000000 */
[----:B0-----:R-:W-:Y:S01]  /*1440*/  LOP3.LUT R45, R45, R40, RZ, 0xfc, !PT ;  /* 0x000000282d2d7212 */ /* 0x001fe200078efcff */
[----:B------:R-:W-:Y:S06]  /*1450*/  BRA.DIV UR5, `(.L_x_428) ;  /* 0x0000003a05387947 */ /* 0x000fec000b800000 */
.L_x_606:
[----:B------:R-:W-:-:S03]  /*1460*/  UMOV UR5, 0xffffffff ;  /* 0xffffffff00057882 */ /* 0x000fc60000000000 */
[----:B------:R-:W-:Y:S05]  /*1470*/  BRA.DIV UR5, `(.L_x_429) ;  /* 0x0000003a05507947 */ /* 0x000fea000b800000 */
.L_x_609:
[----:B------:R-:W-:-:S03]  /*1480*/  UMOV UR5, 0xffffffff ;  /* 0xffffffff00057882 */ /* 0x000fc60000000000 */
[----:B------:R-:W-:Y:S05]  /*1490*/  BRA.DIV UR5, `(.L_x_430) ;  /* 0x0000003a056c7947 */ /* 0x000fea000b800000 */
.L_x_612:
[----:B------:R-:W-:-:S03]  /*14a0*/  UMOV UR5, 0xffffffff ;  /* 0xffffffff00057882 */ /* 0x000fc60000000000 */
[----:B------:R-:W-:Y:S05]  /*14b0*/  BRA.DIV UR5, `(.L_x_431) ;  /* 0x0000003a05887947 */ /* 0x000fea000b800000 */
[----:B------:R0:W2:Y:S02]  /*14c0*/  SHFL.DOWN PT, R42, R45, 0x10, R38 ;  /* 0x0a0000002d2a7989 */ /* 0x0000a400000e0026 */
.L_x_615:
[----:B------:R-:W-:Y:S01]  /*14d0*/  UMOV UR5, 0xffffffff ;  /* 0xffffffff00057882 */ /* 0x000fe20000000000 */
[----:B------:R-:W-:Y:S02]  /*14e0*/  ISETP.NE.AND P0, PT, R18, 0x65, PT ;  /* 0x000000651200780c */ /* 0x000fe40003f05270 */
[----:B------:R-:W-:Y:S01]  /*14f0*/  ISETP.GT.AND P2, PT, R15, R38, PT ;  /* 0x000000260f00720c */ /* 0x000fe20003f44270 */
[----:B------:R-:W-:-:S12]  /*1500*/  BRA.DIV UR5, `(.L_x_432) ;  /* 0x0000003a059c7947 */ /* 0x000fd8000b800000 */
.L_x_618:
[----:B------:R-:W-:Y:S01]  /*1510*/  UMOV UR5, 0xffffffff ;  /* 0xffffffff00057882 */ /* 0x000fe20000000000 */
[----:B--2---:R-:W-:Y:S02]  /*1520*/  SEL R42, R42, RZ, !P2 ;  /* 0x000000ff2a2a7207 */ /* 0x004fe40005000000 */
[----:B------:R-:W-:Y:S05]  /*1530*/  BRA.DIV UR5, `(.L_x_433) ;  /* 0x0000003a05b07947 */ /* 0x000fea000b800000 */
.L_x_621:
[----:B------:R-:W-:-:S03]  /*1540*/  UMOV UR5, 0xffffffff ;  /* 0xffffffff00057882 */ /* 0x000fc60000000000 */
[----:B------:R-:W-:Y:S05]  /*1550*/  BRA.DIV UR5, `(.L_x_434) ;  /* 0x0000003a05cc7947 */ /* 0x000fea000b800000 */
.L_x_624:
[----:B------:R-:W-:Y:S01]  /*1560*/  UMOV UR5, 0xffffffff ;  /* 0xffffffff00057882 */ /* 0x000fe20000000000 */
[----:B------:R-:W-:Y:S02]  /*1570*/  LOP3.LUT R14, R14, R45, R42, 0xfe, !PT ;  /* 0x0000002d0e0e7212 */ /* 0x000fe400078efe2a */
[----:B------:R-:W-:Y:S01]  /*1580*/  IADD3 R43, PT, PT, R43, -0x20, RZ ;  /* 0xffffffe02b2b7810 */ /* 0x000fe20007ffe0ff */
[----:B------:R-:W-:Y:S06]  /*1590*/  BRA.DIV UR5, `(.L_x_435) ;  /* 0x0000003a05e07947 */ /* 0x000fec000b800000 */
[----:B------:R-:W-:-:S13]  /*15a0*/  VOTE.ALL P0, P0 ;  /* 0x0000000000ff7806 */ /* 0x000fda0000000000 */
.L_x_627:
[----:B------:R-:W-:Y:S05]  /*15b0*/  @P0 BRA `(.L_x_436) ;  /* 0xfffffff800c00947 */ /* 0x000fea000383ffff */
.L_x_412:
        /* <DEDUP_REMOVED lines=20> */
.L_x_438:
[----:B------:R-:W-:Y:S05]  /*1700*/  BSYNC.RECONVERGENT B1 ;  /* 0x0000000000017941 */ /* 0x000fea0003800200 */
.L_x_437:
[----:B------:R0:W-:Y:S04]  /*1710*/  @!P0 STS.64 [R15+0x90], R12 ;  /* 0x0000900c0f008388 */ /* 0x0001e80000000a00 */
[----:B------:R0:W-:Y:S02]  /*1720*/  @!P0 STS [R15+0x88], R14 ;  /* 0x0000880e0f008388 */ /* 0x0001e40000000800 */
.L_x_386:
[----:B------:R-:W-:Y:S05]  /*1730*/  WARPSYNC.ALL ;  /* 0x0000000000007948 */ /* 0x000fea0003800000 */
[----:B------:R-:W-:Y:S06]  /*1740*/  BAR.SYNC.DEFER_BLOCKING 0x0 ;  /* 0x0000000000007b1d */ /* 0x000fec0000010000 */
.L_x_385:
[----:B------:R-:W-:Y:S05]  /*1750*/  BSYNC.RECONVERGENT B0 ;  /* 0x0000000000007941 */ /* 0x000fea0003800200 */
.L_x_383:
[----:B0-----:R-:W2:Y:S01]  /*1760*/  S2R R2, SR_TID.X ;  /* 0x0000000000027919 */ /* 0x001ea20000002100 */
[----:B------:R-:W0:Y:S01]  /*1770*/  S2UR UR6, SR_CgaCtaId ;  /* 0x00000000000679c3 */ /* 0x000e220000008800 */
[----:B------:R-:W-:Y:S01]  /*1780*/  UMOV UR5, 0x400 ;  /* 0x0000040000057882 */ /* 0x000fe20000000000 */
[----:B------:R-:W-:Y:S01]  /*1790*/  IMAD R0, R0, 0x900, RZ ;  /* 0x0000090000007824 */ /* 0x000fe200078e02ff */
[----:B------:R-:W5:Y:S05]  /*17a0*/  S2R R3, SR_LANEID ;  /* 0x0000000000037919 */ /* 0x000f6a0000000000 */
        /* <DEDUP_REMOVED lines=26> */
[----:B------:R-:W-:-:S03]  /*1950*/  IMAD R3, R2, 0x9, R3 ;  /* 0x0000000902037824 */ /* 0x000fc600078e0203 */
[----:B------:R-:W5:Y:S02]  /*1960*/  LDS.64 R20, [R34+0x400] ;  /* 0x0004000022147984 */ /* 0x000f640000000a00 */
[----:B------:R-:W-:Y:S02]  /*1970*/  IADD3 R0, P0, PT, R0, R3, RZ ;  /* 0x0000000300007210 */ /* 0x000fe40007f1e0ff */
[----:B------:R-:W5:Y:S03]  /*1980*/  LDS.64 R22, [R34+0x500] ;  /* 0x0005000022167984 */ /* 0x000f660000000a00 */
[----:B------:R-:W-:Y:S01]  /*1990*/  IMAD.X R3, RZ, RZ, RZ, P0 ;  /* 0x000000ffff037224 */ /* 0x000fe200000e06ff */
[----:B------:R-:W5:Y:S01]  /*19a0*/  LDS.64 R10, [R34+0x600] ;  /* 0x00060000220a7984 */ /* 0x000f620000000a00 */
[----:B0-----:R-:W-:-:S03]  /*19b0*/  LEA R2, P0, R0, UR6, 0x3 ;  /* 0x0000000600027c11 */ /* 0x001fc6000f8018ff */
[----:B------:R-:W0:Y:S01]  /*19c0*/  LDS.64 R8, [R34+0x700] ;  /* 0x0007000022087984 */ /* 0x000e220000000a00 */
[----:B------:R-:W-:-:S03]  /*19d0*/  LEA.HI.X R3, R0, UR7, R3, 0x3, P0 ;  /* 0x0000000700037c11 */ /* 0x000fc600080f1c03 */
        /* <DEDUP_REMOVED lines=11> */
.L_x_382:
[----:B------:R-:W-:-:S13]  /*1a90*/  ISETP.NE.AND P0, PT, R35, RZ, PT ;  /* 0x000000ff2300720c */ /* 0x000fda0003f05270 */
[----:B------:R-:W-:Y:S05]  /*1aa0*/  @!P0 EXIT ;  /* 0x000000000000894d */ /* 0x000fea0003800000 */
[----:B------:R-:W0:Y:S01]  /*1ab0*/  LDC.64 R2, c[0x0][0x380] ;  /* 0x0000e000ff027b82 */ /* 0x000e220000000a00 */
[----:B------:R-:W1:Y:S07]  /*1ac0*/  S2R R34, SR_TID.X ;  /* 0x0000000000227919 */ /* 0x000e6e0000002100 */
[----:B------:R-:W2:Y:S01]  /*1ad0*/  LDC.64 R16, c[0x0][0x390] ;  /* 0x0000e400ff107b82 */ /* 0x000ea20000000a00 */
[----:B0-----:R-:W-:-:S05]  /*1ae0*/  IMAD.WIDE.U32 R2, R5, 0x4, R2 ;  /* 0x0000000405027825 */ /* 0x001fca00078e0002 */
[----:B------:R0:W3:Y:S01]  /*1af0*/  LDG.E R10, desc[UR8][R2.64] ;  /* 0x00000008020a7981 */ /* 0x0000e2000c1e1900 */
        /* <DEDUP_REMOVED lines=9> */
[----:B------:R-:W-:Y:S01]  /*1b90*/  VIADD R20, R21, 0x100 ;  /* 0x0000010015147836 */ /* 0x000fe20000000000 */
[----:B--2---:R-:W-:Y:S01]  /*1ba0*/  LEA R6, P5, R5, R16, 0x3 ;  /* 0x0000001005067211 */ /* 0x004fe200078a18ff */
[----:B------:R-:W-:Y:S01]  /*1bb0*/  IMAD.X R9, RZ, RZ, R3, P4 ;  /* 0x000000ffff097224 */ /* 0x000fe200020e0603 */
[----:B------:R-:W-:Y:S01]  /*1bc0*/  ISETP.GE.U32.AND P0, PT, R4, R35, PT ;  /* 0x000000230400720c */ /* 0x000fe20003f06070 */
[----:B------:R-:W-:Y:S01]  /*1bd0*/  VIADD R4, R21, 0x80 ;  /* 0x0000008015047836 */ /* 0x000fe20000000000 */
[----:B------:R-:W-:-:S02]  /*1be0*/  LEA.HI.X R7, R5, R17, RZ, 0x3, P5 ;  /* 0x0000001105077211 */ /* 0x000fc400028f1cff */
[-C--:B------:R-:W-:Y:S02]  /*1bf0*/  ISETP.GE.U32.AND P6, PT, R12, R35.reuse, PT ;  /* 0x000000230c00720c */ /* 0x080fe40003fc6070 */
[CC--:B------:R-:W-:Y:S02]  /*1c00*/  ISETP.GE.U32.AND P5, PT, R21.reuse, R35.reuse, PT ;  /* 0x000000231500720c */ /* 0x0c0fe40003fa6070 */
[-C--:B------:R-:W-:Y:S01]  /*1c10*/  ISETP.GE.U32.AND P2, PT, R4, R35.reuse, PT ;  /* 0x000000230400720c */ /* 0x080fe20003f46070 */
[C---:B------:R-:W-:Y:S01]  /*1c20*/  VIADD R4, R21.reuse, 0xc0 ;  /* 0x000000c015047836 */ /* 0x040fe20000000000 */
[----:B0-----:R-:W-:Y:S02]  /*1c30*/  LEA R2, P4, R21, R6, 0x3 ;  /* 0x0000000615027211 */ /* 0x001fe400078818ff */
[----:B------:R-:W-:-:S03]  /*1c40*/  ISETP.GE.U32.AND P3, PT, R14, R35, PT ;  /* 0x000000230e00720c */ /* 0x000fc60003f66070 */
[----:B------:R-:W-:Y:S01]  /*1c50*/  IMAD.X R3, RZ, RZ, R7, P4 ;  /* 0x000000ffff037224 */ /* 0x000fe200020e0607 */
[-C--:B------:R-:W-:Y:S02]  /*1c60*/  ISETP.GE.U32.AND P4, PT, R4, R35.reuse, PT ;  /* 0x000000230400720c */ /* 0x080fe40003f86070 */
[----:B------:R-:W-:Y:S01]  /*1c70*/  IADD3 R4, PT, PT, R21, 0xe0, RZ ;  /* 0x000000e015047810 */ /* 0x000fe20007ffe0ff */
        /* <DEDUP_REMOVED lines=27> */
[----:B--2---:R0:W-:Y:S04]  /*1e30*/  STS [R30], R10 ;  /* 0x0000000a1e007388 */ /* 0x0041e80000000800 */
[----:B---3--:R1:W-:Y:S04]  /*1e40*/  STS [R30+0x80], R11 ;  /* 0x0000800b1e007388 */ /* 0x0083e80000000800 */
[----:B----4-:R2:W-:Y:S04]  /*1e50*/  STS [R30+0x100], R13 ;  /* 0x0001000d1e007388 */ /* 0x0105e80000000800 */
[----:B-----5:R3:W-:Y:S04]  /*1e60*/  STS [R30+0x180], R14 ;  /* 0x0001800e1e007388 */ /* 0x0207e80000000800 */
[----:B------:R-:W-:Y:S04]  /*1e70*/  STS [R30+0x200], R15 ;  /* 0x0002000f1e007388 */ /* 0x000fe80000000800 */
[----:B------:R-:W-:Y:S04]  /*1e80*/  STS [R30+0x280], R17 ;  /* 0x000280111e007388 */ /* 0x000fe80000000800 */
[----:B------:R4:W-:Y:S04]  /*1e90*/  STS [R30+0x300], R18 ;  /* 0x000300121e007388 */ /* 0x0009e80000000800 */
[----:B------:R5:W-:Y:S04]  /*1ea0*/  STS [R30+0x380], R19 ;  /* 0x000380131e007388 */ /* 0x000be80000000800 */
[----:B------:R0:W-:Y:S01]  /*1eb0*/  STS [R30+0x400], R16 ;  /* 0x000400101e007388 */ /* 0x0001e20000000800 */
[----:B------:R-:W-:-:S03]  /*1ec0*/  NOP ;  /* 0x0000000000007918 */ /* 0x000fc60000000000 */
[----:B------:R0:W0:Y:S01]  /*1ed0*/  LDS R5, [R29+0x20] ;  /* 0x000020001d057984 */ /* 0x0000220000000800 */
[----:B------:R-:W-:Y:S06]  /*1ee0*/  BAR.SYNC.DEFER_BLOCKING 0x0 ;  /* 0x0000000000007b1d */ /* 0x000fec0000010000 */
[----:B------:R-:W0:Y:S01]  /*1ef0*/  LDG.E.64 R8, desc[UR8][R6.64] ;  /* 0x0000000806087981 */ /* 0x000e22000c1e1b00 */
[----:B------:R-:W-:Y:S02]  /*1f00*/  P2R R23, PR, RZ, 0x1 ;  /* 0x00000001ff177803 */ /* 0x000fe40000000000 */
[----:B------:R-:W-:-:S02]  /*1f10*/  P2R R22, PR, RZ, 0x2 ;  /* 0x00000002ff167803 */ /* 0x000fc40000000000 */
[-C--:B------:R-:W-:Y:S02]  /*1f20*/  ISETP.GE.U32.AND P1, PT, R21, R35.reuse, PT ;  /* 0x000000231500720c */ /* 0x080fe40003f26070 */
[----:B------:R-:W-:Y:S01]  /*1f30*/  ISETP.GE.U32.AND P0, PT, R12, R35, PT ;  /* 0x000000230c00720c */ /* 0x000fe20003f06070 */
[----:B0-----:R-:W-:Y:S02]  /*1f40*/  IMAD.MOV.U32 R10, RZ, RZ, R8 ;  /* 0x000000ffff0a7224 */ /* 0x001fe400078e0008 */
[----:B-1----:R-:W-:Y:S02]  /*1f50*/  IMAD.MOV.U32 R11, RZ, RZ, R9 ;  /* 0x000000ffff0b7224 */ /* 0x002fe400078e0009 */
[----:B------:R-:W-:-:S06]  /*1f60*/  IMAD.MOV.U32 R12, RZ, RZ, R10 ;  /* 0x000000ffff0c7224 */ /* 0x000fcc00078e000a */
[----:B------:R-:W5:Y:S01]  /*1f70*/  @!P1 LDG.E.64 R8, desc[UR8][R2.64] ;  /* 0x0000000802089981 */ /* 0x000f62000c1e1b00 */
[----:B--2---:R-:W-:Y:S01]  /*1f80*/  IMAD.MOV.U32 R13, RZ, RZ, R11 ;  /* 0x000000ffff0d7224 */ /* 0x004fe200078e000b */
[----:B------:R-:W-:-:S05]  /*1f90*/  ISETP.NE.AND P1, PT, R22, RZ, PT ;  /* 0x000000ff1600720c */ /* 0x000fca0003f25270 */
[----:B------:R-:W2:Y:S01]  /*1fa0*/  @!P0 LDG.E.64 R12, desc[UR8][R2.64+0x100] ;  /* 0x00010008020c8981 */ /* 0x000ea2000c1e1b00 */
[----:B------:R-:W-:Y:S01]  /*1fb0*/  ISETP.NE.AND P0, PT, R23, RZ, PT ;  /* 0x000000ff1700720c */ /* 0x000fe20003f05270 */
[--C-:B---3--:R-:W-:Y:S01]  /*1fc0*/  IMAD.MOV.U32 R14, RZ, RZ, R10.reuse ;  /* 0x000000ffff0e7224 */ /* 0x108fe200078e000a */
[-C--:B----4-:R-:W-:Y:S01]  /*1fd0*/  MOV R18, R10.reuse ;  /* 0x0000000a00127202 */ /* 0x090fe20000000f00 */
[--C-:B------:R-:W-:Y:S01]  /*1fe0*/  IMAD.MOV.U32 R15, RZ, RZ, R11.reuse ;  /* 0x000000ffff0f7224 */ /* 0x100fe200078e000b */
[----:B------:R-:W-:Y:S01]  /*1ff0*/  MOV R26, R10 ;  /* 0x0000000a001a7202 */ /* 0x000fe20000000f00 */
[--C-:B-----5:R-:W-:Y:S02]  /*2000*/  IMAD.MOV.U32 R19, RZ, RZ, R11.reuse ;  /* 0x000000ffff137224 */ /* 0x120fe400078e000b */
[----:B------:R-:W-:Y:S02]  /*2010*/  IMAD.MOV.U32 R20, RZ, RZ, R10 ;  /* 0x000000ffff147224 */ /* 0x000fe400078e000a */
[----:B------:R-:W-:-:S02]  /*2020*/  IMAD.MOV.U32 R21, RZ, RZ, R11 ;  /* 0x000000ffff157224 */ /* 0x000fc400078e000b */
[--C-:B------:R-:W-:Y:S01]  /*2030*/  IMAD.MOV.U32 R22, RZ, RZ, R10.reuse ;  /* 0x000000ffff167224 */ /* 0x100fe200078e000a */
[----:B------:R-:W3:Y:S01]  /*2040*/  @!P1 LDG.E.64 R18, desc[UR8][R2.64+0x300] ;  /* 0x0003000802129981 */ /* 0x000ee2000c1e1b00 */
[--C-:B------:R-:W-:Y:S02]  /*2050*/  IMAD.MOV.U32 R23, RZ, RZ, R11.reuse ;  /* 0x000000ffff177224 */ /* 0x100fe400078e000b */
[----:B------:R-:W-:Y:S01]  /*2060*/  IMAD.MOV.U32 R24, RZ, RZ, R10 ;  /* 0x000000ffff187224 */ /* 0x000fe200078e000a */
[----:B------:R-:W4:Y:S01]  /*2070*/  @!P0 LDG.E.64 R14, desc[UR8][R2.64+0x200] ;  /* 0x00020008020e8981 */ /* 0x000f22000c1e1b00 */
[--C-:B------:R-:W-:Y:S02]  /*2080*/  IMAD.MOV.U32 R25, RZ, RZ, R11.reuse ;  /* 0x000000ffff197224 */ /* 0x100fe400078e000b */
        /* <DEDUP_REMOVED lines=10> */
[----:B------:R0:W-:Y:S04]  /*2130*/  STS.64 [R7], R8 ;  /* 0x0000000807007388 */ /* 0x0001e80000000a00 */
[----:B--2---:R0:W-:Y:S04]  /*2140*/  STS.64 [R7+0x100], R12 ;  /* 0x0001000c07007388 */ /* 0x0041e80000000a00 */
        /* <DEDUP_REMOVED lines=43> */
.L_x_439:
        /* <DEDUP_REMOVED lines=52> */
.L_x_442:
[----:B------:R-:W-:Y:S05]  /*2740*/  NANOSLEEP 0x1c2 ;  /* 0x000001c20000795d */ /* 0x000fea0003800000 */
[----:B------:R-:W-:Y:S01]  /*2750*/  NOP ;  /* 0x0000000000007918 */ /* 0x000fe20000000000 */
.L_x_443:
[----:B0-----:R-:W-:-:S07]  /*2760*/  IMAD.WIDE R10, R13, 0x10, R28 ;  /* 0x000000100d0a7825 */ /* 0x001fce00078e021c */
.L_x_445:
[----:B------:R-:W2:Y:S01]  /*2770*/  LD.E.128.STRONG.GPU R4, desc[UR8][R10.64+0x200] ;  /* 0x000200080a047980 */ /* 0x000ea2000c10fd00 */
[----:B------:R-:W-:Y:S05]  /*2780*/  YIELD ;  /* 0x0000000000007946 */ /* 0x000fea0003800000 */
[----:B------:R-:W-:Y:S01]  /*2790*/  UMOV UR5, 0xffffffff ;  /* 0xffffffff00057882 */ /* 0x000fe20000000000 */
[----:B--2---:R-:W-:Y:S02]  /*27a0*/  ISETP.NE.AND P0, PT, R6, 0x63, PT ;  /* 0x000000630600780c */ /* 0x004fe40003f05270 */
[----:B------:R-:W-:Y:S11]  /*27b0*/  BRA.DIV UR5, `(.L_x_444) ;  /* 0x0000002a05747947 */ /* 0x000ff6000b800000 */
[----:B------:R-:W-:-:S13]  /*27c0*/  VOTE.ANY P0, !P0 ;  /* 0x0000000000ff7806 */ /* 0x000fda0004000100 */
.L_x_630:
        /* <DEDUP_REMOVED lines=11> */
.L_x_634:
[----:B------:R-:W-:Y:S01]  /*2880*/  UMOV UR5, 0xffffffff ;  /* 0xffffffff00057882 */ /* 0x000fe20000000000 */
[----:B------:R-:W-:-:S04]  /*2890*/  ISETP.GE.AND P0, PT, R37, R38, PT ;  /* 0x000000262500720c */ /* 0x000fc80003f06270 */
[----:B-1----:R-:W-:Y:S01]  /*28a0*/  SEL R11, R10, RZ, !P0 ;  /* 0x000000ff0a0b7207 */ /* 0x002fe20004000000 */
[----:B------:R-:W-:Y:S08]  /*28b0*/  BRA.DIV UR5, `(.L_x_447) ;  /* 0x0000002a05a47947 */ /* 0x000ff0000b800000 */
.L_x_637:
[----:B------:R-:W-:-:S03]  /*28c0*/  UMOV UR5, 0xffffffff ;  /* 0xffffffff00057882 */ /* 0x000fc60000000000 */
[----:B------:R-:W-:Y:S05]  /*28d0*/  BRA.DIV UR5, `(.L_x_448) ;  /* 0x0000002a05bc7947 */ /* 0x000fea000b800000 */
.L_x_640:
[----:B------:R-:W-:-:S03]  /*28e0*/  UMOV UR5, 0xffffffff ;  /* 0xffffffff00057882 */ /* 0x000fc60000000000 */
[----:B------:R-:W-:Y:S05]  /*28f0*/  BRA.DIV UR5, `(.L_x_449) ;  /* 0x0000002a05d87947 */ /* 0x000fea000b800000 */
.L_x_643:
[----:B------:R-:W-:Y:S01]  /*2900*/  UMOV UR5, 0xffffffff ;  /* 0xffffffff00057882 */ /* 0x000fe20000000000 */
[----:B------:R-:W-:Y:S02]  /*2910*/  LOP3.LUT R11, R7, R11, RZ, 0xfc, !PT ;  /* 0x0000000b070b7212 */ /* 0x000fe400078efcff */
[----:B------:R-:W-:Y:S05]  /*2920*/  BRA.DIV UR5, `(.L_x_450) ;  /* 0x0000002a05f07947 */ /* 0x000fea000b800000 */
[----:B------:R1:W2:Y:S02]  /*2930*/  SHFL.DOWN PT, R39, R11, 0x2, R38 ;  /* 0x084000000b277989 */ /* 0x0002a400000e0026 */
.L_x_646:
[----:B------:R-:W-:Y:S01]  /*2940*/  IADD3 R15, PT, PT, R37, 0x2, RZ ;  /* 0x00000002250f7810 */ /* 0x000fe20007ffe0ff */
[----:B------:R-:W-:-:S03]  /*2950*/  UMOV UR5, 0xffffffff ;  /* 0xffffffff00057882 */ /* 0x000fc60000000000 */
[----:B------:R-:W-:-:S04]  /*2960*/  ISETP.GT.AND P0, PT, R15, R38, PT ;  /* 0x000000260f00720c */ /* 0x000fc80003f04270 */
[----:B--2---:R-:W-:Y:S01]  /*2970*/  SEL R10, R39, RZ, !P0 ;  /* 0x000000ff270a7207 */ /* 0x004fe20004000000 */
[----:B------:R-:W-:Y:S08]  /*2980*/  BRA.DIV UR5, `(.L_x_451) ;  /* 0x0000002a05fc7947 */ /* 0x000ff0000b800000 */
.L_x_649:
[----:B------:R-:W-:-:S03]  /*2990*/  UMOV UR5, 0xffffffff ;  /* 0xffffffff00057882 */ /* 0x000fc60000000000 */
[----:B------:R-:W-:Y:S05]  /*29a0*/  BRA.DIV UR5, `(.L_x_452) ;  /* 0x0000002e05147947 */ /* 0x000fea000b800000 */
.L_x_652:
[----:B------:R-:W-:-:S03]  /*29b0*/  UMOV UR5, 0xffffffff ;  /* 0xffffffff00057882 */ /* 0x000fc60000000000 */
[----:B------:R-:W-:Y:S05]  /*29c0*/  BRA.DIV UR5, `(.L_x_453) ;  /* 0x0000002e05307947 */ /* 0x000fea000b800000 */
.L_x_655:
[----:B------:R-:W-:Y:S01]  /*29d0*/  UMOV UR5, 0xffffffff ;  /* 0xffffffff00057882 */ /* 0x000fe20000000000 */
[----:B-1----:R-:W-:Y:S02]  /*29e0*/  LOP3.LUT R11, R11, R10, RZ, 0xfc, !PT ;  /* 0x0000000a0b0b7212 */ /* 0x002fe400078efcff */
[----:B------:R-:W-:Y:S05]  /*29f0*/  BRA.DIV UR5, `(.L_x_454) ;  /* 0x0000002e05487947 */ /* 0x000fea000b800000 */
[----:B------:R1:W2:Y:S02]  /*2a00*/  SHFL.DOWN PT, R39, R11, 0x4, R38 ;  /* 0x088000000b277989 */ /* 0x0002a400000e0026 */
.L_x_658:
[----:B------:R-:W-:Y:S01]  /*2a10*/  VIADD R15, R37, 0x4 ;  /* 0x00000004250f7836 */ /* 0x000fe20000000000 */
[----:B------:R-:W-:-:S04]  /*2a20*/  UMOV UR5, 0xffffffff ;  /* 0xffffffff00057882 */ /* 0x000fc80000000000 */
[----:B------:R-:W-:-:S04]  /*2a30*/  ISETP.GT.AND P0, PT, R15, R38, PT ;  /* 0x000000260f00720c */ /* 0x000fc80003f04270 */
[----:B--2---:R-:W-:Y:S01]  /*2a40*/  SEL R10, R39, RZ, !P0 ;  /* 0x000000ff270a7207 */ /* 0x004fe20004000000 */
[----:B------:R-:W-:Y:S08]  /*2a50*/  BRA.DIV UR5, `(.L_x_455) ;  /* 0x0000002e05547947 */ /* 0x000ff0000b800000 */
.L_x_661:
[----:B------:R-:W-:-:S03]  /*2a60*/  UMOV UR5, 0xffffffff ;  /* 0xffffffff00057882 */ /* 0x000fc60000000000 */
[----:B------:R-:W-:Y:S05]  /*2a70*/  BRA.DIV UR5, `(.L_x_456) ;  /* 0x0000002e056c7947 */ /* 0x000fea000b800000 */
.L_x_664:
[----:B------:R-:W-:-:S03]  /*2a80*/  UMOV UR5, 0xffffffff ;  /* 0xffffffff00057882 */ /* 0x000fc60000000000 */
[----:B------:R-:W-:Y:S05]  /*2a90*/  BRA.DIV UR5, `(.L_x_457) ;  /* 0x0000002e05887947 */ /* 0x000fea000b800000 */
.L_x_667:
[----:B------:R-:W-:Y:S01]  /*2aa0*/  UMOV UR5, 0xffffffff ;  /* 0xffffffff00057882 */ /* 0x000fe20000000000 */
[----:B-1----:R-:W-:Y:S02]  /*2ab0*/  LOP3.LUT R11, R11, R10, RZ, 0xfc, !PT ;  /* 0x0000000a0b0b7212 */ /* 0x002fe400078efcff */
[----:B------:R-:W-:Y:S05]  /*2ac0*/  BRA.DIV UR5, `(.L_x_458) ;  /* 0x0000002e05a07947 */ /* 0x000fea000b800000 */
[----:B------:R1:W2:Y:S02]  /*2ad0*/  SHFL.DOWN PT, R39, R11, 0x8, R38 ;  /* 0x090000000b277989 */ /* 0x0002a400000e0026 */
.L_x_670:
[----:B------:R-:W-:Y:S01]  /*2ae0*/  VIADD R15, R37, 0x8 ;  /* 0x00000008250f7836 */ /* 0x000fe20000000000 */
[----:B------:R-:W-:-:S04]  /*2af0*/  UMOV UR5, 0xffffffff ;  /* 0xffffffff00057882 */ /* 0x000fc80000000000 */
[----:B------:R-:W-:-:S04]  /*2b00*/  ISETP.GT.AND P0, PT, R15, R38, PT ;  /* 0x000000260f00720c */ /* 0x000fc80003f04270 */
[----:B--2---:R-:W-:Y:S01]  /*2b10*/  SEL R10, R39, RZ, !P0 ;  /* 0x000000ff270a7207 */ /* 0x004fe20004000000 */
[----:B------:R-:W-:Y:S08]  /*2b20*/  BRA.DIV UR5, `(.L_x_459) ;  /* 0x0000002e05ac7947 */ /* 0x000ff0000b800000 */
.L_x_673:
[----:B------:R-:W-:-:S03]  /*2b30*/  UMOV UR5, 0xffffffff ;  /* 0xffffffff00057882 */ /* 0x000fc60000000000 */
[----:B------:R-:W-:Y:S05]  /*2b40*/  BRA.DIV UR5, `(.L_x_460) ;  /* 0x0000002e05c47947 */ /* 0x000fea000b800000 */
.L_x_676:
[----:B------:R-:W-:-:S03]  /*2b50*/  UMOV UR5, 0xffffffff ;  /* 0xffffffff00057882 */ /* 0x000fc60000000000 */
[----:B------:R-:W-:Y:S05]  /*2b60*/  BRA.DIV UR5, `(.L_x_461) ;  /* 0x0000002e05e07947 */ /* 0x000fea000b800000 */
.L_x_679:
[----:B------:R-:W-:Y:S01]  /*2b70*/  UMOV UR5, 0xffffffff ;  /* 0xffffffff00057882 */ /* 0x000fe20000000000 */
[----:B------:R-:W-:Y:S02]  /*2b80*/  LOP3.LUT R15, R11, R10, RZ, 0xfc, !PT ;  /* 0x0000000a0b0f7212 */ /* 0x000fe400078efcff */
[----:B------:R-:W-:Y:S05]  /*2b90*/  BRA.DIV UR5, `(.L_x_462) ;  /* 0x0000002e05f87947 */ /* 0x000fea000b800000 */
[----:B------:R2:W0:Y:S02]  /*2ba0*/  SHFL.DOWN PT, R12, R15, 0x10, R38 ;  /* 0x0a0000000f0c7989 */ /* 0x00042400000e0026 */
.L_x_682:
        /* <DEDUP_REMOVED lines=8> */
.L_x_685:
[----:B------:R-:W-:Y:S01]  /*2c30*/  UMOV UR5, 0xffffffff ;  /* 0xffffffff00057882 */ /* 0x000fe20000000000 */
[----:B------:R-:W-:Y:S02]  /*2c40*/  SEL R12, R12, RZ, !P2 ;  /* 0x000000ff0c0c7207 */ /* 0x000fe40005000000 */
[----:B------:R-:W-:Y:S05]  /*2c50*/  BRA.DIV UR5, `(.L_x_464) ;  /* 0x0000003205107947 */ /* 0x000fea000b800000 */
.L_x_688:
[----:B------:R-:W-:-:S03]  /*2c60*/  UMOV UR5, 0xffffffff ;  /* 0xffffffff00057882 */ /* 0x000fc60000000000 */
[----:B------:R-:W-:Y:S05]  /*2c70*/  BRA.DIV UR5, `(.L_x_465) ;  /* 0x00000032052c7947 */ /* 0x000fea000b800000 */
.L_x_691:
[----:B------:R-:W-:Y:S01]  /*2c80*/  UMOV UR5, 0xffffffff ;  /* 0xffffffff00057882 */ /* 0x000fe20000000000 */
[----:B------:R-:W-:Y:S01]  /*2c90*/  LOP3.LUT R7, R15, R12, RZ, 0xfc, !PT ;  /* 0x0000000c0f077212 */ /* 0x000fe200078efcff */
[----:B------:R-:W-:Y:S01]  /*2ca0*/  IMAD.X R11, RZ, RZ, R11, P3 ;  /* 0x000000ffff0b7224 */ /* 0x000fe200018e060b */
[----:B------:R-:W-:Y:S06]  /*2cb0*/  BRA.DIV UR5, `(.L_x_466) ;  /* 0x0000003205407947 */ /* 0x000fec000b800000 */
[----:B------:R-:W-:-:S13]  /*2cc0*/  VOTE.ALL P0, P0 ;  /* 0x0000000000ff7806 */ /* 0x000fda0000000000 */
.L_x_694:
[----:B------:R-:W-:Y:S05]  /*2cd0*/  @!P0 BRA `(.L_x_467) ;  /* 0x0000000400508947 */ /* 0x000fea0003800000 */
.L_x_491:
[----:B-12---:R-:W-:-:S07]  /*2ce0*/  IMAD.WIDE R38, R43, 0x10, R10 ;  /* 0x000000102b267825 */ /* 0x006fce00078e020a */
.L_x_469:
[----:B------:R-:W2:Y:S01]  /*2cf0*/  LD.E.128.STRONG.GPU R12, desc[UR8][R38.64+-0x200] ;  /* 0xfffe0008260c7980 */ /* 0x000ea2000c10fd00 */
[----:B------:R-:W-:Y:S05]  /*2d00*/  YIELD ;  /* 0x0000000000007946 */ /* 0x000fea0003800000 */
[----:B------:R-:W-:Y:S01]  /*2d10*/  UMOV UR5, 0xffffffff ;  /* 0xffffffff00057882 */ /* 0x000fe20000000000 */
[----:B--2---:R-:W-:Y:S02]  /*2d20*/  ISETP.NE.AND P0, PT, R14, 0x63, PT ;  /* 0x000000630e00780c */ /* 0x004fe40003f05270 */
[----:B------:R-:W-:Y:S11]  /*2d30*/  BRA.DIV UR5, `(.L_x_468) ;  /* 0x00000032053c7947 */ /* 0x000ff6000b800000 */
[----:B------:R-:W-:-:S13]  /*2d40*/  VOTE.ANY P0, !P0 ;  /* 0x0000000000ff7806 */ /* 0x000fda0004000100 */
.L_x_697:
        /* <DEDUP_REMOVED lines=10> */
.L_x_701:
[----:B------:R-:W-:Y:S01]  /*2df0*/  UMOV UR5, 0xffffffff ;  /* 0xffffffff00057882 */ /* 0x000fe20000000000 */
[----:B------:R-:W-:Y:S02]  /*2e00*/  ISETP.GE.AND P0, PT, R37, R38, PT ;  /* 0x000000262500720c */ /* 0x000fe40003f06270 */
[----:B------:R-:W-:Y:S11]  /*2e10*/  BRA.DIV UR5, `(.L_x_471) ;  /* 0x0000003205707947 */ /* 0x000ff6000b800000 */
.L_x_704:
[----:B------:R-:W-:Y:S01]  /*2e20*/  UMOV UR5, 0xffffffff ;  /* 0xffffffff00057882 */ /* 0x000fe20000000000 */
[----:B-1----:R-:W-:Y:S02]  /*2e30*/  SEL R45, R0, RZ, !P0 ;  /* 0x000000ff002d7207 */ /* 0x002fe40004000000 */
[----:B------:R-:W-:Y:S05]  /*2e40*/  BRA.DIV UR5, `(.L_x_472) ;  /* 0x0000003205847947 */ /* 0x000fea000b800000 */
.L_x_707:
[----:B------:R-:W-:-:S03]  /*2e50*/  UMOV UR5, 0xffffffff ;  /* 0xffffffff00057882 */ /* 0x000fc60000000000 */
[----:B------:R-:W-:Y:S05]  /*2e60*/  BRA.DIV UR5, `(.L_x_473) ;  /* 0x0000003205a07947 */ /* 0x000fea000b800000 */
.L_x_710:
[----:B------:R-:W-:Y:S01]  /*2e70*/  UMOV UR5, 0xffffffff ;  /* 0xffffffff00057882 */ /* 0x000fe20000000000 */
[----:B------:R-:W-:Y:S02]  /*2e80*/  LOP3.LUT R45, R15, R45, RZ, 0xfc, !PT ;  /* 0x0000002d0f2d7212 */ /* 0x000fe400078efcff */
[----:B------:R-:W-:Y:S05]  /*2e90*/  BRA.DIV UR5, `(.L_x_474) ;  /* 0x0000003205b87947 */ /* 0x000fea000b800000 */
[----:B------:R1:W2:Y:S02]  /*2ea0*/  SHFL.DOWN PT, R0, R45, 0x2, R38 ;  /* 0x084000002d007989 */ /* 0x0002a400000e0026 */
.L_x_713:
[----:B------:R-:W-:Y:S01]  /*2eb0*/  VIADD R39, R37, 0x2 ;  /* 0x0000000225277836 */ /* 0x000fe20000000000 */
[----:B------:R-:W-:-:S04]  /*2ec0*/  UMOV UR5, 0xffffffff ;  /* 0xffffffff00057882 */ /* 0x000fc80000000000 */
[----:B------:R-:W-:Y:S01]  /*2ed0*/  ISETP.GT.AND P0, PT, R39, R38, PT ;  /* 0x000000262700720c */ /* 0x000fe20003f04270 */
[----:B------:R-:W-:-:S12]  /*2ee0*/  BRA.DIV UR5, `(.L_x_475) ;  /* 0x0000003205cc7947 */ /* 0x000fd8000b800000 */
.L_x_716:
[----:B------:R-:W-:Y:S01]  /*2ef0*/  UMOV UR5, 0xffffffff ;  /* 0xffffffff00057882 */ /* 0x000fe20000000000 */
[----:B--2---:R-:W-:Y:S02]  /*2f00*/  SEL R0, R0, RZ, !P0 ;  /* 0x000000ff00007207 */ /* 0x004fe40004000000 */
[----:B------:R-:W-:Y:S05]  /*2f10*/  BRA.DIV UR5, `(.L_x_476) ;  /* 0x0000003205e07947 */ /* 0x000fea000b800000 */
.L_x_719:
[----:B------:R-:W-:-:S03]  /*2f20*/  UMOV UR5, 0xffffffff ;  /* 0xffffffff00057882 */ /* 0x000fc60000000000 */
[----:B------:R-:W-:Y:S05]  /*2f30*/  BRA.DIV UR5, `(.L_x_477) ;  /* 0x0000003205fc7947 */ /* 0x000fea000b800000 */
.L_x_722:
[----:B------:R-:W-:Y:S01]  /*2f40*/  UMOV UR5, 0xffffffff ;  /* 0xffffffff00057882 */ /* 0x000fe20000000000 */
[----:B-1----:R-:W-:Y:S02]  /*2f50*/  LOP3.LUT R45, R45, R0, RZ, 0xfc, !PT ;  /* 0x000000002d2d7212 */ /* 0x002fe400078efcff */
[----:B------:R-:W-:Y:S05]  /*2f60*/  BRA.DIV UR5, `(.L_x_478) ;  /* 0x0000003605147947 */ /* 0x000fea000b800000 */
[----:B------:R1:W2:Y:S02]  /*2f70*/  SHFL.DOWN PT, R0, R45, 0x4, R38 ;  /* 0x088000002d007989 */ /* 0x0002a400000e0026 */
.L_x_725:
[----:B------:R-:W-:Y:S01]  /*2f80*/  UMOV UR5, 0xffffffff ;  /* 0xffffffff00057882 */ /* 0x000fe20000000000 */
[----:B------:R-:W-:-:S04]  /*2f90*/  IADD3 R39, PT, PT, R37, 0x4, RZ ;  /* 0x0000000425277810 */ /* 0x000fc80007ffe0ff */
[----:B------:R-:W-:Y:S01]  /*2fa0*/  ISETP.GT.AND P0, PT, R39, R38, PT ;  /* 0x000000262700720c */ /* 0x000fe20003f04270 */
[----:B------:R-:W-:-:S12]  /*2fb0*/  BRA.DIV UR5, `(.L_x_479) ;  /* 0x0000003605287947 */ /* 0x000fd8000b800000 */
.L_x_728:
[----:B------:R-:W-:Y:S01]  /*2fc0*/  UMOV UR5, 0xffffffff ;  /* 0xffffffff00057882 */ /* 0x000fe20000000000 */
[----:B--2---:R-:W-:Y:S02]  /*2fd0*/  SEL R0, R0, RZ, !P0 ;  /* 0x000000ff00007207 */ /* 0x004fe40004000000 */
[----:B------:R-:W-:Y:S05]  /*2fe0*/  BRA.DIV UR5, `(.L_x_480) ;  /* 0x00000036053c7947 */ /* 0x000fea000b800000 */
.L_x_731:
[----:B------:R-:W-:-:S03]  /*2ff0*/  UMOV UR5, 0xffffffff ;  /* 0xffffffff00057882 */ /* 0x000fc60000000000 */
[----:B------:R-:W-:Y:S05]  /*3000*/  BRA.DIV UR5, `(.L_x_481) ;  /* 0x0000003605587947 */ /* 0x000fea000b800000 */
.L_x_734:
[----:B------:R-:W-:Y:S01]  /*3010*/  UMOV UR5, 0xffffffff ;  /* 0xffffffff00057882 */ /* 0x000fe20000000000 */
[----:B-1----:R-:W-:Y:S02]  /*3020*/  LOP3.LUT R45, R45, R0, RZ, 0xfc, !PT ;  /* 0x000000002d2d7212 */ /* 0x002fe400078efcff */
[----:B------:R-:W-:Y:S05]  /*3030*/  BRA.DIV UR5, `(.L_x_482) ;  /* 0x0000003605707947 */ /* 0x000fea000b800000 */
[----:B------:R1:W2:Y:S02]  /*3040*/  SHFL.DOWN PT, R0, R45, 0x8, R38 ;  /* 0x090000002d007989 */ /* 0x0002a400000e0026 */
.L_x_737:
[----:B------:R-:W-:Y:S01]  /*3050*/  VIADD R39, R37, 0x8 ;  /* 0x0000000825277836 */ /* 0x000fe20000000000 */
[----:B------:R-:W-:-:S04]  /*3060*/  UMOV UR5, 0xffffffff ;  /* 0xffffffff00057882 */ /* 0x000fc80000000000 */
[----:B------:R-:W-:Y:S01]  /*3070*/  ISETP.GT.AND P0, PT, R39, R38, PT ;  /* 0x000000262700720c */ /* 0x000fe20003f04270 */
[----:B------:R-:W-:-:S12]  /*3080*/  BRA.DIV UR5, `(.L_x_483) ;  /* 0x0000003605847947 */ /* 0x000fd8000b800000 */
.L_x_740:
[----:B------:R-:W-:Y:S01]  /*3090*/  UMOV UR5, 0xffffffff ;  /* 0xffffffff00057882 */ /* 0x000fe20000000000 */
[----:B--2---:R-:W-:Y:S02]  /*30a0*/  SEL R0, R0, RZ, !P0 ;  /* 0x000000ff00007207 */ /* 0x004fe40004000000 */
[----:B------:R-:W-:Y:S05]  /*30b0*/  BRA.DIV UR5, `(.L_x_484) ;  /* 0x0000003605987947 */ /* 0x000fea000b800000 */
.L_x_743:
[----:B------:R-:W-:-:S03]  /*30c0*/  UMOV UR5, 0xffffffff ;  /* 0xffffffff00057882 */ /* 0x000fc60000000000 */
[----:B------:R-:W-:Y:S05]  /*30d0*/  BRA.DIV UR5, `(.L_x_485) ;  /* 0x0000003605b47947 */ /* 0x000fea000b800000 */
.L_x_746:
[----:B------:R-:W-:Y:S01]  /*30e0*/  UMOV UR5, 0xffffffff ;  /* 0xffffffff00057882 */ /* 0x000fe20000000000 */
[----:B-1----:R-:W-:Y:S02]  /*30f0*/  LOP3.LUT R45, R45, R0, RZ, 0xfc, !PT ;  /* 0x000000002d2d7212 */ /* 0x002fe400078efcff */
[----:B------:R-:W-:Y:S05]  /*3100*/  BRA.DIV UR5, `(.L_x_486) ;  /* 0x0000003605cc7947 */ /* 0x000fea000b800000 */
[----:B------:R1:W2:Y:S02]  /*3110*/  SHFL.DOWN PT, R39, R45, 0x10, R38 ;  /* 0x0a0000002d277989 */ /* 0x0002a400000e0026 */
.L_x_749:
[----:B0-----:R-:W-:Y:S01]  /*3120*/  VIADD R15, R37, 0x10 ;  /* 0x00000010250f7836 */ /* 0x001fe20000000000 */
[----:B------:R-:W-:Y:S01]  /*3130*/  UMOV UR5, 0xffffffff ;  /* 0xffffffff00057882 */ /* 0x000fe20000000000 */
[----:B------:R-:W-:-:S03]  /*3140*/  ISETP.NE.AND P0, PT, R14, 0x65, PT ;  /* 0x000000650e00780c */ /* 0x000fc60003f05270 */
[----:B------:R-:W-:-:S04]  /*3150*/  ISETP.GT.AND P1, PT, R15, R38, PT ;  /* 0x000000260f00720c */ /* 0x000fc80003f24270 */
[----:B--2---:R-:W-:Y:S01]  /*3160*/  SEL R0, R39, RZ, !P1 ;  /* 0x000000ff27007207 */ /* 0x004fe20004800000 */
[----:B------:R-:W-:Y:S08]  /*3170*/  BRA.DIV UR5, `(.L_x_487) ;  /* 0x0000003605d47947 */ /* 0x000ff0000b800000 */
.L_x_752:
[----:B------:R-:W-:-:S03]  /*3180*/  UMOV UR5, 0xffffffff ;  /* 0xffffffff00057882 */ /* 0x000fc60000000000 */
[----:B------:R-:W-:Y:S05]  /*3190*/  BRA.DIV UR5, `(.L_x_488) ;  /* 0x0000003605ec7947 */ /* 0x000fea000b800000 */
.L_x_755:
[----:B------:R-:W-:-:S03]  /*31a0*/  UMOV UR5, 0xffffffff ;  /* 0xffffffff00057882 */ /* 0x000fc60000000000 */
[----:B------:R-:W-:Y:S05]  /*31b0*/  BRA.DIV UR5, `(.L_x_489) ;  /* 0x0000003a05087947 */ /* 0x000fea000b800000 */
.L_x_758:
[----:B------:R-:W-:Y:S01]  /*31c0*/  UMOV UR5, 0xffffffff ;  /* 0xffffffff00057882 */ /* 0x000fe20000000000 */
[----:B------:R-:W-:Y:S01]  /*31d0*/  LOP3.LUT R7, R7, R45, R0, 0xfe, !PT ;  /* 0x0000002d07077212 */ /* 0x000fe200078efe00 */
[----:B------:R-:W-:Y:S01]  /*31e0*/  VIADD R43, R43, 0xffffffe0 ;  /* 0xffffffe02b2b7836 */ /* 0x000fe20000000000 */
[----:B------:R-:W-:Y:S06]  /*31f0*/  BRA.DIV UR5, `(.L_x_490) ;  /* 0x0000003a051c7947 */ /* 0x000fec000b800000 */
[----:B------:R-:W-:-:S13]  /*3200*/  VOTE.ALL P0, P0 ;  /* 0x0000000000ff7806 */ /* 0x000fda0000000000 */
.L_x_761:
[----:B------:R-:W-:Y:S05]  /*3210*/  @P0 BRA `(.L_x_491) ;  /* 0xfffffff800b00947 */ /* 0x000fea000383ffff */
.L_x_467:
        /* <DEDUP_REMOVED lines=17> */
.L_x_493:
[----:B------:R-:W-:Y:S05]  /*3330*/  BSYNC.RECONVERGENT B0 ;  /* 0x0000000000007941 */ /* 0x000fea0003800200 */
.L_x_492:
[----:B------:R0:W-:Y:S04]  /*3340*/  @!P1 STS.64 [R0+0x90], R4 ;  /* 0x0000900400009388 */ /* 0x0001e80000000a00 */
[----:B------:R0:W-:Y:S02]  /*3350*/  @!P1 STS [R0+0x88], R7 ;  /* 0x0000880700009388 */ /* 0x0001e40000000800 */
.L_x_441:
[----:B------:R-:W-:Y:S05]  /*3360*/  WARPSYNC.ALL ;  /* 0x0000000000007948 */ /* 0x000fea0003800000 */
[----:B------:R-:W-:Y:S06]  /*3370*/  BAR.SYNC.DEFER_BLOCKING 0x0 ;  /* 0x0000000000007b1d */ /* 0x000fec0000010000 */
.L_x_440:
        /* <DEDUP_REMOVED lines=12> */
[----:B------:R-:W-:Y:S01]  /*3440*/  ULEA UR5, UR6, UR5, 0x18 ;  /* 0x0000000506057291 */ /* 0x000fe2000f8ec0ff */
[----:B------:R-:W-:Y:S01]  /*3450*/  LEA R36, R5, R4, 0x2 ;  /* 0x0000000405247211 */ /* 0x000fe200078e10ff */
[----:B------:R-:W-:Y:S01]  /*3460*/  IMAD R0, R0, 0x20, R4 ;  /* 0x0000002000007824 */ /* 0x000fe200078e0204 */
[----:B------:R-:W0:Y:S03]  /*3470*/  LDCU.64 UR6, c[0x0][0x398] ;  /* 0x00007300ff0677ac */ /* 0x000e260008000a00 */
[----:B------:R-:W-:-:S05]  /*3480*/  IMAD R7, R7, 0x4, R0 ;  /* 0x0000000407077824 */ /* 0x000fca00078e0200 */
[----:B------:R-:W-:Y:S04]  /*3490*/  STS.64 [R7], R32 ;  /* 0x0000002007007388 */ /* 0x000fe80000000a00 */
[----:B--2---:R-:W-:Y:S04]  /*34a0*/  STS.64 [R7+0x8], R30 ;  /* 0x0000081e07007388 */ /* 0x004fe80000000a00 */
[----:B---3--:R-:W-:Y:S04]  /*34b0*/  STS.64 [R7+0x10], R2 ;  /* 0x0000100207007388 */ /* 0x008fe80000000a00 */
[----:B----4-:R-:W-:Y:S04]  /*34c0*/  STS.64 [R7+0x18], R16 ;  /* 0x0000181007007388 */ /* 0x010fe80000000a00 */
[----:B------:R1:W-:Y:S04]  /*34d0*/  STS.64 [R7+0x20], R18 ;  /* 0x0000201207007388 */ /* 0x0003e80000000a00 */
[----:B------:R-:W-:Y:S04]  /*34e0*/  STS.64 [R7+0x28], R20 ;  /* 0x0000281407007388 */ /* 0x000fe80000000a00 */
[----:B------:R2:W-:Y:S04]  /*34f0*/  STS.64 [R7+0x30], R22 ;  /* 0x0000301607007388 */ /* 0x0005e80000000a00 */
[----:B------:R3:W-:Y:S01]  /*3500*/  STS.64 [R7+0x38], R24 ;  /* 0x0000381807007388 */ /* 0x0007e20000000a00 */
[----:B-1----:R-:W-:-:S02]  /*3510*/  LOP3.LUT R19, R34, 0x1f, RZ, 0xc0, !PT ;  /* 0x0000001f22137812 */ /* 0x002fc400078ec0ff */
[----:B------:R-:W-:Y:S01]  /*3520*/  LOP3.LUT R34, R34, 0x3e0, RZ, 0xc0, !PT ;  /* 0x000003e022227812 */ /* 0x000fe200078ec0ff */
[----:B------:R1:W-:Y:S01]  /*3530*/  STS.64 [R7+0x40], R26 ;  /* 0x0000401a07007388 */ /* 0x0003e20000000a00 */
[----:B------:R-:W-:-:S03]  /*3540*/  NOP ;  /* 0x0000000000007918 */ /* 0x000fc60000000000 */
[----:B------:R-:W-:Y:S01]  /*3550*/  LDS.64 R28, [R36] ;  /* 0x00000000241c7984 */ /* 0x000fe20000000a00 */
[----:B--2---:R-:W-:-:S03]  /*3560*/  IMAD R23, R34, 0x9, R19 ;  /* 0x0000000922177824 */ /* 0x004fc600078e0213 */
[----:B------:R-:W-:Y:S01]  /*3570*/  LDS.64 R16, [R36+0x100] ;  /* 0x0001000024107984 */ /* 0x000fe20000000a00 */
[C---:B---3--:R-:W-:Y:S02]  /*3580*/  VIADD R25, R23.reuse, 0x20 ;  /* 0x0000002017197836 */ /* 0x048fe40000000000 */
[C---:B-1----:R-:W-:Y:S01]  /*3590*/  VIADD R27, R23.reuse, 0x40 ;  /* 0x00000040171b7836 */ /* 0x042fe20000000000 */
[----:B------:R-:W-:Y:S01]  /*35a0*/  LDS.64 R14, [R36+0x200] ;  /* 0x00020000240e7984 */ /* 0x000fe20000000a00 */
[----:B------:R-:W-:-:S03]  /*35b0*/  VIADD R31, R23, 0xa0 ;  /* 0x000000a0171f7836 */ /* 0x000fc60000000000 */
        /* <DEDUP_REMOVED lines=9> */
[----:B------:R-:W2:Y:S01]  /*3650*/  S2R R18, SR_TID.X ;  /* 0x0000000000127919 */ /* 0x000ea20000002100 */
[----:B------:R-:W3:Y:S01]  /*3660*/  LDS R0, [UR5+0x4800] ;  /* 0x00480005ff007984 */ /* 0x000ee20008000800 */
[----:B-1----:R-:W-:Y:S01]  /*3670*/  IMAD R32, R32, 0x900, RZ ;  /* 0x0000090020207824 */ /* 0x002fe200078e02ff */
[----:B--2---:R-:W-:-:S04]  /*3680*/  LOP3.LUT R21, R18, 0x3e0, RZ, 0xc0, !PT ;  /* 0x000003e012157812 */ /* 0x004fc800078ec0ff */
[----:B------:R-:W-:Y:S02]  /*3690*/  IADD3 R19, P0, PT, R32, R23, RZ ;  /* 0x0000001720137210 */ /* 0x000fe40007f1e0ff */
[----:B------:R-:W-:-:S03]  /*36a0*/  LOP3.LUT R22, R18, 0x1f, RZ, 0xc0, !PT ;  /* 0x0000001f12167812 */ /* 0x000fc600078ec0ff */
[----:B------:R-:W-:Y:S01]  /*36b0*/  IMAD.X R20, RZ, RZ, RZ, P0 ;  /* 0x000000ffff147224 */ /* 0x000fe200000e06ff */
[----:B0-----:R-:W-:Y:S01]  /*36c0*/  LEA R18, P0, R19, UR6, 0x3 ;  /* 0x0000000613127c11 */ /* 0x001fe2000f8018ff */
[----:B------:R-:W-:-:S03]  /*36d0*/  IMAD R21, R21, 0x9, R22 ;  /* 0x0000000915157824 */ /* 0x000fc600078e0216 */
[----:B------:R-:W-:Y:S02]  /*36e0*/  LEA.HI.X R19, R19, UR7, R20, 0x3, P0 ;  /* 0x0000000713137c11 */ /* 0x000fe400080f1c14 */
[-C--:B---3--:R-:W-:Y:S02]  /*36f0*/  ISETP.GE.AND P6, PT, R23, R0.reuse, PT ;  /* 0x000000001700720c */ /* 0x088fe40003fc6270 */
[-C--:B------:R-:W-:Y:S01]  /*3700*/  ISETP.GE.AND P0, PT, R25, R0.reuse, PT ;  /* 0x000000001900720c */ /* 0x080fe20003f06270 */
[----:B------:R-:W-:Y:S01]  /*3710*/  VIADD R25, R23, 0x60 ;  /* 0x0000006017197836 */ /* 0x000fe20000000000 */
[-C--:B------:R-:W-:Y:S01]  /*3720*/  ISETP.GE.AND P1, PT, R27, R0.reuse, PT ;  /* 0x000000001b00720c */ /* 0x080fe20003f26270 */
[----:B------:R-:W-:Y:S01]  /*3730*/  VIADD R27, R23, 0x80 ;  /* 0x00000080171b7836 */ /* 0x000fe20000000000 */
[-C--:B------:R-:W-:Y:S02]  /*3740*/  ISETP.GE.AND P4, PT, R31, R0.reuse, PT ;  /* 0x000000001f00720c */ /* 0x080fe40003f86270 */
[-C--:B------:R-:W-:Y:S01]  /*3750*/  ISETP.GE.AND P2, PT, R25, R0.reuse, PT ;  /* 0x000000001900720c */ /* 0x080fe20003f46270 */
[----:B------:R-:W-:Y:S01]  /*3760*/  VIADD R25, R23, 0xc0 ;  /* 0x000000c017197836 */ /* 0x000fe20000000000 */
[C---:B------:R-:W-:Y:S01]  /*3770*/  IADD3 R23, PT, PT, R21.reuse, 0xe0, RZ ;  /* 0x000000e015177810 */ /* 0x040fe20007ffe0ff */
[----:B------:R-:W-:Y:S01]  /*3780*/  VIADD R21, R21, 0x100 ;  /* 0x0000010015157836 */ /* 0x000fe20000000000 */
[-C--:B------:R-:W-:Y:S01]  /*3790*/  ISETP.GE.AND P3, PT, R27, R0.reuse, PT ;  /* 0x000000001b00720c */ /* 0x080fe20003f66270 */
[----:B------:R0:W-:Y:S01]  /*37a0*/  @!P6 STG.E.64 desc[UR8][R18.64], R28 ;  /* 0x0000001c1200e986 */ /* 0x0001e2000c101b08 */
[----:B------:R-:W-:-:S02]  /*37b0*/  ISETP.GE.AND P5, PT, R25, R0, PT ;  /* 0x000000001900720c */ /* 0x000fc40003fa6270 */
        /* <DEDUP_REMOVED lines=12> */
.L_x_389:
[----:B------:R-:W-:Y:S01]  /*3880*/  BSSY B1, `(.L_x_494) ;  /* 0x0000006000017945 */ /* 0x000fe20003800000 */
[----:B------:R-:W-:Y:S01]  /*3890*/  PLOP3.LUT P0, PT, P0, PT, PT, 0x8, 0x80 ;  /* 0x000000000080781c */ /* 0x000fe2000070e170 */
[----:B------:R-:W-:-:S12]  /*38a0*/  IMAD.MOV.U32 R40, RZ, RZ, -0x1 ;  /* 0xffffffffff287424 */ /* 0x000fd800078e00ff */
[----:B---34-:R-:W-:Y:S05]  /*38b0*/  WARPSYNC.COLLECTIVE R40, `(.L_x_495) ;  /* 0x0000000028087348 */ /* 0x018fea0003c00000 */
[----:B------:R-:W-:Y:S01]  /*38c0*/  VOTE.ANY P0, P0 ;  /* 0x0000000000ff7806 */ /* 0x000fe20000000100 */
[----:B---34-:R-:W-:-:S12]  /*38d0*/  ENDCOLLECTIVE ;  /* 0x000000000000791b */ /* 0x018fd80003800000 */
.L_x_495:
[----:B------:R-:W-:Y:S05]  /*38e0*/  BSYNC B1 ;  /* 0x0000000000017941 */ /* 0x000fea0003800000 */
.L_x_494:
[----:B------:R-:W-:Y:S05]  /*38f0*/  BRA `(.L_x_496) ;  /* 0xffffffd000ac7947 */ /* 0x000fea000383ffff */
.L_x_391:
[----:B------:R-:W0:Y:S01]  /*3900*/  S2R R22, SR_GEMASK ;  /* 0x0000000000167919 */ /* 0x000e220000003c00 */
[----:B------:R-:W-:Y:S01]  /*3910*/  BSSY B1, `(.L_x_497) ;  /* 0x0000006000017945 */ /* 0x000fe20003800000 */
[----:B------:R-:W-:Y:S01]  /*3920*/  PLOP3.LUT P0, PT, P0, PT, PT, 0x8, 0x80 ;  /* 0x000000000080781c */ /* 0x000fe2000070e170 */
[----:B------:R-:W-:-:S12]  /*3930*/  IMAD.MOV.U32 R40, RZ, RZ, -0x1 ;  /* 0xffffffffff287424 */ /* 0x000fd800078e00ff */
[----:B0--34-:R-:W-:Y:S05]  /*3940*/  WARPSYNC.COLLECTIVE R40, `(.L_x_498) ;  /* 0x0000000028087348 */ /* 0x019fea0003c00000 */
[----:B------:R-:W-:Y:S01]  /*3950*/  VOTE.ANY R40, PT, P0 ;  /* 0x0000000000287806 */ /* 0x000fe200000e0100 */
[----:B0--34-:R-:W-:Y:S06]  /*3960*/  ENDCOLLECTIVE ;  /* 0x000000000000791b */ /* 0x019fec0003800000 */
.L_x_498:
[----:B------:R-:W-:Y:S05]  /*3970*/  BSYNC B1 ;  /* 0x0000000000017941 */ /* 0x000fea0003800000 */
.L_x_497:
[----:B------:R-:W-:Y:S01]  /*3980*/  LOP3.LUT R40, R40, 0x80000000, R22, 0xec, !PT ;  /* 0x8000000028287812 */ /* 0x000fe200078eec16 */
[----:B------:R-:W-:Y:S02]  /*3990*/  IMAD.MOV.U32 R39, RZ, RZ, 0x1 ;  /* 0x00000001ff277424 */ /* 0x000fe400078e00ff */
[----:B------:R-:W-:Y:S02]  /*39a0*/  IMAD.MOV.U32 R41, RZ, RZ, R15 ;  /* 0x000000ffff297224 */ /* 0x000fe400078e000f */
[----:B------:R-:W-:-:S05]  /*39b0*/  VIADD R19, R40, 0xffffffff ;  /* 0xffffffff28137836 */ /* 0x000fca0000000000 */
[----:B------:R-:W-:Y:S01]  /*39c0*/  LOP3.LUT R19, R40, R19, RZ, 0xc, !PT ;  /* 0x0000001328137212 */ /* 0x000fe200078e0cff */
[----:B------:R-:W-:-:S03]  /*39d0*/  IMAD.MOV.U32 R40, RZ, RZ, -0x1 ;  /* 0xffffffffff287424 */ /* 0x000fc600078e00ff */
[----:B------:R0:W1:Y:S04]  /*39e0*/  POPC R38, R19 ;  /* 0x0000001300267309 */ /* 0x0000680000000000 */
[----:B01----:R-:W-:Y:S05]  /*39f0*/  WARPSYNC.COLLECTIVE R40, `(.L_x_499) ;  /* 0x0000000028087348 */ /* 0x003fea0003c00000 */
[----:B-1----:R1:W2:Y:S02]  /*3a00*/  SHFL.DOWN P1, R39, R41, R39, R38 ;  /* 0x0800002729277389 */ /* 0x0022a40000020026 */
[----:B012---:R-:W-:Y:S05]  /*3a10*/  ENDCOLLECTIVE ;  /* 0x000000000000791b */ /* 0x007fea0003800000 */
.L_x_499:
[----:B------:R-:W-:Y:S01]  /*3a20*/  MOV R16, R39 ;  /* 0x0000002700107202 */ /* 0x000fe20000000f00 */
[----:B------:R-:W-:Y:S06]  /*3a30*/  BRA `(.L_x_500) ;  /* 0xffffffd000887947 */ /* 0x000fec000383ffff */
.L_x_392:
[----:B------:R-:W-:Y:S01]  /*3a40*/  BSSY B1, `(.L_x_501) ;  /* 0x0000006000017945 */ /* 0x000fe20003800000 */
[----:B------:R-:W-:Y:S02]  /*3a50*/  IMAD.MOV.U32 R39, RZ, RZ, 0x1 ;  /* 0x00000001ff277424 */ /* 0x000fe400078e00ff */
[----:B------:R-:W-:-:S07]  /*3a60*/  IMAD.MOV.U32 R40, RZ, RZ, -0x1 ;  /* 0xffffffffff287424 */ /* 0x000fce00078e00ff */
[----:B0--34-:R-:W-:Y:S05]  /*3a70*/  WARPSYNC.COLLECTIVE R40, `(.L_x_502) ;  /* 0x0000000028087348 */ /* 0x019fea0003c00000 */
[----:B------:R1:W2:Y:S02]  /*3a80*/  SHFL.DOWN P1, R39, R41, R39, R38 ;  /* 0x0800002729277389 */ /* 0x0002a40000020026 */
[----:B01234-:R-:W-:Y:S05]  /*3a90*/  ENDCOLLECTIVE ;  /* 0x000000000000791b */ /* 0x01ffea0003800000 */
.L_x_502:
[----:B------:R-:W-:Y:S05]  /*3aa0*/  BSYNC B1 ;  /* 0x0000000000017941 */ /* 0x000fea0003800000 */
.L_x_501:
[----:B------:R-:W-:Y:S05]  /*3ab0*/  BRA `(.L_x_503) ;  /* 0xffffffd000787947 */ /* 0x000fea000383ffff */
.L_x_393:
[----:B------:R-:W-:Y:S01]  /*3ac0*/  BSSY B1, `(.L_x_504) ;  /* 0x0000007000017945 */ /* 0x000fe20003800000 */
[----:B------:R-:W-:Y:S02]  /*3ad0*/  IMAD.MOV.U32 R41, RZ, RZ, R12 ;  /* 0x000000ffff297224 */ /* 0x000fe400078e000c */
[----:B------:R-:W-:Y:S02]  /*3ae0*/  IMAD.MOV.U32 R39, RZ, RZ, 0x1 ;  /* 0x00000001ff277424 */ /* 0x000fe400078e00ff */
[----:B------:R-:W-:-:S07]  /*3af0*/  IMAD.MOV.U32 R40, RZ, RZ, -0x1 ;  /* 0xffffffffff287424 */ /* 0x000fce00078e00ff */
[----:B0--34-:R-:W-:Y:S05]  /*3b00*/  WARPSYNC.COLLECTIVE R40, `(.L_x_505) ;  /* 0x0000000028087348 */ /* 0x019fea0003c00000 */
[----:B------:R1:W2:Y:S02]  /*3b10*/  SHFL.DOWN P1, R39, R41, R39, R38 ;  /* 0x0800002729277389 */ /* 0x0002a40000020026 */
[----:B01234-:R-:W-:Y:S05]  /*3b20*/  ENDCOLLECTIVE ;  /* 0x000000000000791b */ /* 0x01ffea0003800000 */
.L_x_505:
[----:B------:R-:W-:Y:S05]  /*3b30*/  BSYNC B1 ;  /* 0x0000000000017941 */ /* 0x000fea0003800000 */
.L_x_504:
[----:B------:R-:W-:Y:S05]  /*3b40*/  BRA `(.L_x_506) ;  /* 0xffffffd0005c7947 */ /* 0x000fea000383ffff */
.L_x_394:
[----:B------:R-:W-:Y:S01]  /*3b50*/  BSSY B1, `(.L_x_507) ;  /* 0x0000007000017945 */ /* 0x000fe20003800000 */
[----:B------:R-:W-:Y:S01]  /*3b60*/  IMAD.MOV.U32 R41, RZ, RZ, R13 ;  /* 0x000000ffff297224 */ /* 0x000fe200078e000d */
[----:B------:R-:W-:Y:S01]  /*3b70*/  MOV R40, 0xffffffff ;  /* 0xffffffff00287802 */ /* 0x000fe20000000f00 */
[----:B------:R-:W-:-:S07]  /*3b80*/  IMAD.MOV.U32 R39, RZ, RZ, 0x1 ;  /* 0x00000001ff277424 */ /* 0x000fce00078e00ff */
[----:B0--34-:R-:W-:Y:S05]  /*3b90*/  WARPSYNC.COLLECTIVE R40, `(.L_x_508) ;  /* 0x0000000028087348 */ /* 0x019fea0003c00000 */
[----:B------:R1:W2:Y:S02]  /*3ba0*/  SHFL.DOWN P1, R39, R41, R39, R38 ;  /* 0x0800002729277389 */ /* 0x0002a40000020026 */
[----:B01234-:R-:W-:Y:S05]  /*3bb0*/  ENDCOLLECTIVE ;  /* 0x000000000000791b */ /* 0x01ffea0003800000 */
.L_x_508:
[----:B------:R-:W-:Y:S05]  /*3bc0*/  BSYNC B1 ;  /* 0x0000000000017941 */ /* 0x000fea0003800000 */
.L_x_507:
[----:B------:R-:W-:Y:S05]  /*3bd0*/  BRA `(.L_x_509) ;  /* 0xffffffd000407947 */ /* 0x000fea000383ffff */
.L_x_395:
[----:B------:R-:W-:Y:S01]  /*3be0*/  BSSY B1, `(.L_x_510) ;  /* 0x0000007000017945 */ /* 0x000fe20003800000 */
[----:B------:R-:W-:Y:S02]  /*3bf0*/  IMAD.MOV.U32 R41, RZ, RZ, R19 ;  /* 0x000000ffff297224 */ /* 0x000fe400078e0013 */
[----:B------:R-:W-:Y:S02]  /*3c00*/  IMAD.MOV.U32 R39, RZ, RZ, 0x2 ;  /* 0x00000002ff277424 */ /* 0x000fe400078e00ff */
[----:B------:R-:W-:-:S07]  /*3c10*/  IMAD.MOV.U32 R40, RZ, RZ, -0x1 ;  /* 0xffffffffff287424 */ /* 0x000fce00078e00ff */
[----:B0--34-:R-:W-:Y:S05]  /*3c20*/  WARPSYNC.COLLECTIVE R40, `(.L_x_511) ;  /* 0x0000000028087348 */ /* 0x019fea0003c00000 */
[----:B------:R1:W2:Y:S02]  /*3c30*/  SHFL.DOWN P1, R39, R41, R39, R38 ;  /* 0x0800002729277389 */ /* 0x0002a40000020026 */
[----:B01234-:R-:W-:Y:S05]  /*3c40*/  ENDCOLLECTIVE ;  /* 0x000000000000791b */ /* 0x01ffea0003800000 */
.L_x_511:
[----:B------:R-:W-:Y:S05]  /*3c50*/  BSYNC B1 ;  /* 0x0000000000017941 */ /* 0x000fea0003800000 */
.L_x_510:
[----:B------:R-:W-:Y:S05]  /*3c60*/  BRA `(.L_x_512) ;  /* 0xffffffd0002c7947 */ /* 0x000fea000383ffff */
.L_x_396:
[----:B------:R-:W-:Y:S01]  /*3c70*/  BSSY B1, `(.L_x_513) ;  /* 0x0000006000017945 */ /* 0x000fe20003800000 */
[----:B------:R-:W-:Y:S02]  /*3c80*/  IMAD.MOV.U32 R39, RZ, RZ, 0x2 ;  /* 0x00000002ff277424 */ /* 0x000fe400078e00ff */
[----:B------:R-:W-:-:S07]  /*3c90*/  IMAD.MOV.U32 R40, RZ, RZ, -0x1 ;  /* 0xffffffffff287424 */ /* 0x000fce00078e00ff */
[----:B01-34-:R-:W-:Y:S05]  /*3ca0*/  WARPSYNC.COLLECTIVE R40, `(.L_x_514) ;  /* 0x0000000028087348 */ /* 0x01bfea0003c00000 */
[----:B------:R2:W0:Y:S02]  /*3cb0*/  SHFL.DOWN P1, R39, R41, R39, R38 ;  /* 0x0800002729277389 */ /* 0x0004240000020026 */
[----:B01234-:R-:W-:Y:S05]  /*3cc0*/  ENDCOLLECTIVE ;  /* 0x000000000000791b */ /* 0x01ffea0003800000 */
.L_x_514:
[----:B------:R-:W-:Y:S05]  /*3cd0*/  BSYNC B1 ;  /* 0x0000000000017941 */ /* 0x000fea0003800000 */
.L_x_513:
[----:B------:R-:W-:Y:S05]  /*3ce0*/  BRA `(.L_x_515) ;  /* 0xffffffd000207947 */ /* 0x000fea000383ffff */
.L_x_397:
[----:B------:R-:W-:Y:S01]  /*3cf0*/  BSSY B1, `(.L_x_516) ;  /* 0x0000007000017945 */ /* 0x000fe20003800000 */
[----:B------:R-:W-:Y:S01]  /*3d00*/  IMAD.MOV.U32 R41, RZ, RZ, R12 ;  /* 0x000000ffff297224 */ /* 0x000fe200078e000c */
[----:B------:R-:W-:Y:S01]  /*3d10*/  MOV R40, 0xffffffff ;  /* 0xffffffff00287802 */ /* 0x000fe20000000f00 */
[----:B------:R-:W-:-:S07]  /*3d20*/  IMAD.MOV.U32 R39, RZ, RZ, 0x2 ;  /* 0x00000002ff277424 */ /* 0x000fce00078e00ff */
[----:B01-34-:R-:W-:Y:S05]  /*3d30*/  WARPSYNC.COLLECTIVE R40, `(.L_x_517) ;  /* 0x0000000028087348 */ /* 0x01bfea0003c00000 */
[----:B------:R2:W0:Y:S02]  /*3d40*/  SHFL.DOWN P1, R39, R41, R39, R38 ;  /* 0x0800002729277389 */ /* 0x0004240000020026 */
[----:B01234-:R-:W-:Y:S05]  /*3d50*/  ENDCOLLECTIVE ;  /* 0x000000000000791b */ /* 0x01ffea0003800000 */
.L_x_517:
[----:B------:R-:W-:Y:S05]  /*3d60*/  BSYNC B1 ;  /* 0x0000000000017941 */ /* 0x000fea0003800000 */
.L_x_516:
[----:B------:R-:W-:Y:S05]  /*3d70*/  BRA `(.L_x_518) ;  /* 0xffffffd000047947 */ /* 0x000fea000383ffff */
.L_x_398:
[----:B------:R-:W-:Y:S01]  /*3d80*/  BSSY B1, `(.L_x_519) ;  /* 0x0000007000017945 */ /* 0x000fe20003800000 */
[----:B------:R-:W-:Y:S02]  /*3d90*/  IMAD.MOV.U32 R41, RZ, RZ, R13 ;  /* 0x000000ffff297224 */ /* 0x000fe400078e000d */
[----:B------:R-:W-:Y:S02]  /*3da0*/  IMAD.MOV.U32 R39, RZ, RZ, 0x2 ;  /* 0x00000002ff277424 */ /* 0x000fe400078e00ff */
[----:B------:R-:W-:-:S07]  /*3db0*/  IMAD.MOV.U32 R40, RZ, RZ, -0x1 ;  /* 0xffffffffff287424 */ /* 0x000fce00078e00ff */
[----:B01-34-:R-:W-:Y:S05]  /*3dc0*/  WARPSYNC.COLLECTIVE R40, `(.L_x_520) ;  /* 0x0000000028087348 */ /* 0x01bfea0003c00000 */
[----:B------:R2:W0:Y:S02]  /*3dd0*/  SHFL.DOWN P1, R39, R41, R39, R38 ;  /* 0x0800002729277389 */ /* 0x0004240000020026 */
[----:B01234-:R-:W-:Y:S05]  /*3de0*/  ENDCOLLECTIVE ;  /* 0x000000000000791b */ /* 0x01ffea0003800000 */
.L_x_520:
[----:B------:R-:W-:Y:S05]  /*3df0*/  BSYNC B1 ;  /* 0x0000000000017941 */ /* 0x000fea0003800000 */
.L_x_519:
[----:B------:R-:W-:Y:S05]  /*3e00*/  BRA `(.L_x_521) ;  /* 0xffffffcc00e87947 */ /* 0x000fea000383ffff */
.L_x_399:
[----:B------:R-:W-:Y:S01]  /*3e10*/  BSSY B1, `(.L_x_522) ;  /* 0x0000007000017945 */ /* 0x000fe20003800000 */
[----:B------:R-:W-:Y:S02]  /*3e20*/  IMAD.MOV.U32 R41, RZ, RZ, R19 ;  /* 0x000000ffff297224 */ /* 0x000fe400078e0013 */
[----:B------:R-:W-:Y:S02]  /*3e30*/  IMAD.MOV.U32 R39, RZ, RZ, 0x4 ;  /* 0x00000004ff277424 */ /* 0x000fe400078e00ff */
[----:B------:R-:W-:-:S07]  /*3e40*/  IMAD.MOV.U32 R40, RZ, RZ, -0x1 ;  /* 0xffffffffff287424 */ /* 0x000fce00078e00ff */
[----:B0--34-:R-:W-:Y:S05]  /*3e50*/  WARPSYNC.COLLECTIVE R40, `(.L_x_523) ;  /* 0x0000000028087348 */ /* 0x019fea0003c00000 */
[----:B------:R1:W2:Y:S02]  /*3e60*/  SHFL.DOWN P1, R39, R41, R39, R38 ;  /* 0x0800002729277389 */ /* 0x0002a40000020026 */
[----:B01234-:R-:W-:Y:S05]  /*3e70*/  ENDCOLLECTIVE ;  /* 0x000000000000791b */ /* 0x01ffea0003800000 */
.L_x_523:
[----:B------:R-:W-:Y:S05]  /*3e80*/  BSYNC B1 ;  /* 0x0000000000017941 */ /* 0x000fea0003800000 */
.L_x_522:
[----:B------:R-:W-:Y:S05]  /*3e90*/  BRA `(.L_x_524) ;  /* 0xffffffcc00d47947 */ /* 0x000fea000383ffff */
.L_x_400:
[----:B------:R-:W-:Y:S01]  /*3ea0*/  BSSY B1, `(.L_x_525) ;  /* 0x0000006000017945 */ /* 0x000fe20003800000 */
[----:B------:R-:W-:Y:S01]  /*3eb0*/  IMAD.MOV.U32 R39, RZ, RZ, 0x4 ;  /* 0x00000004ff277424 */ /* 0x000fe200078e00ff */
[----:B------:R-:W-:-:S07]  /*3ec0*/  MOV R40, 0xffffffff ;  /* 0xffffffff00287802 */ /* 0x000fce0000000f00 */
[----:B01-34-:R-:W-:Y:S05]  /*3ed0*/  WARPSYNC.COLLECTIVE R40, `(.L_x_526) ;  /* 0x0000000028087348 */ /* 0x01bfea0003c00000 */
[----:B------:R2:W0:Y:S02]  /*3ee0*/  SHFL.DOWN P1, R39, R41, R39, R38 ;  /* 0x0800002729277389 */ /* 0x0004240000020026 */
[----:B01234-:R-:W-:Y:S05]  /*3ef0*/  ENDCOLLECTIVE ;  /* 0x000000000000791b */ /* 0x01ffea0003800000 */
.L_x_526:
[----:B------:R-:W-:Y:S05]  /*3f00*/  BSYNC B1 ;  /* 0x0000000000017941 */ /* 0x000fea0003800000 */
.L_x_525:
[----:B------:R-:W-:Y:S05]  /*3f10*/  BRA `(.L_x_527) ;  /* 0xffffffcc00c87947 */ /* 0x000fea000383ffff */
.L_x_401:
[----:B------:R-:W-:Y:S01]  /*3f20*/  BSSY B1, `(.L_x_528) ;  /* 0x0000007000017945 */ /* 0x000fe20003800000 */
[----:B------:R-:W-:Y:S02]  /*3f30*/  IMAD.MOV.U32 R41, RZ, RZ, R12 ;  /* 0x000000ffff297224 */ /* 0x000fe400078e000c */
[----:B------:R-:W-:Y:S02]  /*3f40*/  IMAD.MOV.U32 R39, RZ, RZ, 0x4 ;  /* 0x00000004ff277424 */ /* 0x000fe400078e00ff */
[----:B------:R-:W-:-:S07]  /*3f50*/  IMAD.MOV.U32 R40, RZ, RZ, -0x1 ;  /* 0xffffffffff287424 */ /* 0x000fce00078e00ff */
[----:B01-34-:R-:W-:Y:S05]  /*3f60*/  WARPSYNC.COLLECTIVE R40, `(.L_x_529) ;  /* 0x0000000028087348 */ /* 0x01bfea0003c00000 */
[----:B------:R2:W0:Y:S02]  /*3f70*/  SHFL.DOWN P1, R39, R41, R39, R38 ;  /* 0x0800002729277389 */ /* 0x0004240000020026 */
[----:B01234-:R-:W-:Y:S05]  /*3f80*/  ENDCOLLECTIVE ;  /* 0x000000000000791b */ /* 0x01ffea0003800000 */
.L_x_529:
[----:B------:R-:W-:Y:S05]  /*3f90*/  BSYNC B1 ;  /* 0x0000000000017941 */ /* 0x000fea0003800000 */
.L_x_528:
[----:B------:R-:W-:Y:S05]  /*3fa0*/  BRA `(.L_x_530) ;  /* 0xffffffcc00ac7947 */ /* 0x000fea000383ffff */
.L_x_402:
[----:B------:R-:W-:Y:S01]  /*3fb0*/  BSSY B1, `(.L_x_531) ;  /* 0x0000007000017945 */ /* 0x000fe20003800000 */
[----:B------:R-:W-:Y:S02]  /*3fc0*/  IMAD.MOV.U32 R41, RZ, RZ, R13 ;  /* 0x000000ffff297224 */ /* 0x000fe400078e000d */
[----:B------:R-:W-:Y:S02]  /*3fd0*/  IMAD.MOV.U32 R39, RZ, RZ, 0x4 ;  /* 0x00000004ff277424 */ /* 0x000fe400078e00ff */
[----:B------:R-:W-:-:S07]  /*3fe0*/  IMAD.MOV.U32 R40, RZ, RZ, -0x1 ;  /* 0xffffffffff287424 */ /* 0x000fce00078e00ff */
[----:B01-34-:R-:W-:Y:S05]  /*3ff0*/  WARPSYNC.COLLECTIVE R40, `(.L_x_532) ;  /* 0x0000000028087348 */ /* 0x01bfea0003c00000 */
[----:B------:R2:W0:Y:S02]  /*4000*/  SHFL.DOWN P1, R39, R41, R39, R38 ;  /* 0x0800002729277389 */ /* 0x0004240000020026 */
[----:B01234-:R-:W-:Y:S05]  /*4010*/  ENDCOLLECTIVE ;  /* 0x000000000000791b */ /* 0x01ffea0003800000 */
.L_x_532:
[----:B------:R-:W-:Y:S05]  /*4020*/  BSYNC B1 ;  /* 0x0000000000017941 */ /* 0x000fea0003800000 */
.L_x_531:
[----:B------:R-:W-:Y:S05]  /*4030*/  BRA `(.L_x_533) ;  /* 0xffffffcc00907947 */ /* 0x000fea000383ffff */
.L_x_403:
[----:B------:R-:W-:Y:S01]  /*4040*/  HFMA2 R39, -RZ, RZ, 0, 4.76837158203125e-07 ;  /* 0x00000008ff277431 */ /* 0x000fe200000001ff */
[----:B------:R-:W-:Y:S01]  /*4050*/  BSSY B1, `(.L_x_534) ;  /* 0x0000006000017945 */ /* 0x000fe20003800000 */
[----:B------:R-:W-:Y:S02]  /*4060*/  IMAD.MOV.U32 R41, RZ, RZ, R19 ;  /* 0x000000ffff297224 */ /* 0x000fe400078e0013 */
[----:B------:R-:W-:-:S07]  /*4070*/  IMAD.MOV.U32 R40, RZ, RZ, -0x1 ;  /* 0xffffffffff287424 */ /* 0x000fce00078e00ff */
[----:B0--34-:R-:W-:Y:S05]  /*4080*/  WARPSYNC.COLLECTIVE R40, `(.L_x_535) ;  /* 0x0000000028087348 */ /* 0x019fea0003c00000 */
[----:B------:R1:W2:Y:S02]  /*4090*/  SHFL.DOWN P1, R39, R41, R39, R38 ;  /* 0x0800002729277389 */ /* 0x0002a40000020026 */
[----:B01234-:R-:W-:Y:S05]  /*40a0*/  ENDCOLLECTIVE ;  /* 0x000000000000791b */ /* 0x01ffea0003800000 */
.L_x_535:
[----:B------:R-:W-:Y:S05]  /*40b0*/  BSYNC B1 ;  /* 0x0000000000017941 */ /* 0x000fea0003800000 */
.L_x_534:
[----:B------:R-:W-:Y:S05]  /*40c0*/  BRA `(.L_x_536) ;  /* 0xffffffcc007c7947 */ /* 0x000fea000383ffff */
.L_x_404:
[----:B------:R-:W-:Y:S01]  /*40d0*/  BSSY B1, `(.L_x_537) ;  /* 0x0000006000017945 */ /* 0x000fe20003800000 */
[----:B------:R-:W-:Y:S02]  /*40e0*/  IMAD.MOV.U32 R39, RZ, RZ, 0x8 ;  /* 0x00000008ff277424 */ /* 0x000fe400078e00ff */
[----:B------:R-:W-:-:S07]  /*40f0*/  IMAD.MOV.U32 R40, RZ, RZ, -0x1 ;  /* 0xffffffffff287424 */ /* 0x000fce00078e00ff */
[----:B01-34-:R-:W-:Y:S05]  /*4100*/  WARPSYNC.COLLECTIVE R40, `(.L_x_538) ;  /* 0x0000000028087348 */ /* 0x01bfea0003c00000 */
[----:B------:R2:W0:Y:S02]  /*4110*/  SHFL.DOWN P1, R39, R41, R39, R38 ;  /* 0x0800002729277389 */ /* 0x0004240000020026 */
[----:B01234-:R-:W-:Y:S05]  /*4120*/  ENDCOLLECTIVE ;  /* 0x000000000000791b */ /* 0x01ffea0003800000 */
.L_x_538:
[----:B------:R-:W-:Y:S05]  /*4130*/  BSYNC B1 ;  /* 0x0000000000017941 */ /* 0x000fea0003800000 */
.L_x_537:
[----:B------:R-:W-:Y:S05]  /*4140*/  BRA `(.L_x_539) ;  /* 0xffffffcc00707947 */ /* 0x000fea000383ffff */
.L_x_405:
[----:B------:R-:W-:Y:S01]  /*4150*/  BSSY B1, `(.L_x_540) ;  /* 0x0000007000017945 */ /* 0x000fe20003800000 */
[----:B------:R-:W-:Y:S02]  /*4160*/  IMAD.MOV.U32 R41, RZ, RZ, R12 ;  /* 0x000000ffff297224 */ /* 0x000fe400078e000c */
[----:B------:R-:W-:Y:S02]  /*4170*/  IMAD.MOV.U32 R39, RZ, RZ, 0x8 ;  /* 0x00000008ff277424 */ /* 0x000fe400078e00ff */
[----:B------:R-:W-:-:S07]  /*4180*/  IMAD.MOV.U32 R40, RZ, RZ, -0x1 ;  /* 0xffffffffff287424 */ /* 0x000fce00078e00ff */
[----:B01-34-:R-:W-:Y:S05]  /*4190*/  WARPSYNC.COLLECTIVE R40, `(.L_x_541) ;  /* 0x0000000028087348 */ /* 0x01bfea0003c00000 */
[----:B------:R2:W0:Y:S02]  /*41a0*/  SHFL.DOWN P1, R39, R41, R39, R38 ;  /* 0x0800002729277389 */ /* 0x0004240000020026 */
[----:B01234-:R-:W-:Y:S05]  /*41b0*/  ENDCOLLECTIVE ;  /* 0x000000000000791b */ /* 0x01ffea0003800000 */
.L_x_541:
[----:B------:R-:W-:Y:S05]  /*41c0*/  BSYNC B1 ;  /* 0x0000000000017941 */ /* 0x000fea0003800000 */
.L_x_540:
[----:B------:R-:W-:Y:S05]  /*41d0*/  BRA `(.L_x_542) ;  /* 0xffffffcc00547947 */ /* 0x000fea000383ffff */
.L_x_406:
[----:B------:R-:W-:Y:S01]  /*41e0*/  BSSY B1, `(.L_x_543) ;  /* 0x0000007000017945 */ /* 0x000fe20003800000 */
[----:B------:R-:W-:Y:S01]  /*41f0*/  IMAD.MOV.U32 R41, RZ, RZ, R13 ;  /* 0x000000ffff297224 */ /* 0x000fe200078e000d */
[----:B------:R-:W-:Y:S01]  /*4200*/  MOV R39, 0x8 ;  /* 0x0000000800277802 */ /* 0x000fe20000000f00 */
[----:B------:R-:W-:-:S07]  /*4210*/  IMAD.MOV.U32 R40, RZ, RZ, -0x1 ;  /* 0xffffffffff287424 */ /* 0x000fce00078e00ff */
[----:B01-34-:R-:W-:Y:S05]  /*4220*/  WARPSYNC.COLLECTIVE R40, `(.L_x_544) ;  /* 0x0000000028087348 */ /* 0x01bfea0003c00000 */
[----:B------:R2:W0:Y:S02]  /*4230*/  SHFL.DOWN P1, R39, R41, R39, R38 ;  /* 0x0800002729277389 */ /* 0x0004240000020026 */
[----:B01234-:R-:W-:Y:S05]  /*4240*/  ENDCOLLECTIVE ;  /* 0x000000000000791b */ /* 0x01ffea0003800000 */
.L_x_544:
[----:B------:R-:W-:Y:S05]  /*4250*/  BSYNC B1 ;  /* 0x0000000000017941 */ /* 0x000fea0003800000 */
.L_x_543:
[----:B------:R-:W-:Y:S05]  /*4260*/  BRA `(.L_x_545) ;  /* 0xffffffcc00387947 */ /* 0x000fea000383ffff */
.L_x_407:
[----:B------:R-:W-:Y:S01]  /*4270*/  BSSY B1, `(.L_x_546) ;  /* 0x0000007000017945 */ /* 0x000fe20003800000 */
[----:B------:R-:W-:Y:S02]  /*4280*/  IMAD.MOV.U32 R41, RZ, RZ, R19 ;  /* 0x000000ffff297224 */ /* 0x000fe400078e0013 */
[----:B------:R-:W-:Y:S02]  /*4290*/  IMAD.MOV.U32 R39, RZ, RZ, 0x10 ;  /* 0x00000010ff277424 */ /* 0x000fe400078e00ff */
[----:B------:R-:W-:-:S07]  /*42a0*/  IMAD.MOV.U32 R40, RZ, RZ, -0x1 ;  /* 0xffffffffff287424 */ /* 0x000fce00078e00ff */
[----:B0--34-:R-:W-:Y:S05]  /*42b0*/  WARPSYNC.COLLECTIVE R40, `(.L_x_547) ;  /* 0x0000000028087348 */ /* 0x019fea0003c00000 */
[----:B------:R1:W2:Y:S02]  /*42c0*/  SHFL.DOWN P1, R39, R41, R39, R38 ;  /* 0x0800002729277389 */ /* 0x0002a40000020026 */
[----:B01234-:R-:W-:Y:S05]  /*42d0*/  ENDCOLLECTIVE ;  /* 0x000000000000791b */ /* 0x01ffea0003800000 */
.L_x_547:
[----:B------:R-:W-:Y:S05]  /*42e0*/  BSYNC B1 ;  /* 0x0000000000017941 */ /* 0x000fea0003800000 */
.L_x_546:
[----:B------:R-:W-:Y:S05]  /*42f0*/  BRA `(.L_x_548) ;  /* 0xffffffcc00247947 */ /* 0x000fea000383ffff */
.L_x_408:
[----:B------:R-:W-:Y:S01]  /*4300*/  BSSY B1, `(.L_x_549) ;  /* 0x0000006000017945 */ /* 0x000fe20003800000 */
[----:B------:R-:W-:Y:S02]  /*4310*/  IMAD.MOV.U32 R39, RZ, RZ, 0x10 ;  /* 0x00000010ff277424 */ /* 0x000fe400078e00ff */
[----:B------:R-:W-:-:S07]  /*4320*/  IMAD.MOV.U32 R40, RZ, RZ, -0x1 ;  /* 0xffffffffff287424 */ /* 0x000fce00078e00ff */
[----:B-1-34-:R-:W-:Y:S05]  /*4330*/  WARPSYNC.COLLECTIVE R40, `(.L_x_550) ;  /* 0x0000000028087348 */ /* 0x01afea0003c00000 */
[----:B------:R0:W2:Y:S02]  /*4340*/  SHFL.DOWN P1, R39, R41, R39, R38 ;  /* 0x0800002729277389 */ /* 0x0000a40000020026 */
[----:B01234-:R-:W-:Y:S05]  /*4350*/  ENDCOLLECTIVE ;  /* 0x000000000000791b */ /* 0x01ffea0003800000 */
.L_x_550:
[----:B------:R-:W-:Y:S05]  /*4360*/  BSYNC B1 ;  /* 0x0000000000017941 */ /* 0x000fea0003800000 */
.L_x_549:
[----:B------:R-:W-:Y:S05]  /*4370*/  BRA `(.L_x_551) ;  /* 0xffffffcc00247947 */ /* 0x000fea000383ffff */
.L_x_409:
[----:B------:R-:W-:Y:S01]  /*4380*/  HFMA2 R39, -RZ, RZ, 0, 9.5367431640625e-07 ;  /* 0x00000010ff277431 */ /* 0x000fe200000001ff */
[----:B------:R-:W-:Y:S01]  /*4390*/  BSSY B1, `(.L_x_552) ;  /* 0x0000006000017945 */ /* 0x000fe20003800000 */
[----:B------:R-:W-:Y:S02]  /*43a0*/  IMAD.MOV.U32 R41, RZ, RZ, R12 ;  /* 0x000000ffff297224 */ /* 0x000fe400078e000c */
[----:B------:R-:W-:-:S07]  /*43b0*/  IMAD.MOV.U32 R40, RZ, RZ, -0x1 ;  /* 0xffffffffff287424 */ /* 0x000fce00078e00ff */
[----:B-1-34-:R-:W-:Y:S05]  /*43c0*/  WARPSYNC.COLLECTIVE R40, `(.L_x_553) ;  /* 0x0000000028087348 */ /* 0x01afea0003c00000 */
[----:B------:R0:W2:Y:S02]  /*43d0*/  SHFL.DOWN P1, R39, R41, R39, R38 ;  /* 0x0800002729277389 */ /* 0x0000a40000020026 */
[----:B01234-:R-:W-:Y:S05]  /*43e0*/  ENDCOLLECTIVE ;  /* 0x000000000000791b */ /* 0x01ffea0003800000 */
.L_x_553:
[----:B------:R-:W-:Y:S05]  /*43f0*/  BSYNC B1 ;  /* 0x0000000000017941 */ /* 0x000fea0003800000 */
.L_x_552:
[----:B------:R-:W-:Y:S05]  /*4400*/  BRA `(.L_x_554) ;  /* 0xffffffcc000c7947 */ /* 0x000fea000383ffff */
.L_x_410:
[----:B------:R-:W-:Y:S01]  /*4410*/  BSSY B1, `(.L_x_555) ;  /* 0x0000007000017945 */ /* 0x000fe20003800000 */
[----:B------:R-:W-:Y:S02]  /*4420*/  IMAD.MOV.U32 R41, RZ, RZ, R13 ;  /* 0x000000ffff297224 */ /* 0x000fe400078e000d */
[----:B------:R-:W-:Y:S02]  /*4430*/  IMAD.MOV.U32 R39, RZ, RZ, 0x10 ;  /* 0x00000010ff277424 */ /* 0x000fe400078e00ff */
[----:B------:R-:W-:-:S07]  /*4440*/  IMAD.MOV.U32 R40, RZ, RZ, -0x1 ;  /* 0xffffffffff287424 */ /* 0x000fce00078e00ff */
[----:B-1-34-:R-:W-:Y:S05]  /*4450*/  WARPSYNC.COLLECTIVE R40, `(.L_x_556) ;  /* 0x0000000028087348 */ /* 0x01afea0003c00000 */
[----:B------:R0:W2:Y:S02]  /*4460*/  SHFL.DOWN P1, R39, R41, R39, R38 ;  /* 0x0800002729277389 */ /* 0x0000a40000020026 */
[----:B01234-:R-:W-:Y:S05]  /*4470*/  ENDCOLLECTIVE ;  /* 0x000000000000791b */ /* 0x01ffea0003800000 */
.L_x_556:
[----:B------:R-:W-:Y:S05]  /*4480*/  BSYNC B1 ;  /* 0x0000000000017941 */ /* 0x000fea0003800000 */
.L_x_555:
[----:B------:R-:W-:Y:S05]  /*4490*/  BRA `(.L_x_557) ;  /* 0xffffffc800f07947 */ /* 0x000fea000383ffff */
.L_x_411:
[----:B------:R-:W-:Y:S01]  /*44a0*/  BSSY B1, `(.L_x_558) ;  /* 0x0000005000017945 */ /* 0x000fe20003800000 */
[----:B------:R-:W-:-:S07]  /*44b0*/  IMAD.MOV.U32 R40, RZ, RZ, -0x1 ;  /* 0xffffffffff287424 */ /* 0x000fce00078e00ff */
[----:B-1-34-:R-:W-:Y:S05]  /*44c0*/  WARPSYNC.COLLECTIVE R40, `(.L_x_559) ;  /* 0x0000000028087348 */ /* 0x01afea0003c00000 */
[----:B------:R-:W-:Y:S01]  /*44d0*/  VOTE.ALL P0, P0 ;  /* 0x0000000000ff7806 */ /* 0x000fe20000000000 */
[----:B-1-34-:R-:W-:-:S12]  /*44e0*/  ENDCOLLECTIVE ;  /* 0x000000000000791b */ /* 0x01afd80003800000 */
.L_x_559:
[----:B------:R-:W-:Y:S05]  /*44f0*/  BSYNC B1 ;  /* 0x0000000000017941 */ /* 0x000fea0003800000 */
.L_x_558:
[----:B------:R-:W-:Y:S05]  /*4500*/  BRA `(.L_x_560) ;  /* 0xffffffc800e87947 */ /* 0x000fea000383ffff */
.L_x_413:
[----:B------:R-:W-:Y:S01]  /*4510*/  BSSY B1, `(.L_x_561) ;  /* 0x0000006000017945 */ /* 0x000fe20003800000 */
[----:B------:R-:W-:Y:S01]  /*4520*/  PLOP3.LUT P0, PT, P0, PT, PT, 0x8, 0x80 ;  /* 0x000000000080781c */ /* 0x000fe2000070e170 */
[----:B------:R-:W-:-:S12]  /*4530*/  IMAD.MOV.U32 R40, RZ, RZ, -0x1 ;  /* 0xffffffffff287424 */ /* 0x000fd800078e00ff */
[----:B---34-:R-:W-:Y:S05]  /*4540*/  WARPSYNC.COLLECTIVE R40, `(.L_x_562) ;  /* 0x0000000028087348 */ /* 0x018fea0003c00000 */
[----:B------:R-:W-:Y:S01]  /*4550*/  VOTE.ANY P0, P0 ;  /* 0x0000000000ff7806 */ /* 0x000fe20000000100 */
[----:B---34-:R-:W-:-:S12]  /*4560*/  ENDCOLLECTIVE ;  /* 0x000000000000791b */ /* 0x018fd80003800000 */
.L_x_562:
[----:B------:R-:W-:Y:S05]  /*4570*/  BSYNC B1 ;  /* 0x0000000000017941 */ /* 0x000fea0003800000 */
.L_x_561:
[----:B------:R-:W-:Y:S05]  /*4580*/  BRA `(.L_x_563) ;  /* 0xffffffc800e87947 */ /* 0x000fea000383ffff */
.L_x_415:
[----:B------:R-:W-:Y:S01]  /*4590*/  BSSY B1, `(.L_x_564) ;  /* 0x0000006000017945 */ /* 0x000fe20003800000 */
[----:B------:R-:W-:Y:S01]  /*45a0*/  PLOP3.LUT P0, PT, P0, PT, PT, 0x8, 0x80 ;  /* 0x000000000080781c */ /* 0x000fe2000070e170 */
[----:B------:R-:W-:-:S12]  /*45b0*/  IMAD.MOV.U32 R40, RZ, RZ, -0x1 ;  /* 0xffffffffff287424 */ /* 0x000fd800078e00ff */
[----:B---34-:R-:W-:Y:S05]  /*45c0*/  WARPSYNC.COLLECTIVE R40, `(.L_x_565) ;  /* 0x0000000028087348 */ /* 0x018fea0003c00000 */
[----:B------:R-:W-:Y:S01]  /*45d0*/  VOTE.ANY R40, PT, P0 ;  /* 0x0000000000287806 */ /* 0x000fe200000e0100 */
[----:B---34-:R-:W-:Y:S06]  /*45e0*/  ENDCOLLECTIVE ;  /* 0x000000000000791b */ /* 0x018fec0003800000 */
.L_x_565:
[----:B------:R-:W-:Y:S05]  /*45f0*/  BSYNC B1 ;  /* 0x0000000000017941 */ /* 0x000fea0003800000 */
.L_x_564:
[----:B------:R-:W-:Y:S01]  /*4600*/  LOP3.LUT R40, R40, 0x80000000, R22, 0xec, !PT ;  /* 0x8000000028287812 */ /* 0x000fe200078eec16 */
[----:B------:R-:W-:-:S03]  /*4610*/  IMAD.MOV.U32 R41, RZ, RZ, R19 ;  /* 0x000000ffff297224 */ /* 0x000fc600078e0013 */
[----:B------:R-:W-:-:S04]  /*4620*/  IADD3 R39, PT, PT, R40, -0x1, RZ ;  /* 0xffffffff28277810 */ /* 0x000fc80007ffe0ff */
[----:B------:R-:W-:Y:S01]  /*4630*/  LOP3.LUT R44, R40, R39, RZ, 0xc, !PT ;  /* 0x00000027282c7212 */ /* 0x000fe200078e0cff */
[----:B------:R-:W-:Y:S02]  /*4640*/  IMAD.MOV.U32 R39, RZ, RZ, 0x1 ;  /* 0x00000001ff277424 */ /* 0x000fe400078e00ff */
[----:B------:R-:W-:Y:S01]  /*4650*/  IMAD.MOV.U32 R40, RZ, RZ, -0x1 ;  /* 0xffffffffff287424 */ /* 0x000fe200078e00ff */
[----:B------:R0:W1:Y:S06]  /*4660*/  POPC R38, R44 ;  /* 0x0000002c00267309 */ /* 0x00006c0000000000 */
[----:B01----:R-:W-:Y:S05]  /*4670*/  WARPSYNC.COLLECTIVE R40, `(.L_x_566) ;  /* 0x0000000028087348 */ /* 0x003fea0003c00000 */
[----:B-1----:R1:W2:Y:S02]  /*4680*/  SHFL.DOWN P1, R39, R41, R39, R38 ;  /* 0x0800002729277389 */ /* 0x0022a40000020026 */
[----:B012---:R-:W-:Y:S05]  /*4690*/  ENDCOLLECTIVE ;  /* 0x000000000000791b */ /* 0x007fea0003800000 */
.L_x_566:
[----:B------:R-:W-:Y:S01]  /*46a0*/  IMAD.MOV.U32 R42, RZ, RZ, R39 ;  /* 0x000000ffff2a7224 */ /* 0x000fe200078e0027 */
[----:B------:R-:W-:Y:S06]  /*46b0*/  BRA `(.L_x_567) ;  /* 0xffffffc800c47947 */ /* 0x000fec000383ffff */
.L_x_416:
[----:B------:R-:W-:Y:S01]  /*46c0*/  BSSY B1, `(.L_x_568) ;  /* 0x0000006000017945 */ /* 0x000fe20003800000 */
[----:B------:R-:W-:Y:S02]  /*46d0*/  IMAD.MOV.U32 R39, RZ, RZ, 0x1 ;  /* 0x00000001ff277424 */ /* 0x000fe400078e00ff */
[----:B------:R-:W-:-:S07]  /*46e0*/  IMAD.MOV.U32 R40, RZ, RZ, -0x1 ;  /* 0xffffffffff287424 */ /* 0x000fce00078e00ff */
[----:B01-34-:R-:W-:Y:S05]  /*46f0*/  WARPSYNC.COLLECTIVE R40, `(.L_x_569) ;  /* 0x0000000028087348 */ /* 0x01bfea0003c00000 */
[----:B------:R2:W0:Y:S02]  /*4700*/  SHFL.DOWN P1, R39, R41, R39, R38 ;  /* 0x0800002729277389 */ /* 0x0004240000020026 */
[----:B01234-:R-:W-:Y:S05]  /*4710*/  ENDCOLLECTIVE ;  /* 0x000000000000791b */ /* 0x01ffea0003800000 */
.L_x_569:
[----:B------:R-:W-:Y:S05]  /*4720*/  BSYNC B1 ;  /* 0x0000000000017941 */ /* 0x000fea0003800000 */
.L_x_568:
[----:B------:R-:W-:Y:S05]  /*4730*/  BRA `(.L_x_570) ;  /* 0xffffffc800b07947 */ /* 0x000fea000383ffff */
.L_x_417:
[----:B------:R-:W-:Y:S01]  /*4740*/  HFMA2 R39, -RZ, RZ, 0, 5.9604644775390625e-08 ;  /* 0x00000001ff277431 */ /* 0x000fe200000001ff */
[----:B------:R-:W-:Y:S01]  /*4750*/  BSSY B1, `(.L_x_571) ;  /* 0x0000006000017945 */ /* 0x000fe20003800000 */
[----:B------:R-:W-:Y:S02]  /*4760*/  IMAD.MOV.U32 R41, RZ, RZ, R16 ;  /* 0x000000ffff297224 */ /* 0x000fe400078e0010 */
[----:B------:R-:W-:-:S07]  /*4770*/  IMAD.MOV.U32 R40, RZ, RZ, -0x1 ;  /* 0xffffffffff287424 */ /* 0x000fce00078e00ff */
[----:B0--34-:R-:W-:Y:S05]  /*4780*/  WARPSYNC.COLLECTIVE R40, `(.L_x_572) ;  /* 0x0000000028087348 */ /* 0x019fea0003c00000 */
[----:B------:R1:W2:Y:S02]  /*4790*/  SHFL.DOWN P1, R39, R41, R39, R38 ;  /* 0x0800002729277389 */ /* 0x0002a40000020026 */
[----:B01234-:R-:W-:Y:S05]  /*47a0*/  ENDCOLLECTIVE ;  /* 0x000000000000791b */ /* 0x01ffea0003800000 */
.L_x_572:
[----:B------:R-:W-:Y:S05]  /*47b0*/  BSYNC B1 ;  /* 0x0000000000017941 */ /* 0x000fea0003800000 */
.L_x_571:
[----:B------:R-:W-:Y:S05]  /*47c0*/  BRA `(.L_x_573) ;  /* 0xffffffc800987947 */ /* 0x000fea000383ffff */
.L_x_418:
[----:B------:R-:W-:Y:S01]  /*47d0*/  BSSY B1, `(.L_x_574) ;  /* 0x0000007000017945 */ /* 0x000fe20003800000 */
[----:B------:R-:W-:Y:S02]  /*47e0*/  IMAD.MOV.U32 R41, RZ, RZ, R17 ;  /* 0x000000ffff297224 */ /* 0x000fe400078e0011 */
[----:B------:R-:W-:Y:S02]  /*47f0*/  IMAD.MOV.U32 R39, RZ, RZ, 0x1 ;  /* 0x00000001ff277424 */ /* 0x000fe400078e00ff */
[----:B------:R-:W-:-:S07]  /*4800*/  IMAD.MOV.U32 R40, RZ, RZ, -0x1 ;  /* 0xffffffffff287424 */ /* 0x000fce00078e00ff */
[----:B0--34-:R-:W-:Y:S05]  /*4810*/  WARPSYNC.COLLECTIVE R40, `(.L_x_575) ;  /* 0x0000000028087348 */ /* 0x019fea0003c00000 */
[----:B------:R1:W2:Y:S02]  /*4820*/  SHFL.DOWN P1, R39, R41, R39, R38 ;  /* 0x0800002729277389 */ /* 0x0002a40000020026 */
[----:B01234-:R-:W-:Y:S05]  /*4830*/  ENDCOLLECTIVE ;  /* 0x000000000000791b */ /* 0x01ffea0003800000 */
.L_x_575:
[----:B------:R-:W-:Y:S05]  /*4840*/  BSYNC B1 ;  /* 0x0000000000017941 */ /* 0x000fea0003800000 */
.L_x_574:
[----:B------:R-:W-:Y:S05]  /*4850*/  BRA `(.L_x_576) ;  /* 0xffffffc8007c7947 */ /* 0x000fea000383ffff */
.L_x_419:
[----:B------:R-:W-:Y:S01]  /*4860*/  BSSY B1, `(.L_x_577) ;  /* 0x0000006000017945 */ /* 0x000fe20003800000 */
[----:B------:R-:W-:Y:S02]  /*4870*/  IMAD.MOV.U32 R39, RZ, RZ, 0x2 ;  /* 0x00000002ff277424 */ /* 0x000fe400078e00ff */
[----:B------:R-:W-:-:S07]  /*4880*/  IMAD.MOV.U32 R40, RZ, RZ, -0x1 ;  /* 0xffffffffff287424 */ /* 0x000fce00078e00ff */
[----:B0--34-:R-:W-:Y:S05]  /*4890*/  WARPSYNC.COLLECTIVE R40, `(.L_x_578) ;  /* 0x0000000028087348 */ /* 0x019fea0003c00000 */
[----:B------:R1:W2:Y:S02]  /*48a0*/  SHFL.DOWN P1, R39, R41, R39, R38 ;  /* 0x0800002729277389 */ /* 0x0002a40000020026 */
[----:B01234-:R-:W-:Y:S05]  /*48b0*/  ENDCOLLECTIVE ;  /* 0x000000000000791b */ /* 0x01ffea0003800000 */
.L_x_578:
[----:B------:R-:W-:Y:S05]  /*48c0*/  BSYNC B1 ;  /* 0x0000000000017941 */ /* 0x000fea0003800000 */
.L_x_577:
[----:B------:R-:W-:Y:S05]  /*48d0*/  BRA `(.L_x_579) ;  /* 0xffffffc8006c7947 */ /* 0x000fea000383ffff */
.L_x_420:
[----:B------:R-:W-:Y:S01]  /*48e0*/  BSSY B1, `(.L_x_580) ;  /* 0x0000006000017945 */ /* 0x000fe20003800000 */
[----:B------:R-:W-:Y:S01]  /*48f0*/  IMAD.MOV.U32 R39, RZ, RZ, 0x2 ;  /* 0x00000002ff277424 */ /* 0x000fe200078e00ff */
[----:B------:R-:W-:-:S07]  /*4900*/  MOV R40, 0xffffffff ;  /* 0xffffffff00287802 */ /* 0x000fce0000000f00 */
[----:B01-34-:R-:W-:Y:S05]  /*4910*/  WARPSYNC.COLLECTIVE R40, `(.L_x_581) ;  /* 0x0000000028087348 */ /* 0x01bfea0003c00000 */
[----:B------:R2:W0:Y:S02]  /*4920*/  SHFL.DOWN P1, R39, R41, R39, R38 ;  /* 0x0800002729277389 */ /* 0x0004240000020026 */
[----:B01234-:R-:W-:Y:S05]  /*4930*/  ENDCOLLECTIVE ;  /* 0x000000000000791b */ /* 0x01ffea0003800000 */
.L_x_581:
[----:B------:R-:W-:Y:S05]  /*4940*/  BSYNC B1 ;  /* 0x0000000000017941 */ /* 0x000fea0003800000 */
.L_x_580:
[----:B------:R-:W-:Y:S05]  /*4950*/  BRA `(.L_x_582) ;  /* 0xffffffc800607947 */ /* 0x000fea000383ffff */
.L_x_421:
[----:B------:R-:W-:Y:S01]  /*4960*/  BSSY B1, `(.L_x_583) ;  /* 0x0000007000017945 */ /* 0x000fe20003800000 */
[----:B-1----:R-:W-:Y:S02]  /*4970*/  IMAD.MOV.U32 R41, RZ, RZ, R16 ;  /* 0x000000ffff297224 */ /* 0x002fe400078e0010 */
[----:B------:R-:W-:Y:S02]  /*4980*/  IMAD.MOV.U32 R39, RZ, RZ, 0x2 ;  /* 0x00000002ff277424 */ /* 0x000fe400078e00ff */
[----:B------:R-:W-:-:S07]  /*4990*/  IMAD.MOV.U32 R40, RZ, RZ, -0x1 ;  /* 0xffffffffff287424 */ /* 0x000fce00078e00ff */
[----:B0--34-:R-:W-:Y:S05]  /*49a0*/  WARPSYNC.COLLECTIVE R40, `(.L_x_584) ;  /* 0x0000000028087348 */ /* 0x019fea0003c00000 */
[----:B------:R1:W2:Y:S02]  /*49b0*/  SHFL.DOWN P1, R39, R41, R39, R38 ;  /* 0x0800002729277389 */ /* 0x0002a40000020026 */
[----:B01234-:R-:W-:Y:S05]  /*49c0*/  ENDCOLLECTIVE ;  /* 0x000000000000791b */ /* 0x01ffea0003800000 */
.L_x_584:
[----:B------:R-:W-:Y:S05]  /*49d0*/  BSYNC B1 ;  /* 0x0000000000017941 */ /* 0x000fea0003800000 */
.L_x_583:
[----:B------:R-:W-:Y:S05]  /*49e0*/  BRA `(.L_x_585) ;  /* 0xffffffc800447947 */ /* 0x000fea000383ffff */
.L_x_422:
[----:B------:R-:W-:Y:S01]  /*49f0*/  BSSY B1, `(.L_x_586) ;  /* 0x0000007000017945 */ /* 0x000fe20003800000 */
[----:B-1----:R-:W-:Y:S02]  /*4a00*/  IMAD.MOV.U32 R41, RZ, RZ, R17 ;  /* 0x000000ffff297224 */ /* 0x002fe400078e0011 */
[----:B------:R-:W-:Y:S02]  /*4a10*/  IMAD.MOV.U32 R39, RZ, RZ, 0x2 ;  /* 0x00000002ff277424 */ /* 0x000fe400078e00ff */
[----:B------:R-:W-:-:S07]  /*4a20*/  IMAD.MOV.U32 R40, RZ, RZ, -0x1 ;  /* 0xffffffffff287424 */ /* 0x000fce00078e00ff */
[----:B0--34-:R-:W-:Y:S05]  /*4a30*/  WARPSYNC.COLLECTIVE R40, `(.L_x_587) ;  /* 0x0000000028087348 */ /* 0x019fea0003c00000 */
[----:B------:R1:W2:Y:S02]  /*4a40*/  SHFL.DOWN P1, R39, R41, R39, R38 ;  /* 0x0800002729277389 */ /* 0x0002a40000020026 */
[----:B01234-:R-:W-:Y:S05]  /*4a50*/  ENDCOLLECTIVE ;  /* 0x000000000000791b */ /* 0x01ffea0003800000 */
.L_x_587:
[----:B------:R-:W-:Y:S05]  /*4a60*/  BSYNC B1 ;  /* 0x0000000000017941 */ /* 0x000fea0003800000 */
.L_x_586:
[----:B------:R-:W-:Y:S05]  /*4a70*/  BRA `(.L_x_588) ;  /* 0xffffffc800287947 */ /* 0x000fea000383ffff */
.L_x_423:
[----:B------:R-:W-:Y:S01]  /*4a80*/  HFMA2 R39, -RZ, RZ, 0, 2.384185791015625e-07 ;  /* 0x00000004ff277431 */ /* 0x000fe200000001ff */
[----:B------:R-:W-:Y:S01]  /*4a90*/  BSSY B1, `(.L_x_589) ;  /* 0x0000006000017945 */ /* 0x000fe20003800000 */
[----:B-1----:R-:W-:Y:S02]  /*4aa0*/  IMAD.MOV.U32 R41, RZ, RZ, R45 ;  /* 0x000000ffff297224 */ /* 0x002fe400078e002d */
[----:B------:R-:W-:-:S07]  /*4ab0*/  IMAD.MOV.U32 R40, RZ, RZ, -0x1 ;  /* 0xffffffffff287424 */ /* 0x000fce00078e00ff */
[----:B0--34-:R-:W-:Y:S05]  /*4ac0*/  WARPSYNC.COLLECTIVE R40, `(.L_x_590) ;  /* 0x0000000028087348 */ /* 0x019fea0003c00000 */
[----:B------:R1:W2:Y:S02]  /*4ad0*/  SHFL.DOWN P1, R39, R41, R39, R38 ;  /* 0x0800002729277389 */ /* 0x0002a40000020026 */
[----:B01234-:R-:W-:Y:S05]  /*4ae0*/  ENDCOLLECTIVE ;  /* 0x000000000000791b */ /* 0x01ffea0003800000 */
.L_x_590:
[----:B------:R-:W-:Y:S05]  /*4af0*/  BSYNC B1 ;  /* 0x0000000000017941 */ /* 0x000fea0003800000 */
.L_x_589:
[----:B------:R-:W-:Y:S05]  /*4b00*/  BRA `(.L_x_591) ;  /* 0xffffffc800107947 */ /* 0x000fea000383ffff */
.L_x_424:
[----:B------:R-:W-:Y:S01]  /*4b10*/  BSSY B1, `(.L_x_592) ;  /* 0x0000006000017945 */ /* 0x000fe20003800000 */
[----:B------:R-:W-:Y:S02]  /*4b20*/  IMAD.MOV.U32 R39, RZ, RZ, 0x4 ;  /* 0x00000004ff277424 */ /* 0x000fe400078e00ff */
[----:B------:R-:W-:-:S07]  /*4b30*/  IMAD.MOV.U32 R40, RZ, RZ, -0x1 ;  /* 0xffffffffff287424 */ /* 0x000fce00078e00ff */
[----:B-1-34-:R-:W-:Y:S05]  /*4b40*/  WARPSYNC.COLLECTIVE R40, `(.L_x_593) ;  /* 0x0000000028087348 */ /* 0x01afea0003c00000 */
[----:B------:R0:W2:Y:S02]  /*4b50*/  SHFL.DOWN P1, R39, R41, R39, R38 ;  /* 0x0800002729277389 */ /* 0x0000a40000020026 */
[----:B01234-:R-:W-:Y:S05]  /*4b60*/  ENDCOLLECTIVE ;  /* 0x000000000000791b */ /* 0x01ffea0003800000 */
.L_x_593:
[----:B------:R-:W-:Y:S05]  /*4b70*/  BSYNC B1 ;  /* 0x0000000000017941 */ /* 0x000fea0003800000 */
.L_x_592:
[----:B------:R-:W-:Y:S05]  /*4b80*/  BRA `(.L_x_594) ;  /* 0xffffffc800047947 */ /* 0x000fea000383ffff */
.L_x_425:
[----:B------:R-:W-:Y:S01]  /*4b90*/  BSSY B1, `(.L_x_595) ;  /* 0x0000007000017945 */ /* 0x000fe20003800000 */
[----:B-1----:R-:W-:Y:S02]  /*4ba0*/  IMAD.MOV.U32 R41, RZ, RZ, R16 ;  /* 0x000000ffff297224 */ /* 0x002fe400078e0010 */
[----:B------:R-:W-:Y:S02]  /*4bb0*/  IMAD.MOV.U32 R39, RZ, RZ, 0x4 ;  /* 0x00000004ff277424 */ /* 0x000fe400078e00ff */
[----:B------:R-:W-:-:S07]  /*4bc0*/  IMAD.MOV.U32 R40, RZ, RZ, -0x1 ;  /* 0xffffffffff287424 */ /* 0x000fce00078e00ff */
[----:B---34-:R-:W-:Y:S05]  /*4bd0*/  WARPSYNC.COLLECTIVE R40, `(.L_x_596) ;  /* 0x0000000028087348 */ /* 0x018fea0003c00000 */
[----:B------:R0:W1:Y:S02]  /*4be0*/  SHFL.DOWN P1, R39, R41, R39, R38 ;  /* 0x0800002729277389 */ /* 0x0000640000020026 */
[----:B01-34-:R-:W-:Y:S05]  /*4bf0*/  ENDCOLLECTIVE ;  /* 0x000000000000791b */ /* 0x01bfea0003800000 */
.L_x_596:
[----:B------:R-:W-:Y:S05]  /*4c00*/  BSYNC B1 ;  /* 0x0000000000017941 */ /* 0x000fea0003800000 */
.L_x_595:
[----:B------:R-:W-:Y:S05]  /*4c10*/  BRA `(.L_x_597) ;  /* 0xffffffc400e87947 */ /* 0x000fea000383ffff */
.L_x_426:
[----:B------:R-:W-:Y:S01]  /*4c20*/  BSSY B1, `(.L_x_598) ;  /* 0x0000007000017945 */ /* 0x000fe20003800000 */
[----:B-1----:R-:W-:Y:S01]  /*4c30*/  IMAD.MOV.U32 R41, RZ, RZ, R17 ;  /* 0x000000ffff297224 */ /* 0x002fe200078e0011 */
[----:B------:R-:W-:Y:S01]  /*4c40*/  MOV R39, 0x4 ;  /* 0x0000000400277802 */ /* 0x000fe20000000f00 */
[----:B------:R-:W-:-:S07]  /*4c50*/  IMAD.MOV.U32 R40, RZ, RZ, -0x1 ;  /* 0xffffffffff287424 */ /* 0x000fce00078e00ff */
[----:B---34-:R-:W-:Y:S05]  /*4c60*/  WARPSYNC.COLLECTIVE R40, `(.L_x_599) ;  /* 0x0000000028087348 */ /* 0x018fea0003c00000 */
[----:B------:R0:W1:Y:S02]  /*4c70*/  SHFL.DOWN P1, R39, R41, R39, R38 ;  /* 0x0800002729277389 */ /* 0x0000640000020026 */
[----:B01-34-:R-:W-:Y:S05]  /*4c80*/  ENDCOLLECTIVE ;  /* 0x000000000000791b */ /* 0x01bfea0003800000 */
.L_x_599:
[----:B------:R-:W-:Y:S05]  /*4c90*/  BSYNC B1 ;  /* 0x0000000000017941 */ /* 0x000fea0003800000 */
.L_x_598:
[----:B------:R-:W-:Y:S05]  /*4ca0*/  BRA `(.L_x_600) ;  /* 0xffffffc400cc7947 */ /* 0x000fea000383ffff */
.L_x_427:
[----:B------:R-:W-:Y:S01]  /*4cb0*/  BSSY B1, `(.L_x_601) ;  /* 0x0000007000017945 */ /* 0x000fe20003800000 */
[----:B-1----:R-:W-:Y:S02]  /*4cc0*/  IMAD.MOV.U32 R41, RZ, RZ, R45 ;  /* 0x000000ffff297224 */ /* 0x002fe400078e002d */
[----:B------:R-:W-:Y:S02]  /*4cd0*/  IMAD.MOV.U32 R39, RZ, RZ, 0x8 ;  /* 0x00000008ff277424 */ /* 0x000fe400078e00ff */
[----:B------:R-:W-:-:S07]  /*4ce0*/  IMAD.MOV.U32 R40, RZ, RZ, -0x1 ;  /* 0xffffffffff287424 */ /* 0x000fce00078e00ff */
[----:B---34-:R-:W-:Y:S05]  /*4cf0*/  WARPSYNC.COLLECTIVE R40, `(.L_x_602) ;  /* 0x0000000028087348 */ /* 0x018fea0003c00000 */
[----:B------:R0:W1:Y:S02]  /*4d00*/  SHFL.DOWN P1, R39, R41, R39, R38 ;  /* 0x0800002729277389 */ /* 0x0000640000020026 */
[----:B01-34-:R-:W-:Y:S05]  /*4d10*/  ENDCOLLECTIVE ;  /* 0x000000000000791b */ /* 0x01bfea0003800000 */
.L_x_602:
[----:B------:R-:W-:Y:S05]  /*4d20*/  BSYNC B1 ;  /* 0x0000000000017941 */ /* 0x000fea0003800000 */
.L_x_601:
[----:B------:R-:W-:Y:S05]  /*4d30*/  BRA `(.L_x_603) ;  /* 0xffffffc400b47947 */ /* 0x000fea000383ffff */
.L_x_428:
[----:B------:R-:W-:Y:S01]  /*4d40*/  BSSY B1, `(.L_x_604) ;  /* 0x0000006000017945 */ /* 0x000fe20003800000 */
[----:B------:R-:W-:Y:S02]  /*4d50*/  IMAD.MOV.U32 R39, RZ, RZ, 0x8 ;  /* 0x00000008ff277424 */ /* 0x000fe400078e00ff */
[----:B------:R-:W-:-:S07]  /*4d60*/  IMAD.MOV.U32 R40, RZ, RZ, -0x1 ;  /* 0xffffffffff287424 */ /* 0x000fce00078e00ff */
[----:B-1-34-:R-:W-:Y:S05]  /*4d70*/  WARPSYNC.COLLECTIVE R40, `(.L_x_605) ;  /* 0x0000000028087348 */ /* 0x01afea0003c00000 */
[----:B------:R0:W2:Y:S02]  /*4d80*/  SHFL.DOWN P1, R39, R41, R39, R38 ;  /* 0x0800002729277389 */ /* 0x0000a40000020026 */
[----:B01234-:R-:W-:Y:S05]  /*4d90*/  ENDCOLLECTIVE ;  /* 0x000000000000791b */ /* 0x01ffea0003800000 */
.L_x_605:
[----:B------:R-:W-:Y:S05]  /*4da0*/  BSYNC B1 ;  /* 0x0000000000017941 */ /* 0x000fea0003800000 */
.L_x_604:
[----:B------:R-:W-:Y:S05]  /*4db0*/  BRA `(.L_x_606) ;  /* 0xffffffc400a87947 */ /* 0x000fea000383ffff */
.L_x_429:
[----:B------:R-:W-:Y:S01]  /*4dc0*/  HFMA2 R39, -RZ, RZ, 0, 4.76837158203125e-07 ;  /* 0x00000008ff277431 */ /* 0x000fe200000001ff */
[----:B------:R-:W-:Y:S01]  /*4dd0*/  BSSY B1, `(.L_x_607) ;  /* 0x0000006000017945 */ /* 0x000fe20003800000 */
[----:B-1----:R-:W-:Y:S02]  /*4de0*/  IMAD.MOV.U32 R41, RZ, RZ, R16 ;  /* 0x000000ffff297224 */ /* 0x002fe400078e0010 */
[----:B------:R-:W-:-:S07]  /*4df0*/  IMAD.MOV.U32 R40, RZ, RZ, -0x1 ;  /* 0xffffffffff287424 */ /* 0x000fce00078e00ff */
[----:B---34-:R-:W-:Y:S05]  /*4e00*/  WARPSYNC.COLLECTIVE R40, `(.L_x_608) ;  /* 0x0000000028087348 */ /* 0x018fea0003c00000 */
[----:B------:R0:W1:Y:S02]  /*4e10*/  SHFL.DOWN P1, R39, R41, R39, R38 ;  /* 0x0800002729277389 */ /* 0x0000640000020026 */
[----:B01-34-:R-:W-:Y:S05]  /*4e20*/  ENDCOLLECTIVE ;  /* 0x000000000000791b */ /* 0x01bfea0003800000 */
.L_x_608:
[----:B------:R-:W-:Y:S05]  /*4e30*/  BSYNC B1 ;  /* 0x0000000000017941 */ /* 0x000fea0003800000 */
.L_x_607:
[----:B------:R-:W-:Y:S05]  /*4e40*/  BRA `(.L_x_609) ;  /* 0xffffffc4008c7947 */ /* 0x000fea000383ffff */
.L_x_430:
[----:B------:R-:W-:Y:S01]  /*4e50*/  BSSY B1, `(.L_x_610) ;  /* 0x0000007000017945 */ /* 0x000fe20003800000 */
[----:B-1----:R-:W-:Y:S02]  /*4e60*/  IMAD.MOV.U32 R41, RZ, RZ, R17 ;  /* 0x000000ffff297224 */ /* 0x002fe400078e0011 */
[----:B------:R-:W-:Y:S02]  /*4e70*/  IMAD.MOV.U32 R39, RZ, RZ, 0x8 ;  /* 0x00000008ff277424 */ /* 0x000fe400078e00ff */
[----:B------:R-:W-:-:S07]  /*4e80*/  IMAD.MOV.U32 R40, RZ, RZ, -0x1 ;  /* 0xffffffffff287424 */ /* 0x000fce00078e00ff */
[----:B---34-:R-:W-:Y:S05]  /*4e90*/  WARPSYNC.COLLECTIVE R40, `(.L_x_611) ;  /* 0x0000000028087348 */ /* 0x018fea0003c00000 */
[----:B------:R0:W1:Y:S02]  /*4ea0*/  SHFL.DOWN P1, R39, R41, R39, R38 ;  /* 0x0800002729277389 */ /* 0x0000640000020026 */
[----:B01-34-:R-:W-:Y:S05]  /*4eb0*/  ENDCOLLECTIVE ;  /* 0x000000000000791b */ /* 0x01bfea0003800000 */
.L_x_611:
[----:B------:R-:W-:Y:S05]  /*4ec0*/  BSYNC B1 ;  /* 0x0000000000017941 */ /* 0x000fea0003800000 */
.L_x_610:
[----:B------:R-:W-:Y:S05]  /*4ed0*/  BRA `(.L_x_612) ;  /* 0xffffffc400707947 */ /* 0x000fea000383ffff */
.L_x_431:
[----:B------:R-:W-:Y:S01]  /*4ee0*/  BSSY B1, `(.L_x_613) ;  /* 0x0000007000017945 */ /* 0x000fe20003800000 */
[----:B-1----:R-:W-:Y:S02]  /*4ef0*/  IMAD.MOV.U32 R41, RZ, RZ, R45 ;  /* 0x000000ffff297224 */ /* 0x002fe400078e002d */
[----:B------:R-:W-:Y:S02]  /*4f00*/  IMAD.MOV.U32 R39, RZ, RZ, 0x10 ;  /* 0x00000010ff277424 */ /* 0x000fe400078e00ff */
[----:B------:R-:W-:-:S07]  /*4f10*/  IMAD.MOV.U32 R40, RZ, RZ, -0x1 ;  /* 0xffffffffff287424 */ /* 0x000fce00078e00ff */
[----:B---34-:R-:W-:Y:S05]  /*4f20*/  WARPSYNC.COLLECTIVE R40, `(.L_x_614) ;  /* 0x0000000028087348 */ /* 0x018fea0003c00000 */
[----:B------:R0:W1:Y:S02]  /*4f30*/  SHFL.DOWN P1, R39, R41, R39, R38 ;  /* 0x0800002729277389 */ /* 0x0000640000020026 */
[----:B01-34-:R-:W-:Y:S05]  /*4f40*/  ENDCOLLECTIVE ;  /* 0x000000000000791b */ /* 0x01bfea0003800000 */
.L_x_614:
[----:B------:R-:W-:Y:S05]  /*4f50*/  BSYNC B1 ;  /* 0x0000000000017941 */ /* 0x000fea0003800000 */
.L_x_613:
[----:B------:R-:W-:Y:S01]  /*4f60*/  MOV R42, R39 ;  /* 0x00000027002a7202 */ /* 0x000fe20000000f00 */
[----:B------:R-:W-:Y:S06]  /*4f70*/  BRA `(.L_x_615) ;  /* 0xffffffc400547947 */ /* 0x000fec000383ffff */
.L_x_432:
[----:B------:R-:W-:Y:S01]  /*4f80*/  BSSY B1, `(.L_x_616) ;  /* 0x0000006000017945 */ /* 0x000fe20003800000 */
[----:B------:R-:W-:Y:S02]  /*4f90*/  IMAD.MOV.U32 R39, RZ, RZ, 0x10 ;  /* 0x00000010ff277424 */ /* 0x000fe400078e00ff */
[----:B------:R-:W-:-:S07]  /*4fa0*/  IMAD.MOV.U32 R40, RZ, RZ, -0x1 ;  /* 0xffffffffff287424 */ /* 0x000fce00078e00ff */
[----:B01234-:R-:W-:Y:S05]  /*4fb0*/  WARPSYNC.COLLECTIVE R40, `(.L_x_617) ;  /* 0x0000000028087348 */ /* 0x01ffea0003c00000 */
[----:B------:R0:W0:Y:S02]  /*4fc0*/  SHFL.DOWN P1, R39, R41, R39, R38 ;  /* 0x0800002729277389 */ /* 0x0000240000020026 */
[----:B01234-:R-:W-:Y:S05]  /*4fd0*/  ENDCOLLECTIVE ;  /* 0x000000000000791b */ /* 0x01ffea0003800000 */
.L_x_617:
[----:B------:R-:W-:Y:S05]  /*4fe0*/  BSYNC B1 ;  /* 0x0000000000017941 */ /* 0x000fea0003800000 */
.L_x_616:
[----:B------:R-:W-:Y:S05]  /*4ff0*/  BRA `(.L_x_618) ;  /* 0xffffffc400447947 */ /* 0x000fea000383ffff */
.L_x_433:
[----:B------:R-:W-:Y:S01]  /*5000*/  BSSY B1, `(.L_x_619) ;  /* 0x0000007000017945 */ /* 0x000fe20003800000 */
[----:B-1----:R-:W-:Y:S02]  /*5010*/  IMAD.MOV.U32 R41, RZ, RZ, R16 ;  /* 0x000000ffff297224 */ /* 0x002fe400078e0010 */
[----:B------:R-:W-:Y:S02]  /*5020*/  IMAD.MOV.U32 R39, RZ, RZ, 0x10 ;  /* 0x00000010ff277424 */ /* 0x000fe400078e00ff */
[----:B------:R-:W-:-:S07]  /*5030*/  IMAD.MOV.U32 R40, RZ, RZ, -0x1 ;  /* 0xffffffffff287424 */ /* 0x000fce00078e00ff */
[----:B0--34-:R-:W-:Y:S05]  /*5040*/  WARPSYNC.COLLECTIVE R40, `(.L_x_620) ;  /* 0x0000000028087348 */ /* 0x019fea0003c00000 */
[----:B------:R1:W2:Y:S02]  /*5050*/  SHFL.DOWN P1, R39, R41, R39, R38 ;  /* 0x0800002729277389 */ /* 0x0002a40000020026 */
[----:B01234-:R-:W-:Y:S05]  /*5060*/  ENDCOLLECTIVE ;  /* 0x000000000000791b */ /* 0x01ffea0003800000 */
.L_x_620:
[----:B------:R-:W-:Y:S05]  /*5070*/  BSYNC B1 ;  /* 0x0000000000017941 */ /* 0x000fea0003800000 */
.L_x_619:
[----:B------:R-:W-:Y:S05]  /*5080*/  BRA `(.L_x_621) ;  /* 0xffffffc4002c7947 */ /* 0x000fea000383ffff */
.L_x_434:
[----:B------:R-:W-:Y:S01]  /*5090*/  BSSY B1, `(.L_x_622) ;  /* 0x0000007000017945 */ /* 0x000fe20003800000 */
[----:B-1----:R-:W-:Y:S01]  /*50a0*/  IMAD.MOV.U32 R41, RZ, RZ, R17 ;  /* 0x000000ffff297224 */ /* 0x002fe200078e0011 */
[----:B------:R-:W-:Y:S01]  /*50b0*/  MOV R40, 0xffffffff ;  /* 0xffffffff00287802 */ /* 0x000fe20000000f00 */
[----:B------:R-:W-:-:S07]  /*50c0*/  IMAD.MOV.U32 R39, RZ, RZ, 0x10 ;  /* 0x00000010ff277424 */ /* 0x000fce00078e00ff */
[----:B0--34-:R-:W-:Y:S05]  /*50d0*/  WARPSYNC.COLLECTIVE R40, `(.L_x_623) ;  /* 0x0000000028087348 */ /* 0x019fea0003c00000 */
[----:B------:R1:W2:Y:S02]  /*50e0*/  SHFL.DOWN P1, R39, R41, R39, R38 ;  /* 0x0800002729277389 */ /* 0x0002a40000020026 */
[----:B01234-:R-:W-:Y:S05]  /*50f0*/  ENDCOLLECTIVE ;  /* 0x000000000000791b */ /* 0x01ffea0003800000 */
.L_x_623:
[----:B------:R-:W-:Y:S05]  /*5100*/  BSYNC B1 ;  /* 0x0000000000017941 */ /* 0x000fea0003800000 */
.L_x_622:
[----:B------:R-:W-:Y:S05]  /*5110*/  BRA `(.L_x_624) ;  /* 0xffffffc400107947 */ /* 0x000fea000383ffff */
.L_x_435:
[----:B------:R-:W-:Y:S01]  /*5120*/  BSSY B1, `(.L_x_625) ;  /* 0x0000005000017945 */ /* 0x000fe20003800000 */
[----:B------:R-:W-:-:S07]  /*5130*/  IMAD.MOV.U32 R40, RZ, RZ, -0x1 ;  /* 0xffffffffff287424 */ /* 0x000fce00078e00ff */
[----:B01-34-:R-:W-:Y:S05]  /*5140*/  WARPSYNC.COLLECTIVE R40, `(.L_x_626) ;  /* 0x0000000028087348 */ /* 0x01bfea0003c00000 */
[----:B------:R-:W-:Y:S01]  /*5150*/  VOTE.ALL P0, P0 ;  /* 0x0000000000ff7806 */ /* 0x000fe20000000000 */
[----:B01-34-:R-:W-:-:S12]  /*5160*/  ENDCOLLECTIVE ;  /* 0x000000000000791b */ /* 0x01bfd80003800000 */
.L_x_626:
[----:B------:R-:W-:Y:S05]  /*5170*/  BSYNC B1 ;  /* 0x0000000000017941 */ /* 0x000fea0003800000 */
.L_x_625:
[----:B------:R-:W-:Y:S05]  /*5180*/  BRA `(.L_x_627) ;  /* 0xffffffc400087947 */ /* 0x000fea000383ffff */
.L_x_444:
[----:B------:R-:W-:Y:S01]  /*5190*/  BSSY B0, `(.L_x_628) ;  /* 0x0000006000007945 */ /* 0x000fe20003800000 */
[----:B------:R-:W-:Y:S01]  /*51a0*/  PLOP3.LUT P0, PT, P0, PT, PT, 0x8, 0x80 ;  /* 0x000000000080781c */ /* 0x000fe2000070e170 */
[----:B------:R-:W-:-:S12]  /*51b0*/  IMAD.MOV.U32 R40, RZ, RZ, -0x1 ;  /* 0xffffffffff287424 */ /* 0x000fd800078e00ff */
[----:B---34-:R-:W-:Y:S05]  /*51c0*/  WARPSYNC.COLLECTIVE R40, `(.L_x_629) ;  /* 0x0000000028087348 */ /* 0x018fea0003c00000 */
[----:B------:R-:W-:Y:S01]  /*51d0*/  VOTE.ANY P0, P0 ;  /* 0x0000000000ff7806 */ /* 0x000fe20000000100 */
[----:B---34-:R-:W-:-:S12]  /*51e0*/  ENDCOLLECTIVE ;  /* 0x000000000000791b */ /* 0x018fd80003800000 */
.L_x_629:
[----:B------:R-:W-:Y:S05]  /*51f0*/  BSYNC B0 ;  /* 0x0000000000007941 */ /* 0x000fea0003800000 */
.L_x_628:
[----:B------:R-:W-:Y:S05]  /*5200*/  BRA `(.L_x_630) ;  /* 0xffffffd400707947 */ /* 0x000fea000383ffff */
.L_x_446:
[----:B------:R-:W0:Y:S01]  /*5210*/  S2R R42, SR_GEMASK ;  /* 0x00000000002a7919 */ /* 0x000e220000003c00 */
[----:B------:R-:W-:Y:S01]  /*5220*/  BSSY B0, `(.L_x_631) ;  /* 0x0000006000007945 */ /* 0x000fe20003800000 */
[----:B------:R-:W-:Y:S01]  /*5230*/  PLOP3.LUT P0, PT, P0, PT, PT, 0x8, 0x80 ;  /* 0x000000000080781c */ /* 0x000fe2000070e170 */
[----:B------:R-:W-:-:S12]  /*5240*/  IMAD.MOV.U32 R40, RZ, RZ, -0x1 ;  /* 0xffffffffff287424 */ /* 0x000fd800078e00ff */
[----:B0--34-:R-:W-:Y:S05]  /*5250*/  WARPSYNC.COLLECTIVE R40, `(.L_x_632) ;  /* 0x0000000028087348 */ /* 0x019fea0003c00000 */
[----:B------:R-:W-:Y:S01]  /*5260*/  VOTE.ANY R40, PT, P0 ;  /* 0x0000000000287806 */ /* 0x000fe200000e0100 */
[----:B0--34-:R-:W-:Y:S06]  /*5270*/  ENDCOLLECTIVE ;  /* 0x000000000000791b */ /* 0x019fec0003800000 */
.L_x_632:
[----:B------:R-:W-:Y:S05]  /*5280*/  BSYNC B0 ;  /* 0x0000000000007941 */ /* 0x000fea0003800000 */
.L_x_631:
        /* <DEDUP_REMOVED lines=10> */
.L_x_633:
[----:B------:R-:W-:Y:S01]  /*5330*/  MOV R10, R39 ;  /* 0x00000027000a7202 */ /* 0x000fe20000000f00 */
[----:B------:R-:W-:Y:S06]  /*5340*/  BRA `(.L_x_634) ;  /* 0xffffffd4004c7947 */ /* 0x000fec000383ffff */
.L_x_447:
[----:B------:R-:W-:Y:S01]  /*5350*/  BSSY B0, `(.L_x_635) ;  /* 0x0000006000007945 */ /* 0x000fe20003800000 */
[----:B------:R-:W-:Y:S02]  /*5360*/  IMAD.MOV.U32 R39, RZ, RZ, 0x1 ;  /* 0x00000001ff277424 */ /* 0x000fe400078e00ff */
[----:B------:R-:W-:-:S07]  /*5370*/  IMAD.MOV.U32 R40, RZ, RZ, -0x1 ;  /* 0xffffffffff287424 */ /* 0x000fce00078e00ff */
[----:B0--34-:R-:W-:Y:S05]  /*5380*/  WARPSYNC.COLLECTIVE R40, `(.L_x_636) ;  /* 0x0000000028087348 */ /* 0x019fea0003c00000 */
[----:B------:R1:W2:Y:S02]  /*5390*/  SHFL.DOWN P1, R39, R41, R39, R38 ;  /* 0x0800002729277389 */ /* 0x0002a40000020026 */
[----:B01234-:R-:W-:Y:S05]  /*53a0*/  ENDCOLLECTIVE ;  /* 0x000000000000791b */ /* 0x01ffea0003800000 */
.L_x_636:
[----:B------:R-:W-:Y:S05]  /*53b0*/  BSYNC B0 ;  /* 0x0000000000007941 */ /* 0x000fea0003800000 */
.L_x_635:
[----:B------:R-:W-:Y:S05]  /*53c0*/  BRA `(.L_x_637) ;  /* 0xffffffd4003c7947 */ /* 0x000fea000383ffff */
.L_x_448:
[----:B------:R-:W-:Y:S01]  /*53d0*/  BSSY B0, `(.L_x_638) ;  /* 0x0000007000007945 */ /* 0x000fe20003800000 */
[----:B------:R-:W-:Y:S02]  /*53e0*/  IMAD.MOV.U32 R41, RZ, RZ, R4 ;  /* 0x000000ffff297224 */ /* 0x000fe400078e0004 */
[----:B------:R-:W-:Y:S02]  /*53f0*/  IMAD.MOV.U32 R39, RZ, RZ, 0x1 ;  /* 0x00000001ff277424 */ /* 0x000fe400078e00ff */
[----:B------:R-:W-:-:S07]  /*5400*/  IMAD.MOV.U32 R40, RZ, RZ, -0x1 ;  /* 0xffffffffff287424 */ /* 0x000fce00078e00ff */
[----:B0--34-:R-:W-:Y:S05]  /*5410*/  WARPSYNC.COLLECTIVE R40, `(.L_x_639) ;  /* 0x0000000028087348 */ /* 0x019fea0003c00000 */
[----:B------:R1:W2:Y:S02]  /*5420*/  SHFL.DOWN P1, R39, R41, R39, R38 ;  /* 0x0800002729277389 */ /* 0x0002a40000020026 */
[----:B01234-:R-:W-:Y:S05]  /*5430*/  ENDCOLLECTIVE ;  /* 0x000000000000791b */ /* 0x01ffea0003800000 */
.L_x_639:
[----:B------:R-:W-:Y:S05]  /*5440*/  BSYNC B0 ;  /* 0x0000000000007941 */ /* 0x000fea0003800000 */
.L_x_638:
[----:B------:R-:W-:Y:S05]  /*5450*/  BRA `(.L_x_640) ;  /* 0xffffffd400207947 */ /* 0x000fea000383ffff */
.L_x_449:
[----:B------:R-:W-:Y:S01]  /*5460*/  BSSY B0, `(.L_x_641) ;  /* 0x0000007000007945 */ /* 0x000fe20003800000 */
[----:B------:R-:W-:Y:S01]  /*5470*/  IMAD.MOV.U32 R41, RZ, RZ, R5 ;  /* 0x000000ffff297224 */ /* 0x000fe200078e0005 */
[----:B------:R-:W-:Y:S01]  /*5480*/  MOV R40, 0xffffffff ;  /* 0xffffffff00287802 */ /* 0x000fe20000000f00 */
[----:B------:R-:W-:-:S07]  /*5490*/  IMAD.MOV.U32 R39, RZ, RZ, 0x1 ;  /* 0x00000001ff277424 */ /* 0x000fce00078e00ff */
[----:B0--34-:R-:W-:Y:S05]  /*54a0*/  WARPSYNC.COLLECTIVE R40, `(.L_x_642) ;  /* 0x0000000028087348 */ /* 0x019fea0003c00000 */
[----:B------:R1:W2:Y:S02]  /*54b0*/  SHFL.DOWN P1, R39, R41, R39, R38 ;  /* 0x0800002729277389 */ /* 0x0002a40000020026 */
[----:B01234-:R-:W-:Y:S05]  /*54c0*/  ENDCOLLECTIVE ;  /* 0x000000000000791b */ /* 0x01ffea0003800000 */
.L_x_642:
[----:B------:R-:W-:Y:S05]  /*54d0*/  BSYNC B0 ;  /* 0x0000000000007941 */ /* 0x000fea0003800000 */
.L_x_641:
[----:B------:R-:W-:Y:S05]  /*54e0*/  BRA `(.L_x_643) ;  /* 0xffffffd400047947 */ /* 0x000fea000383ffff */
.L_x_450:
[----:B------:R-:W-:Y:S01]  /*54f0*/  BSSY B0, `(.L_x_644) ;  /* 0x0000007000007945 */ /* 0x000fe20003800000 */
[----:B------:R-:W-:Y:S02]  /*5500*/  IMAD.MOV.U32 R41, RZ, RZ, R11 ;  /* 0x000000ffff297224 */ /* 0x000fe400078e000b */
[----:B------:R-:W-:Y:S02]  /*5510*/  IMAD.MOV.U32 R39, RZ, RZ, 0x2 ;  /* 0x00000002ff277424 */ /* 0x000fe400078e00ff */
[----:B------:R-:W-:-:S07]  /*5520*/  IMAD.MOV.U32 R40, RZ, RZ, -0x1 ;  /* 0xffffffffff287424 */ /* 0x000fce00078e00ff */
[----:B0--34-:R-:W-:Y:S05]  /*5530*/  WARPSYNC.COLLECTIVE R40, `(.L_x_645) ;  /* 0x0000000028087348 */ /* 0x019fea0003c00000 */
[----:B------:R1:W2:Y:S02]  /*5540*/  SHFL.DOWN P1, R39, R41, R39, R38 ;  /* 0x0800002729277389 */ /* 0x0002a40000020026 */
[----:B01234-:R-:W-:Y:S05]  /*5550*/  ENDCOLLECTIVE ;  /* 0x000000000000791b */ /* 0x01ffea0003800000 */
.L_x_645:
[----:B------:R-:W-:Y:S05]  /*5560*/  BSYNC B0 ;  /* 0x0000000000007941 */ /* 0x000fea0003800000 */
.L_x_644:
[----:B------:R-:W-:Y:S05]  /*5570*/  BRA `(.L_x_646) ;  /* 0xffffffd000f07947 */ /* 0x000fea000383ffff */
.L_x_451:
[----:B------:R-:W-:Y:S01]  /*5580*/  BSSY B0, `(.L_x_647) ;  /* 0x0000006000007945 */ /* 0x000fe20003800000 */
[----:B------:R-:W-:Y:S02]  /*5590*/  IMAD.MOV.U32 R39, RZ, RZ, 0x2 ;  /* 0x00000002ff277424 */ /* 0x000fe400078e00ff */
[----:B------:R-:W-:-:S07]  /*55a0*/  IMAD.MOV.U32 R40, RZ, RZ, -0x1 ;  /* 0xffffffffff287424 */ /* 0x000fce00078e00ff */
[----:B01-34-:R-:W-:Y:S05]  /*55b0*/  WARPSYNC.COLLECTIVE R40, `(.L_x_648) ;  /* 0x0000000028087348 */ /* 0x01bfea0003c00000 */
[----:B------:R2:W0:Y:S02]  /*55c0*/  SHFL.DOWN P1, R39, R41, R39, R38 ;  /* 0x0800002729277389 */ /* 0x0004240000020026 */
[----:B01234-:R-:W-:Y:S05]  /*55d0*/  ENDCOLLECTIVE ;  /* 0x000000000000791b */ /* 0x01ffea0003800000 */
.L_x_648:
[----:B------:R-:W-:Y:S05]  /*55e0*/  BSYNC B0 ;  /* 0x0000000000007941 */ /* 0x000fea0003800000 */
.L_x_647:
[----:B------:R-:W-:Y:S05]  /*55f0*/  BRA `(.L_x_649) ;  /* 0xffffffd000e47947 */ /* 0x000fea000383ffff */
.L_x_452:
[----:B------:R-:W-:Y:S01]  /*5600*/  BSSY B0, `(.L_x_650) ;  /* 0x0000007000007945 */ /* 0x000fe20003800000 */
[----:B------:R-:W-:Y:S01]  /*5610*/  IMAD.MOV.U32 R41, RZ, RZ, R4 ;  /* 0x000000ffff297224 */ /* 0x000fe200078e0004 */
[----:B------:R-:W-:Y:S01]  /*5620*/  MOV R40, 0xffffffff ;  /* 0xffffffff00287802 */ /* 0x000fe20000000f00 */
[----:B------:R-:W-:-:S07]  /*5630*/  IMAD.MOV.U32 R39, RZ, RZ, 0x2 ;  /* 0x00000002ff277424 */ /* 0x000fce00078e00ff */
[----:B01-34-:R-:W-:Y:S05]  /*5640*/  WARPSYNC.COLLECTIVE R40, `(.L_x_651) ;  /* 0x0000000028087348 */ /* 0x01bfea0003c00000 */
[----:B------:R2:W0:Y:S02]  /*5650*/  SHFL.DOWN P1, R39, R41, R39, R38 ;  /* 0x0800002729277389 */ /* 0x0004240000020026 */
[----:B01234-:R-:W-:Y:S05]  /*5660*/  ENDCOLLECTIVE ;  /* 0x000000000000791b */ /* 0x01ffea0003800000 */
.L_x_651:
[----:B------:R-:W-:Y:S05]  /*5670*/  BSYNC B0 ;  /* 0x0000000000007941 */ /* 0x000fea0003800000 */
.L_x_650:
[----:B------:R-:W-:Y:S05]  /*5680*/  BRA `(.L_x_652) ;  /* 0xffffffd000c87947 */ /* 0x000fea000383ffff */
.L_x_453:
[----:B------:R-:W-:Y:S01]  /*5690*/  BSSY B0, `(.L_x_653) ;  /* 0x0000007000007945 */ /* 0x000fe20003800000 */
[----:B------:R-:W-:Y:S02]  /*56a0*/  IMAD.MOV.U32 R41, RZ, RZ, R5 ;  /* 0x000000ffff297224 */ /* 0x000fe400078e0005 */
[----:B------:R-:W-:Y:S02]  /*56b0*/  IMAD.MOV.U32 R39, RZ, RZ, 0x2 ;  /* 0x00000002ff277424 */ /* 0x000fe400078e00ff */
[----:B------:R-:W-:-:S07]  /*56c0*/  IMAD.MOV.U32 R40, RZ, RZ, -0x1 ;  /* 0xffffffffff287424 */ /* 0x000fce00078e00ff */
[----:B01-34-:R-:W-:Y:S05]  /*56d0*/  WARPSYNC.COLLECTIVE R40, `(.L_x_654) ;  /* 0x0000000028087348 */ /* 0x01bfea0003c00000 */
[----:B------:R2:W0:Y:S02]  /*56e0*/  SHFL.DOWN P1, R39, R41, R39, R38 ;  /* 0x0800002729277389 */ /* 0x0004240000020026 */
[----:B01234-:R-:W-:Y:S05]  /*56f0*/  ENDCOLLECTIVE ;  /* 0x000000000000791b */ /* 0x01ffea0003800000 */
.L_x_654:
[----:B------:R-:W-:Y:S05]  /*5700*/  BSYNC B0 ;  /* 0x0000000000007941 */ /* 0x000fea0003800000 */
.L_x_653:
[----:B------:R-:W-:Y:S05]  /*5710*/  BRA `(.L_x_655) ;  /* 0xffffffd000ac7947 */ /* 0x000fea000383ffff */
.L_x_454:
[----:B------:R-:W-:Y:S01]  /*5720*/  BSSY B0, `(.L_x_656) ;  /* 0x0000007000007945 */ /* 0x000fe20003800000 */
[----:B------:R-:W-:Y:S02]  /*5730*/  IMAD.MOV.U32 R41, RZ, RZ, R11 ;  /* 0x000000ffff297224 */ /* 0x000fe400078e000b */
[----:B------:R-:W-:Y:S02]  /*5740*/  IMAD.MOV.U32 R39, RZ, RZ, 0x4 ;  /* 0x00000004ff277424 */ /* 0x000fe400078e00ff */
[----:B------:R-:W-:-:S07]  /*5750*/  IMAD.MOV.U32 R40, RZ, RZ, -0x1 ;  /* 0xffffffffff287424 */ /* 0x000fce00078e00ff */
[----:B0--34-:R-:W-:Y:S05]  /*5760*/  WARPSYNC.COLLECTIVE R40, `(.L_x_657) ;  /* 0x0000000028087348 */ /* 0x019fea0003c00000 */
[----:B------:R1:W2:Y:S02]  /*5770*/  SHFL.DOWN P1, R39, R41, R39, R38 ;  /* 0x0800002729277389 */ /* 0x0002a40000020026 */
[----:B01234-:R-:W-:Y:S05]  /*5780*/  ENDCOLLECTIVE ;  /* 0x000000000000791b */ /* 0x01ffea0003800000 */
.L_x_657:
[----:B------:R-:W-:Y:S05]  /*5790*/  BSYNC B0 ;  /* 0x0000000000007941 */ /* 0x000fea0003800000 */
.L_x_656:
[----:B------:R-:W-:Y:S05]  /*57a0*/  BRA `(.L_x_658) ;  /* 0xffffffd000987947 */ /* 0x000fea000383ffff */
.L_x_455:
[----:B------:R-:W-:Y:S01]  /*57b0*/  BSSY B0, `(.L_x_659) ;  /* 0x0000006000007945 */ /* 0x000fe20003800000 */
[----:B------:R-:W-:Y:S01]  /*57c0*/  IMAD.MOV.U32 R39, RZ, RZ, 0x4 ;  /* 0x00000004ff277424 */ /* 0x000fe200078e00ff */
[----:B------:R-:W-:-:S07]  /*57d0*/  MOV R40, 0xffffffff ;  /* 0xffffffff00287802 */ /* 0x000fce0000000f00 */
[----:B01-34-:R-:W-:Y:S05]  /*57e0*/  WARPSYNC.COLLECTIVE R40, `(.L_x_660) ;  /* 0x0000000028087348 */ /* 0x01bfea0003c00000 */
[----:B------:R2:W0:Y:S02]  /*57f0*/  SHFL.DOWN P1, R39, R41, R39, R38 ;  /* 0x0800002729277389 */ /* 0x0004240000020026 */
[----:B01234-:R-:W-:Y:S05]  /*5800*/  ENDCOLLECTIVE ;  /* 0x000000000000791b */ /* 0x01ffea0003800000 */
.L_x_660:
[----:B------:R-:W-:Y:S05]  /*5810*/  BSYNC B0 ;  /* 0x0000000000007941 */ /* 0x000fea0003800000 */
.L_x_659:
[----:B------:R-:W-:Y:S05]  /*5820*/  BRA `(.L_x_661) ;  /* 0xffffffd0008c7947 */ /* 0x000fea000383ffff */
.L_x_456:
[----:B------:R-:W-:Y:S01]  /*5830*/  BSSY B0, `(.L_x_662) ;  /* 0x0000007000007945 */ /* 0x000fe20003800000 */
[----:B------:R-:W-:Y:S02]  /*5840*/  IMAD.MOV.U32 R41, RZ, RZ, R4 ;  /* 0x000000ffff297224 */ /* 0x000fe400078e0004 */
[----:B------:R-:W-:Y:S02]  /*5850*/  IMAD.MOV.U32 R39, RZ, RZ, 0x4 ;  /* 0x00000004ff277424 */ /* 0x000fe400078e00ff */
[----:B------:R-:W-:-:S07]  /*5860*/  IMAD.MOV.U32 R40, RZ, RZ, -0x1 ;  /* 0xffffffffff287424 */ /* 0x000fce00078e00ff */
[----:B01-34-:R-:W-:Y:S05]  /*5870*/  WARPSYNC.COLLECTIVE R40, `(.L_x_663) ;  /* 0x0000000028087348 */ /* 0x01bfea0003c00000 */
[----:B------:R2:W0:Y:S02]  /*5880*/  SHFL.DOWN P1, R39, R41, R39, R38 ;  /* 0x0800002729277389 */ /* 0x0004240000020026 */
[----:B01234-:R-:W-:Y:S05]  /*5890*/  ENDCOLLECTIVE ;  /* 0x000000000000791b */ /* 0x01ffea0003800000 */
.L_x_663:
[----:B------:R-:W-:Y:S05]  /*58a0*/  BSYNC B0 ;  /* 0x0000000000007941 */ /* 0x000fea0003800000 */
.L_x_662:
[----:B------:R-:W-:Y:S05]  /*58b0*/  BRA `(.L_x_664) ;  /* 0xffffffd000707947 */ /* 0x000fea000383ffff */
.L_x_457:
[----:B------:R-:W-:Y:S01]  /*58c0*/  BSSY B0, `(.L_x_665) ;  /* 0x0000007000007945 */ /* 0x000fe20003800000 */
[----:B------:R-:W-:Y:S02]  /*58d0*/  IMAD.MOV.U32 R41, RZ, RZ, R5 ;  /* 0x000000ffff297224 */ /* 0x000fe400078e0005 */
[----:B------:R-:W-:Y:S02]  /*58e0*/  IMAD.MOV.U32 R39, RZ, RZ, 0x4 ;  /* 0x00000004ff277424 */ /* 0x000fe400078e00ff */
[----:B------:R-:W-:-:S07]  /*58f0*/  IMAD.MOV.U32 R40, RZ, RZ, -0x1 ;  /* 0xffffffffff287424 */ /* 0x000fce00078e00ff */
[----:B01-34-:R-:W-:Y:S05]  /*5900*/  WARPSYNC.COLLECTIVE R40, `(.L_x_666) ;  /* 0x0000000028087348 */ /* 0x01bfea0003c00000 */
[----:B------:R2:W0:Y:S02]  /*5910*/  SHFL.DOWN P1, R39, R41, R39, R38 ;  /* 0x0800002729277389 */ /* 0x0004240000020026 */
[----:B01234-:R-:W-:Y:S05]  /*5920*/  ENDCOLLECTIVE ;  /* 0x000000000000791b */ /* 0x01ffea0003800000 */
.L_x_666:
[----:B------:R-:W-:Y:S05]  /*5930*/  BSYNC B0 ;  /* 0x0000000000007941 */ /* 0x000fea0003800000 */
.L_x_665:
[----:B------:R-:W-:Y:S05]  /*5940*/  BRA `(.L_x_667) ;  /* 0xffffffd000547947 */ /* 0x000fea000383ffff */
.L_x_458:
[----:B------:R-:W-:Y:S01]  /*5950*/  HFMA2 R39, -RZ, RZ, 0, 4.76837158203125e-07 ;  /* 0x00000008ff277431 */ /* 0x000fe200000001ff */
[----:B------:R-:W-:Y:S01]  /*5960*/  BSSY B0, `(.L_x_668) ;  /* 0x0000006000007945 */ /* 0x000fe20003800000 */
[----:B------:R-:W-:Y:S02]  /*5970*/  IMAD.MOV.U32 R41, RZ, RZ, R11 ;  /* 0x000000ffff297224 */ /* 0x000fe400078e000b */
[----:B------:R-:W-:-:S07]  /*5980*/  IMAD.MOV.U32 R40, RZ, RZ, -0x1 ;  /* 0xffffffffff287424 */ /* 0x000fce00078e00ff */
[----:B0--34-:R-:W-:Y:S05]  /*5990*/  WARPSYNC.COLLECTIVE R40, `(.L_x_669) ;  /* 0x0000000028087348 */ /* 0x019fea0003c00000 */
[----:B------:R1:W2:Y:S02]  /*59a0*/  SHFL.DOWN P1, R39, R41, R39, R38 ;  /* 0x0800002729277389 */ /* 0x0002a40000020026 */
[----:B01234-:R-:W-:Y:S05]  /*59b0*/  ENDCOLLECTIVE ;  /* 0x000000000000791b */ /* 0x01ffea0003800000 */
.L_x_669:
[----:B------:R-:W-:Y:S05]  /*59c0*/  BSYNC B0 ;  /* 0x0000000000007941 */ /* 0x000fea0003800000 */
.L_x_668:
[----:B------:R-:W-:Y:S05]  /*59d0*/  BRA `(.L_x_670) ;  /* 0xffffffd000407947 */ /* 0x000fea000383ffff */
.L_x_459:
[----:B------:R-:W-:Y:S01]  /*59e0*/  BSSY B0, `(.L_x_671) ;  /* 0x0000006000007945 */ /* 0x000fe20003800000 */
[----:B------:R-:W-:Y:S02]  /*59f0*/  IMAD.MOV.U32 R39, RZ, RZ, 0x8 ;  /* 0x00000008ff277424 */ /* 0x000fe400078e00ff */
[----:B------:R-:W-:-:S07]  /*5a00*/  IMAD.MOV.U32 R40, RZ, RZ, -0x1 ;  /* 0xffffffffff287424 */ /* 0x000fce00078e00ff */
[----:B01-34-:R-:W-:Y:S05]  /*5a10*/  WARPSYNC.COLLECTIVE R40, `(.L_x_672) ;  /* 0x0000000028087348 */ /* 0x01bfea0003c00000 */
[----:B------:R2:W0:Y:S02]  /*5a20*/  SHFL.DOWN P1, R39, R41, R39, R38 ;  /* 0x0800002729277389 */ /* 0x0004240000020026 */
[----:B01234-:R-:W-:Y:S05]  /*5a30*/  ENDCOLLECTIVE ;  /* 0x000000000000791b */ /* 0x01ffea0003800000 */
.L_x_672:
[----:B------:R-:W-:Y:S05]  /*5a40*/  BSYNC B0 ;  /* 0x0000000000007941 */ /* 0x000fea0003800000 */
.L_x_671:
[----:B------:R-:W-:Y:S05]  /*5a50*/  BRA `(.L_x_673) ;  /* 0xffffffd000347947 */ /* 0x000fea000383ffff */
.L_x_460:
[----:B------:R-:W-:Y:S01]  /*5a60*/  BSSY B0, `(.L_x_674) ;  /* 0x0000007000007945 */ /* 0x000fe20003800000 */
[----:B------:R-:W-:Y:S02]  /*5a70*/  IMAD.MOV.U32 R41, RZ, RZ, R4 ;  /* 0x000000ffff297224 */ /* 0x000fe400078e0004 */
[----:B------:R-:W-:Y:S02]  /*5a80*/  IMAD.MOV.U32 R39, RZ, RZ, 0x8 ;  /* 0x00000008ff277424 */ /* 0x000fe400078e00ff */
[----:B------:R-:W-:-:S07]  /*5a90*/  IMAD.MOV.U32 R40, RZ, RZ, -0x1 ;  /* 0xffffffffff287424 */ /* 0x000fce00078e00ff */
[----:B01-34-:R-:W-:Y:S05]  /*5aa0*/  WARPSYNC.COLLECTIVE R40, `(.L_x_675) ;  /* 0x0000000028087348 */ /* 0x01bfea0003c00000 */
[----:B------:R2:W0:Y:S02]  /*5ab0*/  SHFL.DOWN P1, R39, R41, R39, R38 ;  /* 0x0800002729277389 */ /* 0x0004240000020026 */
[----:B01234-:R-:W-:Y:S05]  /*5ac0*/  ENDCOLLECTIVE ;  /* 0x000000000000791b */ /* 0x01ffea0003800000 */
.L_x_675:
[----:B------:R-:W-:Y:S05]  /*5ad0*/  BSYNC B0 ;  /* 0x0000000000007941 */ /* 0x000fea0003800000 */
.L_x_674:
[----:B------:R-:W-:Y:S05]  /*5ae0*/  BRA `(.L_x_676) ;  /* 0xffffffd000187947 */ /* 0x000fea000383ffff */
.L_x_461:
[----:B------:R-:W-:Y:S01]  /*5af0*/  BSSY B0, `(.L_x_677) ;  /* 0x0000007000007945 */ /* 0x000fe20003800000 */
[----:B------:R-:W-:Y:S01]  /*5b00*/  IMAD.MOV.U32 R41, RZ, RZ, R5 ;  /* 0x000000ffff297224 */ /* 0x000fe200078e0005 */
[----:B------:R-:W-:Y:S01]  /*5b10*/  MOV R39, 0x8 ;  /* 0x0000000800277802 */ /* 0x000fe20000000f00 */
[----:B------:R-:W-:-:S07]  /*5b20*/  IMAD.MOV.U32 R40, RZ, RZ, -0x1 ;  /* 0xffffffffff287424 */ /* 0x000fce00078e00ff */
[----:B01-34-:R-:W-:Y:S05]  /*5b30*/  WARPSYNC.COLLECTIVE R40, `(.L_x_678) ;  /* 0x0000000028087348 */ /* 0x01bfea0003c00000 */
[----:B------:R2:W0:Y:S02]  /*5b40*/  SHFL.DOWN P1, R39, R41, R39, R38 ;  /* 0x0800002729277389 */ /* 0x0004240000020026 */
[----:B01234-:R-:W-:Y:S05]  /*5b50*/  ENDCOLLECTIVE ;  /* 0x000000000000791b */ /* 0x01ffea0003800000 */
.L_x_678:
[----:B------:R-:W-:Y:S05]  /*5b60*/  BSYNC B0 ;  /* 0x0000000000007941 */ /* 0x000fea0003800000 */
.L_x_677:
[----:B------:R-:W-:Y:S05]  /*5b70*/  BRA `(.L_x_679) ;  /* 0xffffffcc00fc7947 */ /* 0x000fea000383ffff */
.L_x_462:
[----:B------:R-:W-:Y:S01]  /*5b80*/  BSSY B0, `(.L_x_680) ;  /* 0x0000007000007945 */ /* 0x000fe20003800000 */
[----:B------:R-:W-:Y:S02]  /*5b90*/  IMAD.MOV.U32 R41, RZ, RZ, R15 ;  /* 0x000000ffff297224 */ /* 0x000fe400078e000f */
[----:B------:R-:W-:Y:S02]  /*5ba0*/  IMAD.MOV.U32 R39, RZ, RZ, 0x10 ;  /* 0x00000010ff277424 */ /* 0x000fe400078e00ff */
[----:B------:R-:W-:-:S07]  /*5bb0*/  IMAD.MOV.U32 R40, RZ, RZ, -0x1 ;  /* 0xffffffffff287424 */ /* 0x000fce00078e00ff */
[----:B01-34-:R-:W-:Y:S05]  /*5bc0*/  WARPSYNC.COLLECTIVE R40, `(.L_x_681) ;  /* 0x0000000028087348 */ /* 0x01bfea0003c00000 */
[----:B------:R2:W0:Y:S02]  /*5bd0*/  SHFL.DOWN P1, R39, R41, R39, R38 ;  /* 0x0800002729277389 */ /* 0x0004240000020026 */
[----:B01234-:R-:W-:Y:S05]  /*5be0*/  ENDCOLLECTIVE ;  /* 0x000000000000791b */ /* 0x01ffea0003800000 */
.L_x_681:
[----:B------:R-:W-:Y:S05]  /*5bf0*/  BSYNC B0 ;  /* 0x0000000000007941 */ /* 0x000fea0003800000 */
.L_x_680:
[----:B------:R-:W-:Y:S01]  /*5c00*/  IMAD.MOV.U32 R12, RZ, RZ, R39 ;  /* 0x000000ffff0c7224 */ /* 0x000fe200078e0027 */
[----:B------:R-:W-:Y:S06]  /*5c10*/  BRA `(.L_x_682) ;  /* 0xffffffcc00e47947 */ /* 0x000fec000383ffff */
.L_x_463:
[----:B------:R-:W-:Y:S01]  /*5c20*/  BSSY B0, `(.L_x_683) ;  /* 0x0000006000007945 */ /* 0x000fe20003800000 */
[----:B------:R-:W-:Y:S02]  /*5c30*/  IMAD.MOV.U32 R39, RZ, RZ, 0x10 ;  /* 0x00000010ff277424 */ /* 0x000fe400078e00ff */
[----:B------:R-:W-:-:S07]  /*5c40*/  IMAD.MOV.U32 R40, RZ, RZ, -0x1 ;  /* 0xffffffffff287424 */ /* 0x000fce00078e00ff */
[----:B--234-:R-:W-:Y:S05]  /*5c50*/  WARPSYNC.COLLECTIVE R40, `(.L_x_684) ;  /* 0x0000000028087348 */ /* 0x01cfea0003c00000 */
[----:B------:R0:W1:Y:S02]  /*5c60*/  SHFL.DOWN P1, R39, R41, R39, R38 ;  /* 0x0800002729277389 */ /* 0x0000640000020026 */
[----:B01234-:R-:W-:Y:S05]  /*5c70*/  ENDCOLLECTIVE ;  /* 0x000000000000791b */ /* 0x01ffea0003800000 */
.L_x_684:
[----:B------:R-:W-:Y:S05]  /*5c80*/  BSYNC B0 ;  /* 0x0000000000007941 */ /* 0x000fea0003800000 */
.L_x_683:
[----:B------:R-:W-:Y:S05]  /*5c90*/  BRA `(.L_x_685) ;  /* 0xffffffcc00e47947 */ /* 0x000fea000383ffff */
.L_x_464:
[----:B------:R-:W-:Y:S01]  /*5ca0*/  BSSY B0, `(.L_x_686) ;  /* 0x0000007000007945 */ /* 0x000fe20003800000 */
[----:B------:R-:W-:Y:S01]  /*5cb0*/  MOV R41, R4 ;  /* 0x0000000400297202 */ /* 0x000fe20000000f00 */
[----:B------:R-:W-:Y:S02]  /*5cc0*/  IMAD.MOV.U32 R39, RZ, RZ, 0x10 ;  /* 0x00000010ff277424 */ /* 0x000fe400078e00ff */
[----:B------:R-:W-:-:S07]  /*5cd0*/  IMAD.MOV.U32 R40, RZ, RZ, -0x1 ;  /* 0xffffffffff287424 */ /* 0x000fce00078e00ff */
[----:B--234-:R-:W-:Y:S05]  /*5ce0*/  WARPSYNC.COLLECTIVE R40, `(.L_x_687) ;  /* 0x0000000028087348 */ /* 0x01cfea0003c00000 */
[----:B------:R0:W1:Y:S02]  /*5cf0*/  SHFL.DOWN P1, R39, R41, R39, R38 ;  /* 0x0800002729277389 */ /* 0x0000640000020026 */
[----:B01234-:R-:W-:Y:S05]  /*5d00*/  ENDCOLLECTIVE ;  /* 0x000000000000791b */ /* 0x01ffea0003800000 */
.L_x_687:
[----:B------:R-:W-:Y:S05]  /*5d10*/  BSYNC B0 ;  /* 0x0000000000007941 */ /* 0x000fea0003800000 */
.L_x_686:
[----:B------:R-:W-:Y:S05]  /*5d20*/  BRA `(.L_x_688) ;  /* 0xffffffcc00cc7947 */ /* 0x000fea000383ffff */
.L_x_465:
[----:B------:R-:W-:Y:S01]  /*5d30*/  BSSY B0, `(.L_x_689) ;  /* 0x0000007000007945 */ /* 0x000fe20003800000 */
[----:B------:R-:W-:Y:S02]  /*5d40*/  IMAD.MOV.U32 R41, RZ, RZ, R5 ;  /* 0x000000ffff297224 */ /* 0x000fe400078e0005 */
[----:B------:R-:W-:Y:S02]  /*5d50*/  IMAD.MOV.U32 R39, RZ, RZ, 0x10 ;  /* 0x00000010ff277424 */ /* 0x000fe400078e00ff */
[----:B------:R-:W-:-:S07]  /*5d60*/  IMAD.MOV.U32 R40, RZ, RZ, -0x1 ;  /* 0xffffffffff287424 */ /* 0x000fce00078e00ff */
[----:B--234-:R-:W-:Y:S05]  /*5d70*/  WARPSYNC.COLLECTIVE R40, `(.L_x_690) ;  /* 0x0000000028087348 */ /* 0x01cfea0003c00000 */
[----:B------:R0:W1:Y:S02]  /*5d80*/  SHFL.DOWN P1, R39, R41, R39, R38 ;  /* 0x0800002729277389 */ /* 0x0000640000020026 */
[----:B01234-:R-:W-:Y:S05]  /*5d90*/  ENDCOLLECTIVE ;  /* 0x000000000000791b */ /* 0x01ffea0003800000 */
.L_x_690:
[----:B------:R-:W-:Y:S05]  /*5da0*/  BSYNC B0 ;  /* 0x0000000000007941 */ /* 0x000fea0003800000 */
.L_x_689:
[----:B------:R-:W-:Y:S05]  /*5db0*/  BRA `(.L_x_691) ;  /* 0xffffffcc00b07947 */ /* 0x000fea000383ffff */
.L_x_466:
[----:B------:R-:W-:Y:S01]  /*5dc0*/  BSSY B0, `(.L_x_692) ;  /* 0x0000005000007945 */ /* 0x000fe20003800000 */
[----:B------:R-:W-:-:S07]  /*5dd0*/  IMAD.MOV.U32 R40, RZ, RZ, -0x1 ;  /* 0xffffffffff287424 */ /* 0x000fce00078e00ff */
[----:B--234-:R-:W-:Y:S05]  /*5de0*/  WARPSYNC.COLLECTIVE R40, `(.L_x_693) ;  /* 0x0000000028087348 */ /* 0x01cfea0003c00000 */
[----:B------:R-:W-:Y:S01]  /*5df0*/  VOTE.ALL P0, P0 ;  /* 0x0000000000ff7806 */ /* 0x000fe20000000000 */
[----:B--234-:R-:W-:-:S12]  /*5e00*/  ENDCOLLECTIVE ;  /* 0x000000000000791b */ /* 0x01cfd80003800000 */
.L_x_693:
[----:B------:R-:W-:Y:S05]  /*5e10*/  BSYNC B0 ;  /* 0x0000000000007941 */ /* 0x000fea0003800000 */
.L_x_692:
[----:B------:R-:W-:Y:S05]  /*5e20*/  BRA `(.L_x_694) ;  /* 0xffffffcc00a87947 */ /* 0x000fea000383ffff */
.L_x_468:
[----:B------:R-:W-:Y:S01]  /*5e30*/  BSSY B0, `(.L_x_695) ;  /* 0x0000006000007945 */ /* 0x000fe20003800000 */
[----:B------:R-:W-:Y:S01]  /*5e40*/  PLOP3.LUT P0, PT, P0, PT, PT, 0x8, 0x80 ;  /* 0x000000000080781c */ /* 0x000fe2000070e170 */
[----:B------:R-:W-:-:S12]  /*5e50*/  IMAD.MOV.U32 R40, RZ, RZ, -0x1 ;  /* 0xffffffffff287424 */ /* 0x000fd800078e00ff */
[----:B---34-:R-:W-:Y:S05]  /*5e60*/  WARPSYNC.COLLECTIVE R40, `(.L_x_696) ;  /* 0x0000000028087348 */ /* 0x018fea0003c00000 */
[----:B------:R-:W-:Y:S01]  /*5e70*/  VOTE.ANY P0, P0 ;  /* 0x0000000000ff7806 */ /* 0x000fe20000000100 */
[----:B---34-:R-:W-:-:S12]  /*5e80*/  ENDCOLLECTIVE ;  /* 0x000000000000791b */ /* 0x018fd80003800000 */
.L_x_696:
[----:B------:R-:W-:Y:S05]  /*5e90*/  BSYNC B0 ;  /* 0x0000000000007941 */ /* 0x000fea0003800000 */
.L_x_695:
[----:B------:R-:W-:Y:S05]  /*5ea0*/  BRA `(.L_x_697) ;  /* 0xffffffcc00a87947 */ /* 0x000fea000383ffff */
.L_x_470:
[----:B------:R-:W-:Y:S01]  /*5eb0*/  BSSY B0, `(.L_x_698) ;  /* 0x0000006000007945 */ /* 0x000fe20003800000 */
[----:B------:R-:W-:Y:S02]  /*5ec0*/  PLOP3.LUT P0, PT, P0, PT, PT, 0x8, 0x80 ;  /* 0x000000000080781c */ /* 0x000fe4000070e170 */
[----:B------:R-:W-:-:S11]  /*5ed0*/  MOV R40, 0xffffffff ;  /* 0xffffffff00287802 */ /* 0x000fd60000000f00 */
[----:B---34-:R-:W-:Y:S05]  /*5ee0*/  WARPSYNC.COLLECTIVE R40, `(.L_x_699) ;  /* 0x0000000028087348 */ /* 0x018fea0003c00000 */
[----:B------:R-:W-:Y:S01]  /*5ef0*/  VOTE.ANY R40, PT, P0 ;  /* 0x0000000000287806 */ /* 0x000fe200000e0100 */
[----:B---34-:R-:W-:Y:S06]  /*5f00*/  ENDCOLLECTIVE ;  /* 0x000000000000791b */ /* 0x018fec0003800000 */
.L_x_699:
[----:B------:R-:W-:Y:S05]  /*5f10*/  BSYNC B0 ;  /* 0x0000000000007941 */ /* 0x000fea0003800000 */
.L_x_698:
        /* <DEDUP_REMOVED lines=10> */
.L_x_700:
[----:B------:R-:W-:Y:S01]  /*5fc0*/  IMAD.MOV.U32 R0, RZ, RZ, R39 ;  /* 0x000000ffff007224 */ /* 0x000fe200078e0027 */
[----:B------:R-:W-:Y:S06]  /*5fd0*/  BRA `(.L_x_701) ;  /* 0xffffffcc00847947 */ /* 0x000fec000383ffff */
.L_x_471:
[----:B------:R-:W-:Y:S01]  /*5fe0*/  BSSY B0, `(.L_x_702) ;  /* 0x0000006000007945 */ /* 0x000fe20003800000 */
[----:B------:R-:W-:Y:S02]  /*5ff0*/  IMAD.MOV.U32 R39, RZ, RZ, 0x1 ;  /* 0x00000001ff277424 */ /* 0x000fe400078e00ff */
[----:B------:R-:W-:-:S07]  /*6000*/  IMAD.MOV.U32 R40, RZ, RZ, -0x1 ;  /* 0xffffffffff287424 */ /* 0x000fce00078e00ff */
[----:B01-34-:R-:W-:Y:S05]  /*6010*/  WARPSYNC.COLLECTIVE R40, `(.L_x_703) ;  /* 0x0000000028087348 */ /* 0x01bfea0003c00000 */
[----:B------:R2:W0:Y:S02]  /*6020*/  SHFL.DOWN P1, R39, R41, R39, R38 ;  /* 0x0800002729277389 */ /* 0x0004240000020026 */
[----:B01234-:R-:W-:Y:S05]  /*6030*/  ENDCOLLECTIVE ;  /* 0x000000000000791b */ /* 0x01ffea0003800000 */
.L_x_703:
[----:B------:R-:W-:Y:S05]  /*6040*/  BSYNC B0 ;  /* 0x0000000000007941 */ /* 0x000fea0003800000 */
.L_x_702:
[----:B------:R-:W-:Y:S05]  /*6050*/  BRA `(.L_x_704) ;  /* 0xffffffcc00707947 */ /* 0x000fea000383ffff */
.L_x_472:
[----:B------:R-:W-:Y:S01]  /*6060*/  BSSY B0, `(.L_x_705) ;  /* 0x0000007000007945 */ /* 0x000fe20003800000 */
[----:B------:R-:W-:Y:S01]  /*6070*/  MOV R41, R12 ;  /* 0x0000000c00297202 */ /* 0x000fe20000000f00 */
[----:B------:R-:W-:Y:S02]  /*6080*/  IMAD.MOV.U32 R39, RZ, RZ, 0x1 ;  /* 0x00000001ff277424 */ /* 0x000fe400078e00ff */
[----:B------:R-:W-:-:S07]  /*6090*/  IMAD.MOV.U32 R40, RZ, RZ, -0x1 ;  /* 0xffffffffff287424 */ /* 0x000fce00078e00ff */
[----:B0--34-:R-:W-:Y:S05]  /*60a0*/  WARPSYNC.COLLECTIVE R40, `(.L_x_706) ;  /* 0x0000000028087348 */ /* 0x019fea0003c00000 */
[----:B------:R1:W2:Y:S02]  /*60b0*/  SHFL.DOWN P1, R39, R41, R39, R38 ;  /* 0x0800002729277389 */ /* 0x0002a40000020026 */
[----:B01234-:R-:W-:Y:S05]  /*60c0*/  ENDCOLLECTIVE ;  /* 0x000000000000791b */ /* 0x01ffea0003800000 */
.L_x_706:
[----:B------:R-:W-:Y:S05]  /*60d0*/  BSYNC B0 ;  /* 0x0000000000007941 */ /* 0x000fea0003800000 */
.L_x_705:
[----:B------:R-:W-:Y:S05]  /*60e0*/  BRA `(.L_x_707) ;  /* 0xffffffcc00587947 */ /* 0x000fea000383ffff */
.L_x_473:
[----:B------:R-:W-:Y:S01]  /*60f0*/  BSSY B0, `(.L_x_708) ;  /* 0x0000007000007945 */ /* 0x000fe20003800000 */
[----:B------:R-:W-:Y:S02]  /*6100*/  IMAD.MOV.U32 R41, RZ, RZ, R13 ;  /* 0x000000ffff297224 */ /* 0x000fe400078e000d */
[----:B------:R-:W-:Y:S02]  /*6110*/  IMAD.MOV.U32 R39, RZ, RZ, 0x1 ;  /* 0x00000001ff277424 */ /* 0x000fe400078e00ff */
[----:B------:R-:W-:-:S07]  /*6120*/  IMAD.MOV.U32 R40, RZ, RZ, -0x1 ;  /* 0xffffffffff287424 */ /* 0x000fce00078e00ff */
[----:B0--34-:R-:W-:Y:S05]  /*6130*/  WARPSYNC.COLLECTIVE R40, `(.L_x_709) ;  /* 0x0000000028087348 */ /* 0x019fea0003c00000 */
[----:B------:R1:W2:Y:S02]  /*6140*/  SHFL.DOWN P1, R39, R41, R39, R38 ;  /* 0x0800002729277389 */ /* 0x0002a40000020026 */
[----:B01234-:R-:W-:Y:S05]  /*6150*/  ENDCOLLECTIVE ;  /* 0x000000000000791b */ /* 0x01ffea0003800000 */
.L_x_709:
[----:B------:R-:W-:Y:S05]  /*6160*/  BSYNC B0 ;  /* 0x0000000000007941 */ /* 0x000fea0003800000 */
.L_x_708:
[----:B------:R-:W-:Y:S05]  /*6170*/  BRA `(.L_x_710) ;  /* 0xffffffcc003c7947 */ /* 0x000fea000383ffff */
.L_x_474:
[----:B------:R-:W-:Y:S01]  /*6180*/  BSSY B0, `(.L_x_711) ;  /* 0x0000007000007945 */ /* 0x000fe20003800000 */
[----:B------:R-:W-:Y:S01]  /*6190*/  IMAD.MOV.U32 R41, RZ, RZ, R45 ;  /* 0x000000ffff297224 */ /* 0x000fe200078e002d */
[----:B------:R-:W-:Y:S01]  /*61a0*/  MOV R40, 0xffffffff ;  /* 0xffffffff00287802 */ /* 0x000fe20000000f00 */
[----:B------:R-:W-:-:S07]  /*61b0*/  IMAD.MOV.U32 R39, RZ, RZ, 0x2 ;  /* 0x00000002ff277424 */ /* 0x000fce00078e00ff */
[----:B0--34-:R-:W-:Y:S05]  /*61c0*/  WARPSYNC.COLLECTIVE R40, `(.L_x_712) ;  /* 0x0000000028087348 */ /* 0x019fea0003c00000 */
[----:B------:R1:W2:Y:S02]  /*61d0*/  SHFL.DOWN P1, R39, R41, R39, R38 ;  /* 0x0800002729277389 */ /* 0x0002a40000020026 */
[----:B01234-:R-:W-:Y:S05]  /*61e0*/  ENDCOLLECTIVE ;  /* 0x000000000000791b */ /* 0x01ffea0003800000 */
.L_x_712:
[----:B------:R-:W-:Y:S05]  /*61f0*/  BSYNC B0 ;  /* 0x0000000000007941 */ /* 0x000fea0003800000 */
.L_x_711:
[----:B------:R-:W-:Y:S01]  /*6200*/  IMAD.MOV.U32 R0, RZ, RZ, R39 ;  /* 0x000000ffff007224 */ /* 0x000fe200078e0027 */
[----:B------:R-:W-:Y:S06]  /*6210*/  BRA `(.L_x_713) ;  /* 0xffffffcc00247947 */ /* 0x000fec000383ffff */
.L_x_475:
[----:B------:R-:W-:Y:S01]  /*6220*/  BSSY B0, `(.L_x_714) ;  /* 0x0000006000007945 */ /* 0x000fe20003800000 */
[----:B------:R-:W-:Y:S02]  /*6230*/  IMAD.MOV.U32 R39, RZ, RZ, 0x2 ;  /* 0x00000002ff277424 */ /* 0x000fe400078e00ff */
[----:B------:R-:W-:-:S07]  /*6240*/  IMAD.MOV.U32 R40, RZ, RZ, -0x1 ;  /* 0xffffffffff287424 */ /* 0x000fce00078e00ff */
[----:B01234-:R-:W-:Y:S05]  /*6250*/  WARPSYNC.COLLECTIVE R40, `(.L_x_715) ;  /* 0x0000000028087348 */ /* 0x01ffea0003c00000 */
[----:B------:R0:W0:Y:S02]  /*6260*/  SHFL.DOWN P1, R39, R41, R39, R38 ;  /* 0x0800002729277389 */ /* 0x0000240000020026 */
[----:B01234-:R-:W-:Y:S05]  /*6270*/  ENDCOLLECTIVE ;  /* 0x000000000000791b */ /* 0x01ffea0003800000 */
.L_x_715:
[----:B------:R-:W-:Y:S05]  /*6280*/  BSYNC B0 ;  /* 0x0000000000007941 */ /* 0x000fea0003800000 */
.L_x_714:
[----:B------:R-:W-:Y:S05]  /*6290*/  BRA `(.L_x_716) ;  /* 0xffffffcc00147947 */ /* 0x000fea000383ffff */
.L_x_476:
[----:B------:R-:W-:Y:S01]  /*62a0*/  BSSY B0, `(.L_x_717) ;  /* 0x0000007000007945 */ /* 0x000fe20003800000 */
[----:B------:R-:W-:Y:S02]  /*62b0*/  IMAD.MOV.U32 R41, RZ, RZ, R12 ;  /* 0x000000ffff297224 */ /* 0x000fe400078e000c */
[----:B------:R-:W-:Y:S02]  /*62c0*/  IMAD.MOV.U32 R39, RZ, RZ, 0x2 ;  /* 0x00000002ff277424 */ /* 0x000fe400078e00ff */
[----:B------:R-:W-:-:S07]  /*62d0*/  IMAD.MOV.U32 R40, RZ, RZ, -0x1 ;  /* 0xffffffffff287424 */ /* 0x000fce00078e00ff */
[----:B01-34-:R-:W-:Y:S05]  /*62e0*/  WARPSYNC.COLLECTIVE R40, `(.L_x_718) ;  /* 0x0000000028087348 */ /* 0x01bfea0003c00000 */
[----:B------:R2:W0:Y:S02]  /*62f0*/  SHFL.DOWN P1, R39, R41, R39, R38 ;  /* 0x0800002729277389 */ /* 0x0004240000020026 */
[----:B01234-:R-:W-:Y:S05]  /*6300*/  ENDCOLLECTIVE ;  /* 0x000000000000791b */ /* 0x01ffea0003800000 */
.L_x_718:
[----:B------:R-:W-:Y:S05]  /*6310*/  BSYNC B0 ;  /* 0x0000000000007941 */ /* 0x000fea0003800000 */
.L_x_717:
[----:B------:R-:W-:Y:S05]  /*6320*/  BRA `(.L_x_719) ;  /* 0xffffffc800fc7947 */ /* 0x000fea000383ffff */
.L_x_477:
[----:B------:R-:W-:Y:S01]  /*6330*/  HFMA2 R39, -RZ, RZ, 0, 1.1920928955078125e-07 ;  /* 0x00000002ff277431 */ /* 0x000fe200000001ff */
[----:B------:R-:W-:Y:S01]  /*6340*/  BSSY B0, `(.L_x_720) ;  /* 0x0000006000007945 */ /* 0x000fe20003800000 */
[----:B------:R-:W-:Y:S02]  /*6350*/  IMAD.MOV.U32 R41, RZ, RZ, R13 ;  /* 0x000000ffff297224 */ /* 0x000fe400078e000d */
[----:B------:R-:W-:-:S07]  /*6360*/  IMAD.MOV.U32 R40, RZ, RZ, -0x1 ;  /* 0xffffffffff287424 */ /* 0x000fce00078e00ff */
[----:B01-34-:R-:W-:Y:S05]  /*6370*/  WARPSYNC.COLLECTIVE R40, `(.L_x_721) ;  /* 0x0000000028087348 */ /* 0x01bfea0003c00000 */
[----:B------:R2:W0:Y:S02]  /*6380*/  SHFL.DOWN P1, R39, R41, R39, R38 ;  /* 0x0800002729277389 */ /* 0x0004240000020026 */
[----:B01234-:R-:W-:Y:S05]  /*6390*/  ENDCOLLECTIVE ;  /* 0x000000000000791b */ /* 0x01ffea0003800000 */
.L_x_721:
[----:B------:R-:W-:Y:S05]  /*63a0*/  BSYNC B0 ;  /* 0x0000000000007941 */ /* 0x000fea0003800000 */
.L_x_720:
[----:B------:R-:W-:Y:S05]  /*63b0*/  BRA `(.L_x_722) ;  /* 0xffffffc800e07947 */ /* 0x000fea000383ffff */
.L_x_478:
[----:B------:R-:W-:Y:S01]  /*63c0*/  BSSY B0, `(.L_x_723) ;  /* 0x0000007000007945 */ /* 0x000fe20003800000 */
[----:B------:R-:W-:Y:S02]  /*63d0*/  IMAD.MOV.U32 R41, RZ, RZ, R45 ;  /* 0x000000ffff297224 */ /* 0x000fe400078e002d */
[----:B------:R-:W-:Y:S02]  /*63e0*/  IMAD.MOV.U32 R39, RZ, RZ, 0x4 ;  /* 0x00000004ff277424 */ /* 0x000fe400078e00ff */
[----:B------:R-:W-:-:S07]  /*63f0*/  IMAD.MOV.U32 R40, RZ, RZ, -0x1 ;  /* 0xffffffffff287424 */ /* 0x000fce00078e00ff */
[----:B0--34-:R-:W-:Y:S05]  /*6400*/  WARPSYNC.COLLECTIVE R40, `(.L_x_724) ;  /* 0x0000000028087348 */ /* 0x019fea0003c00000 */
[----:B------:R1:W2:Y:S02]  /*6410*/  SHFL.DOWN P1, R39, R41, R39, R38 ;  /* 0x0800002729277389 */ /* 0x0002a40000020026 */
[----:B01234-:R-:W-:Y:S05]  /*6420*/  ENDCOLLECTIVE ;  /* 0x000000000000791b */ /* 0x01ffea0003800000 */
.L_x_724:
[----:B------:R-:W-:Y:S05]  /*6430*/  BSYNC B0 ;  /* 0x0000000000007941 */ /* 0x000fea0003800000 */
.L_x_723:
[----:B------:R-:W-:Y:S01]  /*6440*/  IMAD.MOV.U32 R0, RZ, RZ, R39 ;  /* 0x000000ffff007224 */ /* 0x000fe200078e0027 */
[----:B------:R-:W-:Y:S06]  /*6450*/  BRA `(.L_x_725) ;  /* 0xffffffc800c87947 */ /* 0x000fec000383ffff */
.L_x_479:
[----:B------:R-:W-:Y:S01]  /*6460*/  BSSY B0, `(.L_x_726) ;  /* 0x0000006000007945 */ /* 0x000fe20003800000 */
[----:B------:R-:W-:Y:S02]  /*6470*/  IMAD.MOV.U32 R39, RZ, RZ, 0x4 ;  /* 0x00000004ff277424 */ /* 0x000fe400078e00ff */
[----:B------:R-:W-:-:S07]  /*6480*/  IMAD.MOV.U32 R40, RZ, RZ, -0x1 ;  /* 0xffffffffff287424 */ /* 0x000fce00078e00ff */
[----:B01234-:R-:W-:Y:S05]  /*6490*/  WARPSYNC.COLLECTIVE R40, `(.L_x_727) ;  /* 0x0000000028087348 */ /* 0x01ffea0003c00000 */
[----:B------:R0:W0:Y:S02]  /*64a0*/  SHFL.DOWN P1, R39, R41, R39, R38 ;  /* 0x0800002729277389 */ /* 0x0000240000020026 */
[----:B01234-:R-:W-:Y:S05]  /*64b0*/  ENDCOLLECTIVE ;  /* 0x000000000000791b */ /* 0x01ffea0003800000 */
.L_x_727:
[----:B------:R-:W-:Y:S05]  /*64c0*/  BSYNC B0 ;  /* 0x0000000000007941 */ /* 0x000fea0003800000 */
.L_x_726:
[----:B------:R-:W-:Y:S05]  /*64d0*/  BRA `(.L_x_728) ;  /* 0xffffffc800b87947 */ /* 0x000fea000383ffff */
.L_x_480:
[----:B------:R-:W-:Y:S01]  /*64e0*/  BSSY B0, `(.L_x_729) ;  /* 0x0000007000007945 */ /* 0x000fe20003800000 */
[----:B------:R-:W-:Y:S01]  /*64f0*/  MOV R41, R12 ;  /* 0x0000000c00297202 */ /* 0x000fe20000000f00 */
[----:B------:R-:W-:Y:S02]  /*6500*/  IMAD.MOV.U32 R39, RZ, RZ, 0x4 ;  /* 0x00000004ff277424 */ /* 0x000fe400078e00ff */
[----:B------:R-:W-:-:S07]  /*6510*/  IMAD.MOV.U32 R40, RZ, RZ, -0x1 ;  /* 0xffffffffff287424 */ /* 0x000fce00078e00ff */
[----:B01-34-:R-:W-:Y:S05]  /*6520*/  WARPSYNC.COLLECTIVE R40, `(.L_x_730) ;  /* 0x0000000028087348 */ /* 0x01bfea0003c00000 */
[----:B------:R2:W0:Y:S02]  /*6530*/  SHFL.DOWN P1, R39, R41, R39, R38 ;  /* 0x0800002729277389 */ /* 0x0004240000020026 */
[----:B01234-:R-:W-:Y:S05]  /*6540*/  ENDCOLLECTIVE ;  /* 0x000000000000791b */ /* 0x01ffea0003800000 */
.L_x_730:
[----:B------:R-:W-:Y:S05]  /*6550*/  BSYNC B0 ;  /* 0x0000000000007941 */ /* 0x000fea0003800000 */
.L_x_729:
[----:B------:R-:W-:Y:S05]  /*6560*/  BRA `(.L_x_731) ;  /* 0xffffffc800a07947 */ /* 0x000fea000383ffff */
.L_x_481:
[----:B------:R-:W-:Y:S01]  /*6570*/  BSSY B0, `(.L_x_732) ;  /* 0x0000007000007945 */ /* 0x000fe20003800000 */
[----:B------:R-:W-:Y:S02]  /*6580*/  IMAD.MOV.U32 R41, RZ, RZ, R13 ;  /* 0x000000ffff297224 */ /* 0x000fe400078e000d */
[----:B------:R-:W-:Y:S02]  /*6590*/  IMAD.MOV.U32 R39, RZ, RZ, 0x4 ;  /* 0x00000004ff277424 */ /* 0x000fe400078e00ff */
[----:B------:R-:W-:-:S07]  /*65a0*/  IMAD.MOV.U32 R40, RZ, RZ, -0x1 ;  /* 0xffffffffff287424 */ /* 0x000fce00078e00ff */
[----:B01-34-:R-:W-:Y:S05]  /*65b0*/  WARPSYNC.COLLECTIVE R40, `(.L_x_733) ;  /* 0x0000000028087348 */ /* 0x01bfea0003c00000 */
[----:B------:R2:W0:Y:S02]  /*65c0*/  SHFL.DOWN P1, R39, R41, R39, R38 ;  /* 0x0800002729277389 */ /* 0x0004240000020026 */
[----:B01234-:R-:W-:Y:S05]  /*65d0*/  ENDCOLLECTIVE ;  /* 0x000000000000791b */ /* 0x01ffea0003800000 */
.L_x_733:
[----:B------:R-:W-:Y:S05]  /*65e0*/  BSYNC B0 ;  /* 0x0000000000007941 */ /* 0x000fea0003800000 */
.L_x_732:
[----:B------:R-:W-:Y:S05]  /*65f0*/  BRA `(.L_x_734) ;  /* 0xffffffc800847947 */ /* 0x000fea000383ffff */
.L_x_482:
[----:B------:R-:W-:Y:S01]  /*6600*/  BSSY B0, `(.L_x_735) ;  /* 0x0000007000007945 */ /* 0x000fe20003800000 */
[----:B------:R-:W-:Y:S01]  /*6610*/  IMAD.MOV.U32 R41, RZ, RZ, R45 ;  /* 0x000000ffff297224 */ /* 0x000fe200078e002d */
[----:B------:R-:W-:Y:S01]  /*6620*/  MOV R40, 0xffffffff ;  /* 0xffffffff00287802 */ /* 0x000fe20000000f00 */
[----:B------:R-:W-:-:S07]  /*6630*/  IMAD.MOV.U32 R39, RZ, RZ, 0x8 ;  /* 0x00000008ff277424 */ /* 0x000fce00078e00ff */
[----:B0--34-:R-:W-:Y:S05]  /*6640*/  WARPSYNC.COLLECTIVE R40, `(.L_x_736) ;  /* 0x0000000028087348 */ /* 0x019fea0003c00000 */
[----:B------:R1:W2:Y:S02]  /*6650*/  SHFL.DOWN P1, R39, R41, R39, R38 ;  /* 0x0800002729277389 */ /* 0x0002a40000020026 */
[----:B01234-:R-:W-:Y:S05]  /*6660*/  ENDCOLLECTIVE ;  /* 0x000000000000791b */ /* 0x01ffea0003800000 */
.L_x_736:
[----:B------:R-:W-:Y:S05]  /*6670*/  BSYNC B0 ;  /* 0x0000000000007941 */ /* 0x000fea0003800000 */
.L_x_735:
[----:B------:R-:W-:Y:S01]  /*6680*/  IMAD.MOV.U32 R0, RZ, RZ, R39 ;  /* 0x000000ffff007224 */ /* 0x000fe200078e0027 */
[----:B------:R-:W-:Y:S06]  /*6690*/  BRA `(.L_x_737) ;  /* 0xffffffc8006c7947 */ /* 0x000fec000383ffff */
.L_x_483:
[----:B------:R-:W-:Y:S01]  /*66a0*/  BSSY B0, `(.L_x_738) ;  /* 0x0000006000007945 */ /* 0x000fe20003800000 */
[----:B------:R-:W-:Y:S02]  /*66b0*/  IMAD.MOV.U32 R39, RZ, RZ, 0x8 ;  /* 0x00000008ff277424 */ /* 0x000fe400078e00ff */
[----:B------:R-:W-:-:S07]  /*66c0*/  IMAD.MOV.U32 R40, RZ, RZ, -0x1 ;  /* 0xffffffffff287424 */ /* 0x000fce00078e00ff */
[----:B01234-:R-:W-:Y:S05]  /*66d0*/  WARPSYNC.COLLECTIVE R40, `(.L_x_739) ;  /* 0x0000000028087348 */ /* 0x01ffea0003c00000 */
[----:B------:R0:W0:Y:S02]  /*66e0*/  SHFL.DOWN P1, R39, R41, R39, R38 ;  /* 0x0800002729277389 */ /* 0x0000240000020026 */
[----:B01234-:R-:W-:Y:S05]  /*66f0*/  ENDCOLLECTIVE ;  /* 0x000000000000791b */ /* 0x01ffea0003800000 */
.L_x_739:
[----:B------:R-:W-:Y:S05]  /*6700*/  BSYNC B0 ;  /* 0x0000000000007941 */ /* 0x000fea0003800000 */
.L_x_738:
[----:B------:R-:W-:Y:S05]  /*6710*/  BRA `(.L_x_740) ;  /* 0xffffffc8005c7947 */ /* 0x000fea000383ffff */
.L_x_484:
[----:B------:R-:W-:Y:S01]  /*6720*/  BSSY B0, `(.L_x_741) ;  /* 0x0000007000007945 */ /* 0x000fe20003800000 */
[----:B------:R-:W-:Y:S02]  /*6730*/  IMAD.MOV.U32 R41, RZ, RZ, R12 ;  /* 0x000000ffff297224 */ /* 0x000fe400078e000c */
[----:B------:R-:W-:Y:S02]  /*6740*/  IMAD.MOV.U32 R39, RZ, RZ, 0x8 ;  /* 0x00000008ff277424 */ /* 0x000fe400078e00ff */
[----:B------:R-:W-:-:S07]  /*6750*/  IMAD.MOV.U32 R40, RZ, RZ, -0x1 ;  /* 0xffffffffff287424 */ /* 0x000fce00078e00ff */
[----:B01-34-:R-:W-:Y:S05]  /*6760*/  WARPSYNC.COLLECTIVE R40, `(.L_x_742) ;  /* 0x0000000028087348 */ /* 0x01bfea0003c00000 */
[----:B------:R2:W0:Y:S02]  /*6770*/  SHFL.DOWN P1, R39, R41, R39, R38 ;  /* 0x0800002729277389 */ /* 0x0004240000020026 */
[----:B01234-:R-:W-:Y:S05]  /*6780*/  ENDCOLLECTIVE ;  /* 0x000000000000791b */ /* 0x01ffea0003800000 */
.L_x_742:
[----:B------:R-:W-:Y:S05]  /*6790*/  BSYNC B0 ;  /* 0x0000000000007941 */ /* 0x000fea0003800000 */
.L_x_741:
[----:B------:R-:W-:Y:S05]  /*67a0*/  BRA `(.L_x_743) ;  /* 0xffffffc800447947 */ /* 0x000fea000383ffff */
.L_x_485:
[----:B------:R-:W-:Y:S01]  /*67b0*/  HFMA2 R39, -RZ, RZ, 0, 4.76837158203125e-07 ;  /* 0x00000008ff277431 */ /* 0x000fe200000001ff */
[----:B------:R-:W-:Y:S01]  /*67c0*/  BSSY B0, `(.L_x_744) ;  /* 0x0000006000007945 */ /* 0x000fe20003800000 */
[----:B------:R-:W-:Y:S02]  /*67d0*/  IMAD.MOV.U32 R41, RZ, RZ, R13 ;  /* 0x000000ffff297224 */ /* 0x000fe400078e000d */
[----:B------:R-:W-:-:S07]  /*67e0*/  IMAD.MOV.U32 R40, RZ, RZ, -0x1 ;  /* 0xffffffffff287424 */ /* 0x000fce00078e00ff */
[----:B01-34-:R-:W-:Y:S05]  /*67f0*/  WARPSYNC.COLLECTIVE R40, `(.L_x_745) ;  /* 0x0000000028087348 */ /* 0x01bfea0003c00000 */
[----:B------:R2:W0:Y:S02]  /*6800*/  SHFL.DOWN P1, R39, R41, R39, R38 ;  /* 0x0800002729277389 */ /* 0x0004240000020026 */
[----:B01234-:R-:W-:Y:S05]  /*6810*/  ENDCOLLECTIVE ;  /* 0x000000000000791b */ /* 0x01ffea0003800000 */
.L_x_745:
[----:B------:R-:W-:Y:S05]  /*6820*/  BSYNC B0 ;  /* 0x0000000000007941 */ /* 0x000fea0003800000 */
.L_x_744:
[----:B------:R-:W-:Y:S05]  /*6830*/  BRA `(.L_x_746) ;  /* 0xffffffc800287947 */ /* 0x000fea000383ffff */
.L_x_486:
[----:B------:R-:W-:Y:S01]  /*6840*/  BSSY B0, `(.L_x_747) ;  /* 0x0000007000007945 */ /* 0x000fe20003800000 */
[----:B------:R-:W-:Y:S02]  /*6850*/  IMAD.MOV.U32 R41, RZ, RZ, R45 ;  /* 0x000000ffff297224 */ /* 0x000fe400078e002d */
[----:B------:R-:W-:Y:S02]  /*6860*/  IMAD.MOV.U32 R39, RZ, RZ, 0x10 ;  /* 0x00000010ff277424 */ /* 0x000fe400078e00ff */
[----:B------:R-:W-:-:S07]  /*6870*/  IMAD.MOV.U32 R40, RZ, RZ, -0x1 ;  /* 0xffffffffff287424 */ /* 0x000fce00078e00ff */
[----:B0--34-:R-:W-:Y:S05]  /*6880*/  WARPSYNC.COLLECTIVE R40, `(.L_x_748) ;  /* 0x0000000028087348 */ /* 0x019fea0003c00000 */
[----:B------:R1:W2:Y:S02]  /*6890*/  SHFL.DOWN P1, R39, R41, R39, R38 ;  /* 0x0800002729277389 */ /* 0x0002a40000020026 */
[----:B01234-:R-:W-:Y:S05]  /*68a0*/  ENDCOLLECTIVE ;  /* 0x000000000000791b */ /* 0x01ffea0003800000 */
.L_x_748:
[----:B------:R-:W-:Y:S05]  /*68b0*/  BSYNC B0 ;  /* 0x0000000000007941 */ /* 0x000fea0003800000 */
.L_x_747:
[----:B------:R-:W-:Y:S05]  /*68c0*/  BRA `(.L_x_749) ;  /* 0xffffffc800147947 */ /* 0x000fea000383ffff */
.L_x_487:
[----:B------:R-:W-:Y:S01]  /*68d0*/  BSSY B0, `(.L_x_750) ;  /* 0x0000006000007945 */ /* 0x000fe20003800000 */
[----:B------:R-:W-:Y:S02]  /*68e0*/  IMAD.MOV.U32 R39, RZ, RZ, 0x10 ;  /* 0x00000010ff277424 */ /* 0x000fe400078e00ff */
[----:B------:R-:W-:-:S07]  /*68f0*/  IMAD.MOV.U32 R40, RZ, RZ, -0x1 ;  /* 0xffffffffff287424 */ /* 0x000fce00078e00ff */
[----:B-1-34-:R-:W-:Y:S05]  /*6900*/  WARPSYNC.COLLECTIVE R40, `(.L_x_751) ;  /* 0x0000000028087348 */ /* 0x01afea0003c00000 */
[----:B------:R0:W2:Y:S02]  /*6910*/  SHFL.DOWN P1, R39, R41, R39, R38 ;  /* 0x0800002729277389 */ /* 0x0000a40000020026 */
[----:B01234-:R-:W-:Y:S05]  /*6920*/  ENDCOLLECTIVE ;  /* 0x000000000000791b */ /* 0x01ffea0003800000 */
.L_x_751:
[----:B------:R-:W-:Y:S05]  /*6930*/  BSYNC B0 ;  /* 0x0000000000007941 */ /* 0x000fea0003800000 */
.L_x_750:
[----:B------:R-:W-:Y:S05]  /*6940*/  BRA `(.L_x_752) ;  /* 0xffffffc8000c7947 */ /* 0x000fea000383ffff */
.L_x_488:
[----:B------:R-:W-:Y:S01]  /*6950*/  BSSY B0, `(.L_x_753) ;  /* 0x0000007000007945 */ /* 0x000fe20003800000 */
[----:B------:R-:W-:Y:S01]  /*6960*/  IMAD.MOV.U32 R41, RZ, RZ, R12 ;  /* 0x000000ffff297224 */ /* 0x000fe200078e000c */
[----:B------:R-:W-:Y:S01]  /*6970*/  MOV R39, 0x10 ;  /* 0x0000001000277802 */ /* 0x000fe20000000f00 */
[----:B------:R-:W-:-:S07]  /*6980*/  IMAD.MOV.U32 R40, RZ, RZ, -0x1 ;  /* 0xffffffffff287424 */ /* 0x000fce00078e00ff */
[----:B-1-34-:R-:W-:Y:S05]  /*6990*/  WARPSYNC.COLLECTIVE R40, `(.L_x_754) ;  /* 0x0000000028087348 */ /* 0x01afea0003c00000 */
[----:B------:R0:W2:Y:S02]  /*69a0*/  SHFL.DOWN P1, R39, R41, R39, R38 ;  /* 0x0800002729277389 */ /* 0x0000a40000020026 */
[----:B01234-:R-:W-:Y:S05]  /*69b0*/  ENDCOLLECTIVE ;  /* 0x000000000000791b */ /* 0x01ffea0003800000 */
.L_x_754:
[----:B------:R-:W-:Y:S05]  /*69c0*/  BSYNC B0 ;  /* 0x0000000000007941 */ /* 0x000fea0003800000 */
.L_x_753:
[----:B------:R-:W-:Y:S05]  /*69d0*/  BRA `(.L_x_755) ;  /* 0xffffffc400f07947 */ /* 0x000fea000383ffff */
.L_x_489:
[----:B------:R-:W-:Y:S01]  /*69e0*/  BSSY B0, `(.L_x_756) ;  /* 0x0000007000007945 */ /* 0x000fe20003800000 */
[----:B------:R-:W-:Y:S02]  /*69f0*/  IMAD.MOV.U32 R41, RZ, RZ, R13 ;  /* 0x000000ffff297224 */ /* 0x000fe400078e000d */
[----:B------:R-:W-:Y:S02]  /*6a00*/  IMAD.MOV.U32 R39, RZ, RZ, 0x10 ;  /* 0x00000010ff277424 */ /* 0x000fe400078e00ff */
[----:B------:R-:W-:-:S07]  /*6a10*/  IMAD.MOV.U32 R40, RZ, RZ, -0x1 ;  /* 0xffffffffff287424 */ /* 0x000fce00078e00ff */
[----:B-1-34-:R-:W-:Y:S05]  /*6a20*/  WARPSYNC.COLLECTIVE R40, `(.L_x_757) ;  /* 0x0000000028087348 */ /* 0x01afea0003c00000 */
[----:B------:R0:W2:Y:S02]  /*6a30*/  SHFL.DOWN P1, R39, R41, R39, R38 ;  /* 0x0800002729277389 */ /* 0x0000a40000020026 */
[----:B01234-:R-:W-:Y:S05]  /*6a40*/  ENDCOLLECTIVE ;  /* 0x000000000000791b */ /* 0x01ffea0003800000 */
.L_x_757:
[----:B------:R-:W-:Y:S05]  /*6a50*/  BSYNC B0 ;  /* 0x0000000000007941 */ /* 0x000fea0003800000 */
.L_x_756:
[----:B------:R-:W-:Y:S05]  /*6a60*/  BRA `(.L_x_758) ;  /* 0xffffffc400d47947 */ /* 0x000fea000383ffff */
.L_x_490:
[----:B------:R-:W-:Y:S01]  /*6a70*/  BSSY B0, `(.L_x_759) ;  /* 0x0000005000007945 */ /* 0x000fe20003800000 */
[----:B------:R-:W-:-:S07]  /*6a80*/  IMAD.MOV.U32 R40, RZ, RZ, -0x1 ;  /* 0xffffffffff287424 */ /* 0x000fce00078e00ff */
[----:B-1-34-:R-:W-:Y:S05]  /*6a90*/  WARPSYNC.COLLECTIVE R40, `(.L_x_760) ;  /* 0x0000000028087348 */ /* 0x01afea0003c00000 */
[----:B------:R-:W-:Y:S01]  /*6aa0*/  VOTE.ALL P0, P0 ;  /* 0x0000000000ff7806 */ /* 0x000fe20000000000 */
[----:B-1-34-:R-:W-:-:S12]  /*6ab0*/  ENDCOLLECTIVE ;  /* 0x000000000000791b */ /* 0x01afd80003800000 */
.L_x_760:
[----:B------:R-:W-:Y:S05]  /*6ac0*/  BSYNC B0 ;  /* 0x0000000000007941 */ /* 0x000fea0003800000 */
.L_x_759:
[----:B------:R-:W-:Y:S05]  /*6ad0*/  BRA `(.L_x_761) ;  /* 0xffffffc400cc7947 */ /* 0x000fea000383ffff */
.L_x_762:
        /* <DEDUP_REMOVED lines=10> */
.L_x_1009:


//--------------------- .text._ZN3cub18CUB_300001_SM_10006detail11scan_by_key25DeviceScanByKeyInitKernelINS0_24ReduceByKeyScanTileStateIdiLb1EEEPijEEvT_T0_PN4cuda3std3__415iterator_traitsIS8_vE10value_typeET1_i --------------------------
	.section	.text._ZN3cub18CUB_300001_SM_10006detail11scan_by_key25DeviceScanByKeyInitKernelINS0_24ReduceByKeyScanTileStateIdiLb1EEEPijEEvT_T0_PN4cuda3std3__415iterator_traitsIS8_vE10value_typeET1_i,"ax",@progbits
	.align	128
        .global         _ZN3cub18CUB_300001_SM_10006detail11scan_by_key25DeviceScanByKeyInitKernelINS0_24ReduceByKeyScanTileStateIdiLb1EEEPijEEvT_T0_PN4cuda3std3__415iterator_traitsIS8_vE10value_typeET1_i
        .type           _ZN3cub18CUB_300001_SM_10006detail11scan_by_key25DeviceScanByKeyInitKernelINS0_24ReduceByKeyScanTileStateIdiLb1EEEPijEEvT_T0_PN4cuda3std3__415iterator_traitsIS8_vE10value_typeET1_i,@function
        .size           _ZN3cub18CUB_300001_SM_10006detail11scan_by_key25DeviceScanByKeyInitKernelINS0_24ReduceByKeyScanTileStateIdiLb1EEEPijEEvT_T0_PN4cuda3std3__415iterator_traitsIS8_vE10value_typeET1_i,(.L_x_1010 - _ZN3cub18CUB_300001_SM_10006detail11scan_by_key25DeviceScanByKeyInitKernelINS0_24ReduceByKeyScanTileStateIdiLb1EEEPijEEvT_T0_PN4cuda3std3__415iterator_traitsIS8_vE10value_typeET1_i)
        .other          _ZN3cub18CUB_300001_SM_10006detail11scan_by_key25DeviceScanByKeyInitKernelINS0_24ReduceByKeyScanTileStateIdiLb1EEEPijEEvT_T0_PN4cuda3std3__415iterator_traitsIS8_vE10value_typeET1_i,@"STO_CUDA_ENTRY STV_DEFAULT"
_ZN3cub18CUB_300001_SM_10006detail11scan_by_key25DeviceScanByKeyInitKernelINS0_24ReduceByKeyScanTileStateIdiLb1EEEPijEEvT_T0_PN4cuda3std3__415iterator_traitsIS8_vE10value_typeET1_i:
.text._ZN3cub18CUB_300001_SM_10006detail11scan_by_key25DeviceScanByKeyInitKernelINS0_24ReduceByKeyScanTileStateIdiLb1EEEPijEEvT_T0_PN4cuda3std3__415iterator_traitsIS8_vE10value_typeET1_i:
        /* <DEDUP_REMOVED lines=14> */
[----:B------:R-:W-:Y:S02]  /*00e0*/  @!P1 MOV R6, 0x63 ;  /* 0x0000006300069802 */ /* 0x000fe40000000f00 */
[----:B------:R-:W-:-:S04]  /*00f0*/  @!P1 MOV R7, 0x0 ;  /* 0x0000000000079802 */ /* 0x000fc80000000f00 */
[----:B------:R-:W2:Y:S01]  /*0100*/  @!P1 LDC.64 R2, c[0x0][0x380] ;  /* 0x0000e000ff029b82 */ /* 0x000ea20000000a00 */
[----:B-1----:R-:W-:-:S04]  /*0110*/  @!P0 IMAD.WIDE.U32 R8, R0, 0x10, R8 ;  /* 0x0000001000088825 */ /* 0x002fc800078e0008 */
[----:B--2---:R-:W-:-:S05]  /*0120*/  @!P1 IMAD.WIDE R2, R11, 0x10, R2 ;  /* 0x000000100b029825 */ /* 0x004fca00078e0202 */
[----:B0-----:R0:W-:Y:S04]  /*0130*/  @!P1 STG.E.128 desc[UR4][R2.64+0x200], R4 ;  /* 0x0002000402009986 */ /* 0x0011e8000c101d04 */
[----:B------:R0:W-:Y:S01]  /*0140*/  @!P0 STG.E.128 desc[UR4][R8.64], RZ ;  /* 0x000000ff08008986 */ /* 0x0001e2000c101d04 */
[----:B------:R-:W-:Y:S05]  /*0150*/  @P2 EXIT ;  /* 0x000000000000294d */ /* 0x000fea0003800000 */
[----:B------:R-:W1:Y:S08]  /*0160*/  LDC R0, c[0x0][0x398] ;  /* 0x0000e600ff007b82 */ /* 0x000e700000000800 */
[----:B0-----:R-:W0:Y:S01]  /*0170*/  LDC.64 R2, c[0x0][0x388] ;  /* 0x0000e200ff027b82 */ /* 0x001e220000000a00 */
[----:B-1----:R-:W-:-:S04]  /*0180*/  IMAD R5, R11, R0, -0x1 ;  /* 0xffffffff0b057424 */ /* 0x002fc800078e0200 */
[----:B0-----:R-:W-:-:S03]  /*0190*/  IMAD.WIDE.U32 R2, R5, 0x4, R2 ;  /* 0x0000000405027825 */ /* 0x001fc600078e0002 */
[----:B------:R-:W0:Y:S03]  /*01a0*/  LDC.64 R4, c[0x0][0x390] ;  /* 0x0000e400ff047b82 */ /* 0x000e260000000a00 */
[----:B------:R-:W2:Y:S01]  /*01b0*/  LDG.E R3, desc[UR4][R2.64] ;  /* 0x0000000402037981 */ /* 0x000ea2000c1e1900 */
[----:B0-----:R-:W-:-:S05]  /*01c0*/  IMAD.WIDE.U32 R4, R11, 0x4, R4 ;  /* 0x000000040b047825 */ /* 0x001fca00078e0004 */
[----:B--2---:R-:W-:Y:S01]  /*01d0*/  STG.E desc[UR4][R4.64], R3 ;  /* 0x0000000304007986 */ /* 0x004fe2000c101904 */
[----:B------:R-:W-:Y:S05]  /*01e0*/  EXIT ;  /* 0x000000000000794d */ /* 0x000fea0003800000 */
.L_x_763:
        /* <DEDUP_REMOVED lines=9> */
.L_x_1010:


//--------------------- .text._ZN3cub18CUB_300001_SM_10006detail6reduce28DeviceReduceSingleTileKernelINS2_10policy_hubIdyN4cuda3__47maximumIdEEE10Policy1000EPdSB_iS8_ddNS5_3std3__410__identityEEEvT0_T1_T2_T3_T4_T6_ --------------------------
	.section	.text._ZN3cub18CUB_300001_SM_10006detail6reduce28DeviceReduceSingleTileKernelINS2_10policy_hubIdyN4cuda3__47maximumIdEEE10Policy1000EPdSB_iS8_ddNS5_3std3__410__identityEEEvT0_T1_T2_T3_T4_T6_,"ax",@progbits
	.align	128
        .global         _ZN3cub18CUB_300001_SM_10006detail6reduce28DeviceReduceSingleTileKernelINS2_10policy_hubIdyN4cuda3__47maximumIdEEE10Policy1000EPdSB_iS8_ddNS5_3std3__410__identityEEEvT0_T1_T2_T3_T4_T6_
        .type           _ZN3cub18CUB_300001_SM_10006detail6reduce28DeviceReduceSingleTileKernelINS2_10policy_hubIdyN4cuda3__47maximumIdEEE10Policy1000EPdSB_iS8_ddNS5_3std3__410__identityEEEvT0_T1_T2_T3_T4_T6_,@function
        .size           _ZN3cub18CUB_300001_SM_10006detail6reduce28DeviceReduceSingleTileKernelINS2_10policy_hubIdyN4cuda3__47maximumIdEEE10Policy1000EPdSB_iS8_ddNS5_3std3__410__identityEEEvT0_T1_T2_T3_T4_T6_,(.L_x_1011 - _ZN3cub18CUB_300001_SM_10006detail6reduce28DeviceReduceSingleTileKernelINS2_10policy_hubIdyN4cuda3__47maximumIdEEE10Policy1000EPdSB_iS8_ddNS5_3std3__410__identityEEEvT0_T1_T2_T3_T4_T6_)
        .other          _ZN3cub18CUB_300001_SM_10006detail6reduce28DeviceReduceSingleTileKernelINS2_10policy_hubIdyN4cuda3__47maximumIdEEE10Policy1000EPdSB_iS8_ddNS5_3std3__410__identityEEEvT0_T1_T2_T3_T4_T6_,@"STO_CUDA_ENTRY STV_DEFAULT"
_ZN3cub18CUB_300001_SM_10006detail6reduce28DeviceReduceSingleTileKernelINS2_10policy_hubIdyN4cuda3__47maximumIdEEE10Policy1000EPdSB_iS8_ddNS5_3std3__410__identityEEEvT0_T1_T2_T3_T4_T6_:
.text._ZN3cub18CUB_300001_SM_10006detail6reduce28DeviceReduceSingleTileKernelINS2_10policy_hubIdyN4cuda3__47maximumIdEEE10Policy1000EPdSB_iS8_ddNS5_3std3__410__identityEEEvT0_T1_T2_T3_T4_T6_:
[----:B------:R-:W-:Y:S01]  /*0000*/  LDC R1, c[0x0][0x37c] ;  /* 0x0000df00ff017b82 */ /* 0x000fe20000000800 */
[----:B------:R-:W0:Y:S01]  /*0010*/  LDCU UR4, c[0x0][0x390] ;  /* 0x00007200ff0477ac */ /* 0x000e220008000800 */
[----:B------:R-:W1:Y:S01]  /*0020*/  LDCU.64 UR6, c[0x0][0x358] ;  /* 0x00006b00ff0677ac */ /* 0x000e620008000a00 */
[----:B0-----:R-:W-:-:S05]  /*0030*/  IMAD.U32 R4, RZ, RZ, UR4 ;  /* 0x00000004ff047e24 */ /* 0x001fca000f8e00ff */
[----:B------:R-:W-:-:S13]  /*0040*/  ISETP.NE.AND P0, PT, R4, RZ, PT ;  /* 0x000000ff0400720c */ /* 0x000fda0003f05270 */
[----:B-1----:R-:W-:Y:S05]  /*0050*/  @P0 BRA `(.L_x_764) ;  /* 0x00000000001c0947 */ /* 0x002fea0003800000 */
[----:B------:R-:W0:Y:S02]  /*0060*/  S2R R0, SR_TID.X ;  /* 0x0000000000007919 */ /* 0x000e240000002100 */
[----:B0-----:R-:W-:-:S13]  /*0070*/  ISETP.NE.AND P0, PT, R0, RZ, PT ;  /* 0x000000ff0000720c */ /* 0x001fda0003f05270 */
[----:B------:R-:W-:Y:S05]  /*0080*/  @P0 EXIT ;  /* 0x000000000000094d */ /* 0x000fea0003800000 */
[----:B------:R-:W0:Y:S08]  /*0090*/  LDC.64 R2, c[0x0][0x388] ;  /* 0x0000e200ff027b82 */ /* 0x000e300000000a00 */
[----:B------:R-:W0:Y:S02]  /*00a0*/  LDC.64 R4, c[0x0][0x398] ;  /* 0x0000e600ff047b82 */ /* 0x000e240000000a00 */
[----:B0-----:R-:W-:Y:S01]  /*00b0*/  STG.E.64 desc[UR6][R2.64], R4 ;  /* 0x0000000402007986 */ /* 0x001fe2000c101b06 */
[----:B------:R-:W-:Y:S05]  /*00c0*/  EXIT ;  /* 0x000000000000794d */ /* 0x000fea0003800000 */
.L_x_764:
[----:B------:R-:W0:Y:S01]  /*00d0*/  LDCU UR4, c[0x0][0x380] ;  /* 0x00007000ff0477ac */ /* 0x000e220008000800 */
[----:B------:R-:W-:Y:S01]  /*00e0*/  BSSY.RECONVERGENT B0, `(.L_x_765) ;  /* 0x00005b3000007945 */ /* 0x000fe20003800200 */
[----:B0-----:R-:W-:-:S09]  /*00f0*/  ULOP3.LUT UP0, URZ, UR4, 0x1f, URZ, 0xc0, !UPT ;  /* 0x0000001f04ff7892 */ /* 0x001fd2000f80c0ff */
[----:B------:R-:W-:Y:S05]  /*0100*/  BRA.U UP0, `(.L_x_766) ;  /* 0x0000002d003c7547 */ /* 0x000fea000b800000 */
[----:B------:R-:W-:-:S13]  /*0110*/  ISETP.GT.AND P0, PT, R4, 0x7ff, PT ;  /* 0x000007ff0400780c */ /* 0x000fda0003f04270 */
[----:B------:R-:W-:Y:S05]  /*0120*/  @P0 BRA `(.L_x_767) ;  /* 0x0000001400e80947 */ /* 0x000fea0003800000 */
[----:B------:R-:W0:Y:S01]  /*0130*/  S2R R3, SR_TID.X ;  /* 0x0000000000037919 */ /* 0x000e220000002100 */
[----:B------:R-:W-:Y:S01]  /*0140*/  BSSY.RECONVERGENT B1, `(.L_x_768) ;  /* 0x0000009000017945 */ /* 0x000fe20003800200 */
[----:B------:R-:W-:Y:S02]  /*0150*/  CS2R R6, SRZ ;  /* 0x0000000000067805 */ /* 0x000fe4000001ff00 */
[----:B0-----:R-:W-:Y:S01]  /*0160*/  ISETP.GE.AND P0, PT, R3, R4, PT ;  /* 0x000000040300720c */ /* 0x001fe20003f06270 */
[----:B------:R-:W-:-:S12]  /*0170*/  IMAD.MOV.U32 R5, RZ, RZ, R3 ;  /* 0x000000ffff057224 */ /* 0x000fd800078e0003 */
[----:B------:R-:W-:Y:S05]  /*0180*/  @P0 BRA `(.L_x_769) ;  /* 0x0000000000100947 */ /* 0x000fea0003800000 */
[----:B------:R-:W0:Y:S02]  /*0190*/  LDC.64 R6, c[0x0][0x380] ;  /* 0x0000e000ff067b82 */ /* 0x000e240000000a00 */
[----:B0-----:R-:W-:-:S06]  /*01a0*/  IMAD.WIDE.U32 R6, R3, 0x8, R6 ;  /* 0x0000000803067825 */ /* 0x001fcc00078e0006 */
[----:B------:R-:W5:Y:S01]  /*01b0*/  LDG.E.64.CONSTANT R6, desc[UR6][R6.64] ;  /* 0x0000000606067981 */ /* 0x000f62000c1e9b00 */
[----:B------:R-:W-:-:S07]  /*01c0*/  VIADD R5, R3, 0x100 ;  /* 0x0000010003057836 */ /* 0x000fce0000000000 */
.L_x_769:
[----:B------:R-:W-:Y:S05]  /*01d0*/  BSYNC.RECONVERGENT B1 ;  /* 0x0000000000017941 */ /* 0x000fea0003800200 */
.L_x_768:
[----:B------:R-:W-:Y:S01]  /*01e0*/  ISETP.GE.AND P0, PT, R5, R4, PT ;  /* 0x000000040500720c */ /* 0x000fe20003f06270 */
[----:B------:R-:W-:-:S12]  /*01f0*/  BSSY.RECONVERGENT B1, `(.L_x_770) ;  /* 0x00000b0000017945 */ /* 0x000fd80003800200 */
[----:B------:R-:W-:Y:S05]  /*0200*/  @P0 BRA `(.L_x_771) ;  /* 0x0000000800b80947 */ /* 0x000fea0003800000 */
[----:B------:R-:W-:Y:S01]  /*0210*/  LOP3.LUT R9, RZ, R5, RZ, 0x33, !PT ;  /* 0x00000005ff097212 */ /* 0x000fe200078e33ff */
[----:B------:R-:W-:Y:S04]  /*0220*/  BSSY.RECONVERGENT B2, `(.L_x_772) ;  /* 0x0000019000027945 */ /* 0x000fe80003800200 */
[----:B------:R-:W-:-:S05]  /*0230*/  IMAD.IADD R0, R9, 0x1, R4 ;  /* 0x0000000109007824 */ /* 0x000fca00078e0204 */
[C---:B------:R-:W-:Y:S02]  /*0240*/  LOP3.LUT R2, R0.reuse, 0x300, RZ, 0xc0, !PT ;  /* 0x0000030000027812 */ /* 0x040fe400078ec0ff */
[----:B------:R-:W-:Y:S02]  /*0250*/  ISETP.GE.U32.AND P0, PT, R0, 0x300, PT ;  /* 0x000003000000780c */ /* 0x000fe40003f06070 */
[----:B------:R-:W-:-:S13]  /*0260*/  ISETP.NE.AND P1, PT, R2, 0x300, PT ;  /* 0x000003000200780c */ /* 0x000fda0003f25270 */
[----:B------:R-:W-:Y:S05]  /*0270*/  @!P1 BRA `(.L_x_773) ;  /* 0x00000000004c9947 */ /* 0x000fea0003800000 */
[----:B------:R-:W0:Y:S01]  /*0280*/  LDC.64 R8, c[0x0][0x380] ;  /* 0x0000e000ff087b82 */ /* 0x000e220000000a00 */
[----:B------:R-:W-:-:S04]  /*0290*/  LEA.HI R0, R0, 0x1, RZ, 0x18 ;  /* 0x0000000100007811 */ /* 0x000fc800078fc0ff */
[----:B------:R-:W-:-:S05]  /*02a0*/  LOP3.LUT R0, R0, 0x3, RZ, 0xc0, !PT ;  /* 0x0000000300007812 */ /* 0x000fca00078ec0ff */
[----:B------:R-:W-:Y:S02]  /*02b0*/  IMAD.MOV R0, RZ, RZ, -R0 ;  /* 0x000000ffff007224 */ /* 0x000fe400078e0a00 */
[----:B0-----:R-:W-:-:S04]  /*02c0*/  IMAD.WIDE.U32 R8, R5, 0x8, R8 ;  /* 0x0000000805087825 */ /* 0x001fc800078e0008 */
[----:B------:R-:W-:Y:S02]  /*02d0*/  IMAD.MOV.U32 R2, RZ, RZ, R8 ;  /* 0x000000ffff027224 */ /* 0x000fe400078e0008 */
[----:B------:R-:W-:-:S07]  /*02e0*/  IMAD.MOV.U32 R11, RZ, RZ, R9 ;  /* 0x000000ffff0b7224 */ /* 0x000fce00078e0009 */
.L_x_774:
[----:B------:R-:W-:Y:S02]  /*02f0*/  IMAD.MOV.U32 R8, RZ, RZ, R2 ;  /* 0x000000ffff087224 */ /* 0x000fe400078e0002 */
[----:B------:R-:W-:-:S06]  /*0300*/  IMAD.MOV.U32 R9, RZ, RZ, R11 ;  /* 0x000000ffff097224 */ /* 0x000fcc00078e000b */
[----:B------:R-:W2:Y:S01]  /*0310*/  LDG.E.64.CONSTANT R8, desc[UR6][R8.64] ;  /* 0x0000000608087981 */ /* 0x000ea2000c1e9b00 */
[----:B------:R-:W-:Y:S01]  /*0320*/  VIADD R0, R0, 0x1 ;  /* 0x0000000100007836 */ /* 0x000fe20000000000 */
[----:B------:R-:W-:Y:S01]  /*0330*/  IADD3 R2, P3, PT, R2, 0x800, RZ ;  /* 0x0000080002027810 */ /* 0x000fe20007f7e0ff */
[----:B------:R-:W-:-:S03]  /*0340*/  VIADD R5, R5, 0x100 ;  /* 0x0000010005057836 */ /* 0x000fc60000000000 */
[----:B------:R-:W-:Y:S01]  /*0350*/  ISETP.NE.AND P2, PT, R0, RZ, PT ;  /* 0x000000ff0000720c */ /* 0x000fe20003f45270 */
[----:B------:R-:W-:Y:S01]  /*0360*/  IMAD.X R11, RZ, RZ, R11, P3 ;  /* 0x000000ffff0b7224 */ /* 0x000fe200018e060b */
[----:B--2--5:R-:W-:-:S06]  /*0370*/  DSETP.GEU.AND P1, PT, R6, R8, PT ;  /* 0x000000080600722a */ /* 0x024fcc0003f2e000 */
[----:B------:R-:W-:Y:S02]  /*0380*/  FSEL R6, R8, R6, !P1 ;  /* 0x0000000608067208 */ /* 0x000fe40004800000 */
[----:B------:R-:W-:-:S03]  /*0390*/  FSEL R7, R9, R7, !P1 ;  /* 0x0000000709077208 */ /* 0x000fc60004800000 */
[----:B------:R-:W-:Y:S05]  /*03a0*/  @P2 BRA `(.L_x_774) ;  /* 0xfffffffc00d02947 */ /* 0x000fea000383ffff */
.L_x_773:
[----:B------:R-:W-:Y:S05]  /*03b0*/  BSYNC.RECONVERGENT B2 ;  /* 0x0000000000027941 */ /* 0x000fea0003800200 */
.L_x_772:
[----:B------:R-:W-:Y:S05]  /*03c0*/  @!P0 BRA `(.L_x_771) ;  /* 0x0000000800488947 */ /* 0x000fea0003800000 */
[----:B------:R-:W-:Y:S01]  /*03d0*/  IMAD.IADD R0, R4, 0x1, -R5 ;  /* 0x0000000104007824 */ /* 0x000fe200078e0a05 */
[----:B------:R-:W-:Y:S01]  /*03e0*/  BSSY.RECONVERGENT B2, `(.L_x_775) ;  /* 0x0000051000027945 */ /* 0x000fe20003800200 */
[----:B------:R-:W-:-:S03]  /*03f0*/  PLOP3.LUT P0, PT, PT, PT, PT, 0x80, 0x8 ;  /* 0x000000000008781c */ /* 0x000fc60003f0f070 */
[----:B------:R-:W-:-:S13]  /*0400*/  ISETP.GT.AND P1, PT, R0, 0xc00, PT ;  /* 0x00000c000000780c */ /* 0x000fda0003f24270 */
[----:B------:R-:W-:Y:S05]  /*0410*/  @!P1 BRA `(.L_x_776) ;  /* 0x0000000400349947 */ /* 0x000fea0003800000 */
[----:B------:R-:W0:Y:S01]  /*0420*/  LDC.64 R8, c[0x0][0x380] ;  /* 0x0000e000ff087b82 */ /* 0x000e220000000a00 */
[----:B------:R-:W-:Y:S01]  /*0430*/  PLOP3.LUT P0, PT, PT, PT, PT, 0x8, 0x80 ;  /* 0x000000000080781c */ /* 0x000fe20003f0e170 */
[----:B------:R-:W-:-:S12]  /*0440*/  VIADD R0, R4, 0xfffff400 ;  /* 0xfffff40004007836 */ /* 0x000fd80000000000 */
.L_x_777:
[----:B0-----:R-:W-:-:S05]  /*0450*/  IMAD.WIDE R30, R5, 0x8, R8 ;  /* 0x00000008051e7825 */ /* 0x001fca00078e0208 */
[----:B------:R-:W2:Y:S04]  /*0460*/  LDG.E.64.CONSTANT R10, desc[UR6][R30.64] ;  /* 0x000000061e0a7981 */ /* 0x000ea8000c1e9b00 */
[----:B------:R-:W3:Y:S04]  /*0470*/  LDG.E.64.CONSTANT R12, desc[UR6][R30.64+0x800] ;  /* 0x000800061e0c7981 */ /* 0x000ee8000c1e9b00 */
[----:B------:R-:W4:Y:S01]  /*0480*/  LDG.E.64.CONSTANT R14, desc[UR6][R30.64+0x1000] ;  /* 0x001000061e0e7981 */ /* 0x000f22000c1e9b00 */
[----:B------:R-:W-:-:S03]  /*0490*/  VIADD R39, R5, 0x400 ;  /* 0x0000040005277836 */ /* 0x000fc60000000000 */
[----:B------:R-:W4:Y:S01]  /*04a0*/  LDG.E.64.CONSTANT R16, desc[UR6][R30.64+0x1800] ;  /* 0x001800061e107981 */ /* 0x000f22000c1e9b00 */
[----:B------:R-:W-:-:S05]  /*04b0*/  IMAD.WIDE R38, R39, 0x8, R8 ;  /* 0x0000000827267825 */ /* 0x000fca00078e0208 */
[----:B------:R-:W4:Y:S04]  /*04c0*/  LDG.E.64.CONSTANT R18, desc[UR6][R38.64] ;  /* 0x0000000626127981 */ /* 0x000f28000c1e9b00 */
[----:B------:R-:W4:Y:S04]  /*04d0*/  LDG.E.64.CONSTANT R20, desc[UR6][R38.64+0x800] ;  /* 0x0008000626147981 */ /* 0x000f28000c1e9b00 */
        /* <DEDUP_REMOVED lines=12> */
[----:B------:R-:W4:Y:S04]  /*05a0*/  LDG.E.64.CONSTANT R38, desc[UR6][R44.64+0x1000] ;  /* 0x001000062c267981 */ /* 0x000f28000c1e9b00 */
[----:B------:R-:W4:Y:S01]  /*05b0*/  LDG.E.64.CONSTANT R40, desc[UR6][R44.64+0x1800] ;  /* 0x001800062c287981 */ /* 0x000f22000c1e9b00 */
[----:B------:R-:W-:-:S05]  /*05c0*/  VIADD R5, R5, 0x1000 ;  /* 0x0000100005057836 */ /* 0x000fca0000000000 */
[----:B------:R-:W-:Y:S01]  /*05d0*/  ISETP.GE.AND P2, PT, R5, R0, PT ;  /* 0x000000000500720c */ /* 0x000fe20003f46270 */
[----:B--2--5:R-:W-:-:S06]  /*05e0*/  DSETP.GEU.AND P1, PT, R6, R10, PT ;  /* 0x0000000a0600722a */ /* 0x024fcc0003f2e000 */
[----:B------:R-:W-:Y:S02]  /*05f0*/  FSEL R6, R10, R6, !P1 ;  /* 0x000000060a067208 */ /* 0x000fe40004800000 */
[----:B------:R-:W-:-:S06]  /*0600*/  FSEL R7, R11, R7, !P1 ;  /* 0x000000070b077208 */ /* 0x000fcc0004800000 */
[----:B---3--:R-:W-:-:S06]  /*0610*/  DSETP.GEU.AND P1, PT, R6, R12, PT ;  /* 0x0000000c0600722a */ /* 0x008fcc0003f2e000 */
[----:B------:R-:W-:Y:S02]  /*0620*/  FSEL R6, R12, R6, !P1 ;  /* 0x000000060c067208 */ /* 0x000fe40004800000 */
[----:B------:R-:W-:-:S06]  /*0630*/  FSEL R7, R13, R7, !P1 ;  /* 0x000000070d077208 */ /* 0x000fcc0004800000 */
[----:B----4-:R-:W-:-:S06]  /*0640*/  DSETP.GEU.AND P1, PT, R6, R14, PT ;  /* 0x0000000e0600722a */ /* 0x010fcc0003f2e000 */
[----:B------:R-:W-:Y:S02]  /*0650*/  FSEL R6, R14, R6, !P1 ;  /* 0x000000060e067208 */ /* 0x000fe40004800000 */
[----:B------:R-:W-:-:S06]  /*0660*/  FSEL R7, R15, R7, !P1 ;  /* 0x000000070f077208 */ /* 0x000fcc0004800000 */
[----:B------:R-:W-:-:S06]  /*0670*/  DSETP.GEU.AND P1, PT, R6, R16, PT ;  /* 0x000000100600722a */ /* 0x000fcc0003f2e000 */
        /* <DEDUP_REMOVED lines=37> */
[----:B------:R-:W-:Y:S01]  /*08d0*/  FSEL R7, R41, R7, !P1 ;  /* 0x0000000729077208 */ /* 0x000fe20004800000 */
[----:B------:R-:W-:Y:S06]  /*08e0*/  @!P2 BRA `(.L_x_777) ;  /* 0xfffffff800d8a947 */ /* 0x000fec000383ffff */
.L_x_776:
[----:B------:R-:W-:Y:S05]  /*08f0*/  BSYNC.RECONVERGENT B2 ;  /* 0x0000000000027941 */ /* 0x000fea0003800200 */
.L_x_775:
[----:B------:R-:W-:Y:S01]  /*0900*/  IMAD.IADD R0, R4, 0x1, -R5 ;  /* 0x0000000104007824 */ /* 0x000fe200078e0a05 */
[----:B------:R-:W-:Y:S04]  /*0910*/  BSSY.RECONVERGENT B2, `(.L_x_778) ;  /* 0x0000029000027945 */ /* 0x000fe80003800200 */
[----:B------:R-:W-:-:S13]  /*0920*/  ISETP.GT.AND P1, PT, R0, 0x400, PT ;  /* 0x000004000000780c */ /* 0x000fda0003f24270 */
[----:B------:R-:W-:Y:S05]  /*0930*/  @!P1 BRA `(.L_x_779) ;  /* 0x0000000000989947 */ /* 0x000fea0003800000 */
[----:B------:R-:W0:Y:S02]  /*0940*/  LDC.64 R18, c[0x0][0x380] ;  /* 0x0000e000ff127b82 */ /* 0x000e240000000a00 */
        /* <DEDUP_REMOVED lines=11> */
[----:B------:R-:W-:Y:S01]  /*0a00*/  VIADD R5, R5, 0x800 ;  /* 0x0000080005057836 */ /* 0x000fe20000000000 */
        /* <DEDUP_REMOVED lines=20> */
[----:B------:R-:W-:Y:S02]  /*0b50*/  FSEL R7, R25, R7, !P0 ;  /* 0x0000000719077208 */ /* 0x000fe40004000000 */
[----:B------:R-:W-:-:S04]  /*0b60*/  PLOP3.LUT P0, PT, PT, PT, PT, 0x8, 0x80 ;  /* 0x000000000080781c */ /* 0x000fc80003f0e170 */
[----:B------:R-:W-:-:S06]  /*0b70*/  DSETP.GEU.AND P1, PT, R6, R26, PT ;  /* 0x0000001a0600722a */ /* 0x000fcc0003f2e000 */
[----:B------:R-:W-:Y:S02]  /*0b80*/  FSEL R6, R26, R6, !P1 ;  /* 0x000000061a067208 */ /* 0x000fe40004800000 */
[----:B------:R-:W-:-:S07]  /*0b90*/  FSEL R7, R27, R7, !P1 ;  /* 0x000000071b077208 */ /* 0x000fce0004800000 */
.L_x_779:
[----:B------:R-:W-:Y:S05]  /*0ba0*/  BSYNC.RECONVERGENT B2 ;  /* 0x0000000000027941 */ /* 0x000fea0003800200 */
.L_x_778:
[----:B------:R-:W-:-:S13]  /*0bb0*/  ISETP.LT.OR P0, PT, R5, R4, P0 ;  /* 0x000000040500720c */ /* 0x000fda0000701670 */
[----:B------:R-:W-:Y:S05]  /*0bc0*/  @!P0 BRA `(.L_x_771) ;  /* 0x0000000000488947 */ /* 0x000fea0003800000 */
[----:B------:R-:W0:Y:S02]  /*0bd0*/  LDC.64 R8, c[0x0][0x380] ;  /* 0x0000e000ff087b82 */ /* 0x000e240000000a00 */
[----:B0-----:R-:W-:-:S05]  /*0be0*/  IMAD.WIDE R8, R5, 0x8, R8 ;  /* 0x0000000805087825 */ /* 0x001fca00078e0208 */
[----:B------:R-:W2:Y:S04]  /*0bf0*/  LDG.E.64.CONSTANT R10, desc[UR6][R8.64] ;  /* 0x00000006080a7981 */ /* 0x000ea8000c1e9b00 */
[----:B------:R-:W3:Y:S04]  /*0c00*/  LDG.E.64.CONSTANT R12, desc[UR6][R8.64+0x800] ;  /* 0x00080006080c7981 */ /* 0x000ee8000c1e9b00 */
[----:B------:R-:W4:Y:S04]  /*0c10*/  LDG.E.64.CONSTANT R14, desc[UR6][R8.64+0x1000] ;  /* 0x00100006080e7981 */ /* 0x000f28000c1e9b00 */
[----:B------:R-:W4:Y:S01]  /*0c20*/  LDG.E.64.CONSTANT R16, desc[UR6][R8.64+0x1800] ;  /* 0x0018000608107981 */ /* 0x000f22000c1e9b00 */
        /* <DEDUP_REMOVED lines=11> */
[----:B------:R-:W-:-:S07]  /*0ce0*/  FSEL R7, R17, R7, !P0 ;  /* 0x0000000711077208 */ /* 0x000fce0004000000 */
.L_x_771:
[----:B------:R-:W-:Y:S05]  /*0cf0*/  BSYNC.RECONVERGENT B1 ;  /* 0x0000000000017941 */ /* 0x000fea0003800200 */
.L_x_770:
[----:B------:R-:W-:-:S13]  /*0d00*/  ISETP.GE.AND P0, PT, R4, 0x100, PT ;  /* 0x000001000400780c */ /* 0x000fda0003f06270 */
[----:B------:R-:W-:Y:S05]  /*0d10*/  @!P0 BRA `(.L_x_780) ;  /* 0x00000004003c8947 */ /* 0x000fea0003800000 */
[----:B------:R-:W0:Y:S01]  /*0d20*/  S2R R8, SR_LANEID ;  /* 0x0000000000087919 */ /* 0x000e220000000000 */
[----:B-----5:R-:W-:Y:S04]  /*0d30*/  SHFL.DOWN PT, R4, R6, 0x1, 0x1f ;  /* 0x08201f0006047f89 */ /* 0x020fe800000e0000 */
[----:B------:R-:W1:Y:S02]  /*0d40*/  SHFL.DOWN PT, R5, R7, 0x1, 0x1f ;  /* 0x08201f0007057f89 */ /* 0x000e6400000e0000 */
[----:B-1----:R-:W-:Y:S01]  /*0d50*/  DSETP.GEU.AND P1, PT, R6, R4, PT ;  /* 0x000000040600722a */ /* 0x002fe20003f2e000 */
[C---:B0-----:R-:W-:Y:S02]  /*0d60*/  ISETP.GT.AND P0, PT, R8.reuse, 0x1e, PT ;  /* 0x0000001e0800780c */ /* 0x041fe40003f04270 */
[----:B------:R-:W-:-:S03]  /*0d70*/  ISETP.NE.AND P2, PT, R8, RZ, PT ;  /* 0x000000ff0800720c */ /* 0x000fc60003f45270 */
[----:B------:R-:W-:Y:S02]  /*0d80*/  FSEL R9, R4, R6, !P1 ;  /* 0x0000000604097208 */ /* 0x000fe40004800000 */
[----:B------:R-:W-:Y:S02]  /*0d90*/  FSEL R5, R5, R7, !P1 ;  /* 0x0000000705057208 */ /* 0x000fe40004800000 */
[----:B------:R-:W-:Y:S02]  /*0da0*/  FSEL R6, R6, R9, P0 ;  /* 0x0000000906067208 */ /* 0x000fe40000000000 */
[----:B------:R-:W-:Y:S02]  /*0db0*/  FSEL R11, R7, R5, P0 ;  /* 0x00000005070b7208 */ /* 0x000fe40000000000 */
[----:B------:R-:W-:Y:S01]  /*0dc0*/  ISETP.GT.AND P0, PT, R8, 0x1d, PT ;  /* 0x0000001d0800780c */ /* 0x000fe20003f04270 */
[----:B------:R-:W-:Y:S01]  /*0dd0*/  SHFL.DOWN PT, R4, R6, 0x2, 0x1f ;  /* 0x08401f0006047f89 */ /* 0x000fe200000e0000 */
[----:B------:R-:W-:Y:S01]  /*0de0*/  @!P2 MOV R2, 0x400 ;  /* 0x000004000002a802 */ /* 0x000fe20000000f00 */
[----:B------:R-:W-:Y:S01]  /*0df0*/  IMAD.MOV.U32 R7, RZ, RZ, R11 ;  /* 0x000000ffff077224 */ /* 0x000fe200078e000b */
[----:B------:R-:W-:Y:S01]  /*0e00*/  @!P2 SHF.R.U32.HI R0, RZ, 0x2, R3 ;  /* 0x00000002ff00a819 */ /* 0x000fe20000011603 */
[----:B------:R-:W0:Y:S03]  /*0e10*/  SHFL.DOWN PT, R5, R11, 0x2, 0x1f ;  /* 0x08401f000b057f89 */ /* 0x000e2600000e0000 */
[----:B------:R-:W-:Y:S01]  /*0e20*/  @!P2 LOP3.LUT R0, R0, 0xf8, RZ, 0xc0, !PT ;  /* 0x000000f80000a812 */ /* 0x000fe200078ec0ff */
[----:B------:R-:W1:Y:S01]  /*0e30*/  @!P2 S2R R9, SR_CgaCtaId ;  /* 0x000000000009a919 */ /* 0x000e620000008800 */
[----:B0-----:R-:W-:-:S06]  /*0e40*/  DSETP.GEU.AND P1, PT, R6, R4, PT ;  /* 0x000000040600722a */ /* 0x001fcc0003f2e000 */
[----:B------:R-:W-:Y:S02]  /*0e50*/  @!P0 FSEL R6, R4, R6, !P1 ;  /* 0x0000000604068208 */ /* 0x000fe40004800000 */
[----:B------:R-:W-:Y:S02]  /*0e60*/  @!P0 FSEL R11, R5, R11, !P1 ;  /* 0x0000000b050b8208 */ /* 0x000fe40004800000 */
[----:B------:R-:W-:Y:S01]  /*0e70*/  ISETP.GT.AND P0, PT, R8, 0x1b, PT ;  /* 0x0000001b0800780c */ /* 0x000fe20003f04270 */
[----:B------:R-:W-:Y:S02]  /*0e80*/  SHFL.DOWN PT, R4, R6, 0x4, 0x1f ;  /* 0x08801f0006047f89 */ /* 0x000fe400000e0000 */
[----:B------:R-:W-:Y:S02]  /*0e90*/  IMAD.MOV.U32 R7, RZ, RZ, R11 ;  /* 0x000000ffff077224 */ /* 0x000fe400078e000b */
[----:B------:R-:W0:Y:S04]  /*0ea0*/  SHFL.DOWN PT, R5, R11, 0x4, 0x1f ;  /* 0x08801f000b057f89 */ /* 0x000e2800000e0000 */
        /* <DEDUP_REMOVED lines=14> */
[----:B0-----:R-:W-:Y:S01]  /*0f90*/  DSETP.GEU.AND P0, PT, R6, R4, PT ;  /* 0x000000040600722a */ /* 0x001fe20003f0e000 */
[----:B-1----:R-:W-:-:S05]  /*0fa0*/  @!P2 LEA R7, R9, R2, 0x18 ;  /* 0x000000020907a211 */ /* 0x002fca00078ec0ff */
[----:B------:R-:W-:Y:S01]  /*0fb0*/  FSEL R4, R4, R6, !P0 ;  /* 0x0000000604047208 */ /* 0x000fe20004000000 */
[----:B------:R-:W-:Y:S01]  /*0fc0*/  @!P2 IMAD.IADD R9, R0, 0x1, R7 ;  /* 0x000000010009a824 */ /* 0x000fe200078e0207 */
[----:B------:R-:W-:Y:S02]  /*0fd0*/  FSEL R5, R5, R11, !P0 ;  /* 0x0000000b05057208 */ /* 0x000fe40004000000 */
[----:B------:R-:W-:Y:S02]  /*0fe0*/  ISETP.NE.AND P0, PT, R3, RZ, PT ;  /* 0x000000ff0300720c */ /* 0x000fe40003f05270 */
[----:B------:R-:W-:Y:S01]  /*0ff0*/  FSEL R6, R6, R4, P1 ;  /* 0x0000000406067208 */ /* 0x000fe20000800000 */
[----:B------:R3:W-:Y:S01]  /*1000*/  @!P2 STS.64 [R9+0x8], R4 ;  /* 0x000008040900a388 */ /* 0x0007e20000000a00 */
[----:B------:R-:W-:Y:S01]  /*1010*/  FSEL R7, R11, R5, P1 ;  /* 0x000000050b077208 */ /* 0x000fe20000800000 */
[----:B------:R-:W-:Y:S08]  /*1020*/  BAR.SYNC.DEFER_BLOCKING 0x0 ;  /* 0x0000000000007b1d */ /* 0x000ff00000010000 */
[----:B------:R-:W-:Y:S05]  /*1030*/  @P0 BRA `(.L_x_781) ;  /* 0x0000004800f40947 */ /* 0x000fea0003800000 */
[----:B------:R-:W0:Y:S01]  /*1040*/  S2UR UR5, SR_CgaCtaId ;  /* 0x00000000000579c3 */ /* 0x000e220000008800 */
[----:B------:R-:W-:Y:S02]  /*1050*/  UMOV UR4, 0x400 ;  /* 0x0000040000047882 */ /* 0x000fe40000000000 */
[----:B0-----:R-:W-:-:S09]  /*1060*/  ULEA UR4, UR5, UR4, 0x18 ;  /* 0x0000000405047291 */ /* 0x001fd2000f8ec0ff */
[----:B---3--:R-:W0:Y:S04]  /*1070*/  LDS.128 R8, [UR4+0x10] ;  /* 0x00001004ff087984 */ /* 0x008e280008000c00 */
[----:B------:R-:W1:Y:S01]  /*1080*/  LDS.128 R12, [UR4+0x20] ;  /* 0x00002004ff0c7984 */ /* 0x000e620008000c00 */
[----:B0-----:R-:W-:-:S06]  /*1090*/  DSETP.GEU.AND P1, PT, R6, R8, PT ;  /* 0x000000080600722a */ /* 0x001fcc0003f2e000 */
[----:B------:R-:W-:Y:S02]  /*10a0*/  FSEL R2, R8, R6, !P1 ;  /* 0x0000000608027208 */ /* 0x000fe40004800000 */
[----:B------:R-:W-:Y:S02]  /*10b0*/  FSEL R3, R9, R7, !P1 ;  /* 0x0000000709037208 */ /* 0x000fe40004800000 */
[----:B------:R-:W0:Y:S04]  /*10c0*/  LDS.128 R4, [UR4+0x30] ;  /* 0x00003004ff047984 */ /* 0x000e280008000c00 */
[----:B------:R-:W-:-:S06]  /*10d0*/  DSETP.GEU.AND P1, PT, R2, R10, PT ;  /* 0x0000000a0200722a */ /* 0x000fcc0003f2e000 */
[----:B------:R-:W-:Y:S02]  /*10e0*/  FSEL R2, R10, R2, !P1 ;  /* 0x000000020a027208 */ /* 0x000fe40004800000 */
[----:B------:R-:W-:-:S06]  /*10f0*/  FSEL R3, R11, R3, !P1 ;  /* 0x000000030b037208 */ /* 0x000fcc0004800000 */
[----:B-1----:R-:W-:-:S06]  /*1100*/  DSETP.GEU.AND P1, PT, R2, R12, PT ;  /* 0x0000000c0200722a */ /* 0x002fcc0003f2e000 */
[----:B------:R-:W-:Y:S02]  /*1110*/  FSEL R8, R12, R2, !P1 ;  /* 0x000000020c087208 */ /* 0x000fe40004800000 */
[----:B------:R-:W-:Y:S02]  /*1120*/  FSEL R9, R13, R3, !P1 ;  /* 0x000000030d097208 */ /* 0x000fe40004800000 */
[----:B------:R-:W1:Y:S04]  /*1130*/  LDS.64 R2, [UR4+0x40] ;  /* 0x00004004ff027984 */ /* 0x000e680008000a00 */
[----:B------:R-:W-:-:S06]  /*1140*/  DSETP.GEU.AND P1, PT, R8, R14, PT ;  /* 0x0000000e0800722a */ /* 0x000fcc0003f2e000 */
[----:B------:R-:W-:Y:S02]  /*1150*/  FSEL R8, R14, R8, !P1 ;  /* 0x000000080e087208 */ /* 0x000fe40004800000 */
[----:B------:R-:W-:-:S06]  /*1160*/  FSEL R9, R15, R9, !P1 ;  /* 0x000000090f097208 */ /* 0x000fcc0004800000 */
[----:B0-----:R-:W-:-:S06]  /*1170*/  DSETP.GEU.AND P1, PT, R8, R4, PT ;  /* 0x000000040800722a */ /* 0x001fcc0003f2e000 */
[----:B------:R-:W-:Y:S02]  /*1180*/  FSEL R4, R4, R8, !P1 ;  /* 0x0000000804047208 */ /* 0x000fe40004800000 */
[----:B------:R-:W-:-:S06]  /*1190*/  FSEL R5, R5, R9, !P1 ;  /* 0x0000000905057208 */ /* 0x000fcc0004800000 */
[----:B------:R-:W-:-:S06]  /*11a0*/  DSETP.GEU.AND P1, PT, R4, R6, PT ;  /* 0x000000060400722a */ /* 0x000fcc0003f2e000 */
[----:B------:R-:W-:Y:S02]  /*11b0*/  FSEL R4, R6, R4, !P1 ;  /* 0x0000000406047208 */ /* 0x000fe40004800000 */
[----:B------:R-:W-:-:S06]  /*11c0*/  FSEL R5, R7, R5, !P1 ;  /* 0x0000000507057208 */ /* 0x000fcc0004800000 */
[----:B-1----:R-:W-:-:S06]  /*11d0*/  DSETP.GEU.AND P1, PT, R4, R2, PT ;  /* 0x000000020400722a */ /* 0x002fcc0003f2e000 */
[----:B------:R-:W-:Y:S02]  /*11e0*/  FSEL R6, R2, R4, !P1 ;  /* 0x0000000402067208 */ /* 0x000fe40004800000 */
[----:B------:R-:W-:Y:S01]  /*11f0*/  FSEL R7, R3, R5, !P1 ;  /* 0x0000000503077208 */ /* 0x000fe20004800000 */
[----:B------:R-:W-:Y:S06]  /*1200*/  BRA `(.L_x_781) ;  /* 0x0000004800807947 */ /* 0x000fec0003800000 */
.L_x_780:
[----:B------:R-:W-:Y:S01]  /*1210*/  LOP3.LUT R0, R3, 0x3e0, RZ, 0xc0, !PT ;  /* 0x000003e003007812 */ /* 0x000fe200078ec0ff */
[----:B------:R-:W0:Y:S03]  /*1220*/  S2R R10, SR_LANEID ;  /* 0x00000000000a7919 */ /* 0x000e260000000000 */
[----:B------:R-:W-:Y:S01]  /*1230*/  LOP3.LUT R9, RZ, R0, RZ, 0x33, !PT ;  /* 0x00000000ff097212 */ /* 0x000fe200078e33ff */
[----:B------:R-:W-:-:S04]  /*1240*/  VIADD R5, R0, 0x20 ;  /* 0x0000002000057836 */ /* 0x000fc80000000000 */
[----:B------:R-:W-:Y:S01]  /*1250*/  IMAD.IADD R9, R9, 0x1, R4 ;  /* 0x0000000109097824 */ /* 0x000fe200078e0204 */
[----:B------:R-:W-:-:S04]  /*1260*/  ISETP.GT.AND P0, PT, R5, R4, PT ;  /* 0x000000040500720c */ /* 0x000fc80003f04270 */
[----:B------:R-:W-:-:S05]  /*1270*/  SEL R5, R9, 0x1f, P0 ;  /* 0x0000001f09057807 */ /* 0x000fca0000000000 */
[----:B-----5:R-:W-:Y:S04]  /*1280*/  SHFL.DOWN PT, R8, R6, 0x1, R5 ;  /* 0x0820000006087989 */ /* 0x020fe800000e0005 */
[----:B------:R-:W1:Y:S01]  /*1290*/  SHFL.DOWN PT, R9, R7, 0x1, R5 ;  /* 0x0820000007097989 */ /* 0x000e6200000e0005 */
[C---:B0-----:R-:W-:Y:S01]  /*12a0*/  ISETP.GE.AND P0, PT, R10.reuse, R5, PT ;  /* 0x000000050a00720c */ /* 0x041fe20003f06270 */
[----:B------:R-:W-:Y:S01]  /*12b0*/  VIADD R0, R10, 0x2 ;  /* 0x000000020a007836 */ /* 0x000fe20000000000 */
[----:B-1----:R-:W-:-:S06]  /*12c0*/  DSETP.GEU.AND P1, PT, R6, R8, PT ;  /* 0x000000080600722a */ /* 0x002fcc0003f2e000 */
[-C--:B------:R-:W-:Y:S02]  /*12d0*/  FSEL R11, R8, R6.reuse, !P1 ;  /* 0x00000006080b7208 */ /* 0x080fe40004800000 */
[-C--:B------:R-:W-:Y:S02]  /*12e0*/  FSEL R9, R9, R7.reuse, !P1 ;  /* 0x0000000709097208 */ /* 0x080fe40004800000 */
[----:B------:R-:W-:Y:S02]  /*12f0*/  FSEL R2, R11, R6, !P0 ;  /* 0x000000060b027208 */ /* 0x000fe40004000000 */
[----:B------:R-:W-:Y:S02]  /*1300*/  FSEL R11, R9, R7, !P0 ;  /* 0x00000007090b7208 */ /* 0x000fe40004000000 */
[----:B------:R-:W-:Y:S01]  /*1310*/  ISETP.GT.AND P0, PT, R0, R5, PT ;  /* 0x000000050000720c */ /* 0x000fe20003f04270 */
[----:B------:R-:W-:Y:S01]  /*1320*/  SHFL.DOWN PT, R8, R2, 0x2, R5 ;  /* 0x0840000002087989 */ /* 0x000fe200000e0005 */
[----:B------:R-:W-:-:S02]  /*1330*/  IMAD.MOV.U32 R6, RZ, RZ, R2 ;  /* 0x000000ffff067224 */ /* 0x000fc400078e0002 */
[----:B------:R-:W-:Y:S01]  /*1340*/  IMAD.MOV.U32 R7, RZ, RZ, R11 ;  /* 0x000000ffff077224 */ /* 0x000fe200078e000b */
[----:B------:R-:W0:Y:S01]  /*1350*/  SHFL.DOWN PT, R9, R11, 0x2, R5 ;  /* 0x084000000b097989 */ /* 0x000e2200000e0005 */
[----:B------:R-:W-:-:S04]  /*1360*/  VIADD R0, R10, 0x4 ;  /* 0x000000040a007836 */ /* 0x000fc80000000000 */
[----:B0-----:R-:W-:-:S06]  /*1370*/  DSETP.GEU.AND P1, PT, R6, R8, PT ;  /* 0x000000080600722a */ /* 0x001fcc0003f2e000 */
[----:B------:R-:W-:Y:S02]  /*1380*/  @!P0 FSEL R2, R8, R2, !P1 ;  /* 0x0000000208028208 */ /* 0x000fe40004800000 */
[----:B------:R-:W-:Y:S02]  /*1390*/  @!P0 FSEL R11, R9, R11, !P1 ;  /* 0x0000000b090b8208 */ /* 0x000fe40004800000 */
[----:B------:R-:W-:Y:S01]  /*13a0*/  ISETP.GT.AND P0, PT, R0, R5, PT ;  /* 0x000000050000720c */ /* 0x000fe20003f04270 */
[----:B------:R-:W-:Y:S01]  /*13b0*/  SHFL.DOWN PT, R6, R2, 0x4, R5 ;  /* 0x0880000002067989 */ /* 0x000fe200000e0005 */
[----:B------:R-:W-:Y:S02]  /*13c0*/  IMAD.MOV.U32 R8, RZ, RZ, R2 ;  /* 0x000000ffff087224 */ /* 0x000fe400078e0002 */
        /* <DEDUP_REMOVED lines=8> */
[----:B------:R-:W-:Y:S01]  /*1450*/  IMAD.MOV.U32 R8, RZ, RZ, R2 ;  /* 0x000000ffff087224 */ /* 0x000fe200078e0002 */
[C---:B------:R-:W-:Y:S01]  /*1460*/  ISETP.NE.AND P0, PT, R10.reuse, RZ, PT ;  /* 0x000000ff0a00720c */ /* 0x040fe20003f05270 */
[----:B------:R-:W-:Y:S01]  /*1470*/  IMAD.MOV.U32 R9, RZ, RZ, R11 ;  /* 0x000000ffff097224 */ /* 0x000fe200078e000b */
[----:B------:R-:W0:Y:S01]  /*1480*/  SHFL.DOWN PT, R7, R11, 0x8, R5 ;  /* 0x090000000b077989 */ /* 0x000e2200000e0005 */
[----:B------:R-:W-:-:S10]  /*1490*/  VIADD R0, R10, 0x10 ;  /* 0x000000100a007836 */ /* 0x000fd40000000000 */
[----:B------:R-:W1:Y:S01]  /*14a0*/  @!P0 S2R R13, SR_CgaCtaId ;  /* 0x00000000000d8919 */ /* 0x000e620000008800 */
[----:B0-----:R-:W-:-:S06]  /*14b0*/  DSETP.GEU.AND P2, PT, R8, R6, PT ;  /* 0x000000060800722a */ /* 0x001fcc0003f4e000 */
[----:B------:R-:W-:Y:S02]  /*14c0*/  @!P1 FSEL R2, R6, R2, !P2 ;  /* 0x0000000206029208 */ /* 0x000fe40005000000 */
[----:B------:R-:W-:Y:S02]  /*14d0*/  @!P1 FSEL R11, R7, R11, !P2 ;  /* 0x0000000b070b9208 */ /* 0x000fe40005000000 */
[----:B------:R-:W-:Y:S01]  /*14e0*/  ISETP.GT.AND P1, PT, R0, R5, PT ;  /* 0x000000050000720c */ /* 0x000fe20003f24270 */
[----:B------:R-:W-:Y:S01]  /*14f0*/  SHFL.DOWN PT, R6, R2, 0x10, R5 ;  /* 0x0a00000002067989 */ /* 0x000fe200000e0005 */
[----:B------:R-:W-:Y:S01]  /*1500*/  IMAD.MOV.U32 R8, RZ, RZ, R2 ;  /* 0x000000ffff087224 */ /* 0x000fe200078e0002 */
[----:B------:R-:W-:Y:S01]  /*1510*/  @!P0 SHF.R.U32.HI R0, RZ, 0x2, R3 ;  /* 0x00000002ff008819 */ /* 0x000fe20000011603 */
[----:B------:R-:W-:Y:S01]  /*1520*/  IMAD.MOV.U32 R9, RZ, RZ, R11 ;  /* 0x000000ffff097224 */ /* 0x000fe200078e000b */
[----:B------:R-:W0:Y:S02]  /*1530*/  SHFL.DOWN PT, R7, R11, 0x10, R5 ;  /* 0x0a0000000b077989 */ /* 0x000e2400000e0005 */
[----:B------:R-:W-:-:S03]  /*1540*/  @!P0 LOP3.LUT R0, R0, 0xf8, RZ, 0xc0, !PT ;  /* 0x000000f800008812 */ /* 0x000fc600078ec0ff */
[----:B0-----:R-:W-:Y:S01]  /*1550*/  DSETP.GEU.AND P2, PT, R8, R6, PT ;  /* 0x000000060800722a */ /* 0x001fe20003f4e000 */
[----:B------:R-:W-:-:S04]  /*1560*/  @!P0 MOV R8, 0x400 ;  /* 0x0000040000088802 */ /* 0x000fc80000000f00 */
[----:B-1----:R-:W-:Y:S02]  /*1570*/  @!P0 LEA R13, R13, R8, 0x18 ;  /* 0x000000080d0d8211 */ /* 0x002fe400078ec0ff */
[----:B------:R-:W-:Y:S02]  /*1580*/  @!P1 FSEL R2, R6, R2, !P2 ;  /* 0x0000000206029208 */ /* 0x000fe40005000000 */
[----:B------:R-:W-:Y:S01]  /*1590*/  @!P1 FSEL R11, R7, R11, !P2 ;  /* 0x0000000b070b9208 */ /* 0x000fe20005000000 */
[----:B------:R-:W-:Y:S02]  /*15a0*/  @!P0 IMAD.IADD R13, R0, 0x1, R13 ;  /* 0x00000001000d8824 */ /* 0x000fe400078e020d */
[----:B------:R-:W-:Y:S02]  /*15b0*/  IMAD.MOV.U32 R6, RZ, RZ, R2 ;  /* 0x000000ffff067224 */ /* 0x000fe400078e0002 */
[----:B------:R-:W-:-:S05]  /*15c0*/  IMAD.MOV.U32 R7, RZ, RZ, R11 ;  /* 0x000000ffff077224 */ /* 0x000fca00078e000b */
[----:B------:R3:W-:Y:S01]  /*15d0*/  @!P0 STS.64 [R13+0x8], R6 ;  /* 0x000008060d008388 */ /* 0x0007e20000000a00 */
[----:B------:R-:W-:Y:S01]  /*15e0*/  BAR.SYNC.DEFER_BLOCKING 0x0 ;  /* 0x0000000000007b1d */ /* 0x000fe20000010000 */
[----:B------:R-:W-:-:S13]  /*15f0*/  ISETP.NE.AND P0, PT, R3, RZ, PT ;  /* 0x000000ff0300720c */ /* 0x000fda0003f05270 */
[----:B---3--:R-:W-:Y:S05]  /*1600*/  @P0 BRA `(.L_x_781) ;  /* 0x0000004400800947 */ /* 0x008fea0003800000 */
[----:B------:R-:W0:Y:S01]  /*1610*/  S2UR UR5, SR_CgaCtaId ;  /* 0x00000000000579c3 */ /* 0x000e220000008800 */
[----:B------:R-:W-:Y:S01]  /*1620*/  UMOV UR4, 0x400 ;  /* 0x0000040000047882 */ /* 0x000fe20000000000 */
[----:B------:R-:W-:Y:S01]  /*1630*/  ISETP.GT.AND P2, PT, R4, 0x20, PT ;  /* 0x000000200400780c */ /* 0x000fe20003f44270 */
[----:B0-----:R-:W-:-:S09]  /*1640*/  ULEA UR4, UR5, UR4, 0x18 ;  /* 0x0000000405047291 */ /* 0x001fd2000f8ec0ff */
[----:B------:R-:W0:Y:S04]  /*1650*/  LDS.128 R16, [UR4+0x10] ;  /* 0x00001004ff107984 */ /* 0x000e280008000c00 */
[----:B------:R-:W1:Y:S04]  /*1660*/  LDS.128 R12, [UR4+0x20] ;  /* 0x00002004ff0c7984 */ /* 0x000e680008000c00 */
[----:B------:R-:W2:Y:S01]  /*1670*/  LDS.128 R8, [UR4+0x30] ;  /* 0x00003004ff087984 */ /* 0x000ea20008000c00 */
[----:B0-----:R-:W-:-:S06]  /*1680*/  DSETP.GEU.AND P1, PT, R6, R16, PT ;  /* 0x000000100600722a */ /* 0x001fcc0003f2e000 */
[-C--:B------:R-:W-:Y:S02]  /*1690*/  FSEL R3, R16, R6.reuse, !P1 ;  /* 0x0000000610037208 */ /* 0x080fe40004800000 */
[-C--:B------:R-:W-:Y:S02]  /*16a0*/  FSEL R17, R17, R7.reuse, !P1 ;  /* 0x0000000711117208 */ /* 0x080fe40004800000 */
[----:B------:R-:W-:Y:S02]  /*16b0*/  FSEL R6, R3, R6, P2 ;  /* 0x0000000603067208 */ /* 0x000fe40001000000 */
[----:B------:R-:W-:Y:S02]  /*16c0*/  FSEL R7, R17, R7, P2 ;  /* 0x0000000711077208 */ /* 0x000fe40001000000 */
[C---:B------:R-:W-:Y:S01]  /*16d0*/  ISETP.GT.AND P1, PT, R4.reuse, 0x40, PT ;  /* 0x000000400400780c */ /* 0x040fe20003f24270 */
[----:B------:R-:W-:Y:S01]  /*16e0*/  IMAD.MOV.U32 R2, RZ, RZ, R6 ;  /* 0x000000ffff027224 */ /* 0x000fe200078e0006 */
[----:B------:R-:W-:Y:S01]  /*16f0*/  ISETP.GT.AND P2, PT, R4, 0x60, PT ;  /* 0x000000600400780c */ /* 0x000fe20003f44270 */
[----:B------:R-:W-:-:S06]  /*1700*/  IMAD.MOV.U32 R3, RZ, RZ, R7 ;  /* 0x000000ffff037224 */ /* 0x000fcc00078e0007 */
[----:B------:R-:W-:-:S06]  /*1710*/  DSETP.GEU.AND P3, PT, R2, R18, PT ;  /* 0x000000120200722a */ /* 0x000fcc0003f6e000 */
[----:B------:R-:W-:Y:S02]  /*1720*/  @P1 FSEL R6, R18, R6, !P3 ;  /* 0x0000000612061208 */ /* 0x000fe40005800000 */
[----:B------:R-:W-:Y:S02]  /*1730*/  @P1 FSEL R7, R19, R7, !P3 ;  /* 0x0000000713071208 */ /* 0x000fe40005800000 */
[----:B------:R-:W-:Y:S01]  /*1740*/  ISETP.GT.AND P1, PT, R4, 0x80, PT ;  /* 0x000000800400780c */ /* 0x000fe20003f24270 */
[----:B------:R-:W-:Y:S02]  /*1750*/  IMAD.MOV.U32 R2, RZ, RZ, R6 ;  /* 0x000000ffff027224 */ /* 0x000fe400078e0006 */
[----:B------:R-:W-:-:S06]  /*1760*/  IMAD.MOV.U32 R3, RZ, RZ, R7 ;  /* 0x000000ffff037224 */ /* 0x000fcc00078e0007 */
[----:B-1----:R-:W-:Y:S01]  /*1770*/  DSETP.GEU.AND P3, PT, R2, R12, PT ;  /* 0x0000000c0200722a */ /* 0x002fe20003f6e000 */
[----:B------:R-:W0:Y:S05]  /*1780*/  LDS.64 R2, [UR4+0x40] ;  /* 0x00004004ff027984 */ /* 0x000e2a0008000a00 */
[----:B------:R-:W-:Y:S02]  /*1790*/  @P2 FSEL R6, R12, R6, !P3 ;  /* 0x000000060c062208 */ /* 0x000fe40005800000 */
[----:B------:R-:W-:Y:S02]  /*17a0*/  @P2 FSEL R7, R13, R7, !P3 ;  /* 0x000000070d072208 */ /* 0x000fe40005800000 */
[----:B------:R-:W-:-:S04]  /*17b0*/  ISETP.GT.AND P2, PT, R4, 0xa0, PT ;  /* 0x000000a00400780c */ /* 0x000fc80003f44270 */
[----:B------:R-:W-:-:S06]  /*17c0*/  DSETP.GEU.AND P3, PT, R6, R14, PT ;  /* 0x0000000e0600722a */ /* 0x000fcc0003f6e000 */
[----:B------:R-:W-:Y:S02]  /*17d0*/  @P1 FSEL R6, R14, R6, !P3 ;  /* 0x000000060e061208 */ /* 0x000fe40005800000 */
[----:B------:R-:W-:Y:S02]  /*17e0*/  @P1 FSEL R7, R15, R7, !P3 ;  /* 0x000000070f071208 */ /* 0x000fe40005800000 */
[----:B------:R-:W-:-:S04]  /*17f0*/  ISETP.GT.AND P1, PT, R4, 0xc0, PT ;  /* 0x000000c00400780c */ /* 0x000fc80003f24270 */
[----:B--2---:R-:W-:-:S06]  /*1800*/  DSETP.GEU.AND P3, PT, R6, R8, PT ;  /* 0x000000080600722a */ /* 0x004fcc0003f6e000 */
[----:B------:R-:W-:Y:S02]  /*1810*/  @P2 FSEL R6, R8, R6, !P3 ;  /* 0x0000000608062208 */ /* 0x000fe40005800000 */
[----:B------:R-:W-:Y:S02]  /*1820*/  @P2 FSEL R7, R9, R7, !P3 ;  /* 0x0000000709072208 */ /* 0x000fe40005800000 */
[----:B------:R-:W-:-:S04]  /*1830*/  ISETP.GT.AND P2, PT, R4, 0xe0, PT ;  /* 0x000000e00400780c */ /* 0x000fc80003f44270 */
[----:B------:R-:W-:-:S06]  /*1840*/  DSETP.GEU.AND P3, PT, R6, R10, PT ;  /* 0x0000000a0600722a */ /* 0x000fcc0003f6e000 */
[----:B------:R-:W-:Y:S02]  /*1850*/  @P1 FSEL R6, R10, R6, !P3 ;  /* 0x000000060a061208 */ /* 0x000fe40005800000 */
[----:B------:R-:W-:-:S03]  /*1860*/  @P1 FSEL R7, R11, R7, !P3 ;  /* 0x000000070b071208 */ /* 0x000fc60005800000 */
[----:B------:R-:W-:Y:S02]  /*1870*/  IMAD.MOV.U32 R4, RZ, RZ, R6 ;  /* 0x000000ffff047224 */ /* 0x000fe400078e0006 */
[----:B------:R-:W-:-:S06]  /*1880*/  IMAD.MOV.U32 R5, RZ, RZ, R7 ;  /* 0x000000ffff057224 */ /* 0x000fcc00078e0007 */
[----:B0-----:R-:W-:-:S06]  /*1890*/  DSETP.GEU.AND P1, PT, R4, R2, PT ;  /* 0x000000020400722a */ /* 0x001fcc0003f2e000 */
[----:B------:R-:W-:Y:S02]  /*18a0*/  @P2 FSEL R6, R2, R6, !P1 ;  /* 0x0000000602062208 */ /* 0x000fe40004800000 */
[----:B------:R-:W-:Y:S01]  /*18b0*/  @P2 FSEL R7, R3, R7, !P1 ;  /* 0x0000000703072208 */ /* 0x000fe20004800000 */
[----:B------:R-:W-:Y:S06]  /*18c0*/  BRA `(.L_x_781) ;  /* 0x0000004000d07947 */ /* 0x000fec0003800000 */
.L_x_767:
[----:B------:R-:W0:Y:S01]  /*18d0*/  S2R R0, SR_TID.X ;  /* 0x0000000000007919 */ /* 0x000e220000002100 */
[----:B------:R-:W1:Y:S02]  /*18e0*/  LDCU.64 UR4, c[0x0][0x380] ;  /* 0x00007000ff0477ac */ /* 0x000e640008000a00 */
[----:B-1----:R-:W-:Y:S02]  /*18f0*/  IMAD.U32 R2, RZ, RZ, UR4 ;  /* 0x00000004ff027e24 */ /* 0x002fe4000f8e00ff */
[----:B------:R-:W-:Y:S02]  /*1900*/  IMAD.U32 R3, RZ, RZ, UR5 ;  /* 0x00000005ff037e24 */ /* 0x000fe4000f8e00ff */
[----:B0-----:R-:W-:-:S04]  /*1910*/  IMAD.SHL.U32 R5, R0, 0x4, RZ ;  /* 0x0000000400057824 */ /* 0x001fc800078e00ff */
[----:B------:R-:W-:-:S05]  /*1920*/  IMAD.WIDE.U32 R6, R5, 0x8, R2 ;  /* 0x0000000805067825 */ /* 0x000fca00078e0002 */
[----:B------:R-:W2:Y:S04]  /*1930*/  LDG.E.128.CONSTANT R20, desc[UR6][R6.64] ;  /* 0x0000000606147981 */ /* 0x000ea8000c1e9d00 */
[----:B------:R-:W3:Y:S04]  /*1940*/  LDG.E.128.CONSTANT R12, desc[UR6][R6.64+0x10] ;  /* 0x00001006060c7981 */ /* 0x000ee8000c1e9d00 */
[----:B------:R-:W4:Y:S04]  /*1950*/  LDG.E.128.CONSTANT R8, desc[UR6][R6.64+0x2000] ;  /* 0x0020000606087981 */ /* 0x000f28000c1e9d00 */
[----:B------:R0:W5:Y:S01]  /*1960*/  LDG.E.128.CONSTANT R16, desc[UR6][R6.64+0x2010] ;  /* 0x0020100606107981 */ /* 0x000162000c1e9d00 */
[----:B------:R-:W-:Y:S01]  /*1970*/  ISETP.GE.U32.AND P1, PT, R4, 0x1000, PT ;  /* 0x000010000400780c */ /* 0x000fe20003f26070 */
[----:B------:R-:W-:Y:S01]  /*1980*/  UMOV UR4, 0x800 ;  /* 0x0000080000047882 */ /* 0x000fe20000000000 */
[----:B--2---:R-:W-:-:S06]  /*1990*/  DSETP.GEU.AND P0, PT, R20, R22, PT ;  /* 0x000000161400722a */ /* 0x004fcc0003f0e000 */
[----:B------:R-:W-:Y:S02]  /*19a0*/  FSEL R20, R22, R20, !P0 ;  /* 0x0000001416147208 */ /* 0x000fe40004000000 */
[----:B------:R-:W-:-:S06]  /*19b0*/  FSEL R21, R23, R21, !P0 ;  /* 0x0000001517157208 */ /* 0x000fcc0004000000 */
[----:B---3--:R-:W-:-:S06]  /*19c0*/  DSETP.GEU.AND P0, PT, R20, R12, PT ;  /* 0x0000000c1400722a */ /* 0x008fcc0003f0e000 */
[----:B------:R-:W-:Y:S02]  /*19d0*/  FSEL R12, R12, R20, !P0 ;  /* 0x000000140c0c7208 */ /* 0x000fe40004000000 */
[----:B------:R-:W-:-:S06]  /*19e0*/  FSEL R13, R13, R21, !P0 ;  /* 0x000000150d0d7208 */ /* 0x000fcc0004000000 */
[----:B------:R-:W-:-:S06]  /*19f0*/  DSETP.GEU.AND P0, PT, R12, R14, PT ;  /* 0x0000000e0c00722a */ /* 0x000fcc0003f0e000 */
[----:B------:R-:W-:Y:S02]  /*1a00*/  FSEL R12, R14, R12, !P0 ;  /* 0x0000000c0e0c7208 */ /* 0x000fe40004000000 */
[----:B------:R-:W-:-:S06]  /*1a10*/  FSEL R13, R15, R13, !P0 ;  /* 0x0000000d0f0d7208 */ /* 0x000fcc0004000000 */
[----:B----4-:R-:W-:-:S06]  /*1a20*/  DSETP.GEU.AND P0, PT, R12, R8, PT ;  /* 0x000000080c00722a */ /* 0x010fcc0003f0e000 */
[----:B0-----:R-:W-:Y:S02]  /*1a30*/  FSEL R6, R8, R12, !P0 ;  /* 0x0000000c08067208 */ /* 0x001fe40004000000 */
[----:B------:R-:W-:-:S06]  /*1a40*/  FSEL R7, R9, R13, !P0 ;  /* 0x0000000d09077208 */ /* 0x000fcc0004000000 */
[----:B------:R-:W-:-:S06]  /*1a50*/  DSETP.GEU.AND P0, PT, R6, R10, PT ;  /* 0x0000000a0600722a */ /* 0x000fcc0003f0e000 */
[----:B------:R-:W-:Y:S02]  /*1a60*/  FSEL R6, R10, R6, !P0 ;  /* 0x000000060a067208 */ /* 0x000fe40004000000 */
[----:B------:R-:W-:-:S06]  /*1a70*/  FSEL R7, R11, R7, !P0 ;  /* 0x000000070b077208 */ /* 0x000fcc0004000000 */
[----:B-----5:R-:W-:-:S06]  /*1a80*/  DSETP.GEU.AND P0, PT, R6, R16, PT ;  /* 0x000000100600722a */ /* 0x020fcc0003f0e000 */
[----:B------:R-:W-:Y:S02]  /*1a90*/  FSEL R6, R16, R6, !P0 ;  /* 0x0000000610067208 */ /* 0x000fe40004000000 */
[----:B------:R-:W-:-:S06]  /*1aa0*/  FSEL R7, R17, R7, !P0 ;  /* 0x0000000711077208 */ /* 0x000fcc0004000000 */
[----:B------:R-:W-:-:S06]  /*1ab0*/  DSETP.GEU.AND P0, PT, R6, R18, PT ;  /* 0x000000120600722a */ /* 0x000fcc0003f0e000 */
[----:B------:R-:W-:Y:S02]  /*1ac0*/  FSEL R6, R18, R6, !P0 ;  /* 0x0000000612067208 */ /* 0x000fe40004000000 */
[----:B------:R-:W-:Y:S01]  /*1ad0*/  FSEL R7, R19, R7, !P0 ;  /* 0x0000000713077208 */ /* 0x000fe20004000000 */
[----:B------:R-:W-:Y:S06]  /*1ae0*/  @!P1 BRA `(.L_x_782) ;  /* 0x0000000000a49947 */ /* 0x000fec0003800000 */
[----:B------:R-:W0:Y:S01]  /*1af0*/  LDC R24, c[0x0][0x390] ;  /* 0x0000e400ff187b82 */ /* 0x000e220000000800 */
[----:B------:R-:W-:Y:S01]  /*1b00*/  VIADD R25, R4, 0xfffff800 ;  /* 0xfffff80004197836 */ /* 0x000fe20000000000 */
[----:B------:R-:W-:-:S06]  /*1b10*/  UMOV UR4, 0x800 ;  /* 0x0000080000047882 */ /* 0x000fcc0000000000 */
[----:B------:R-:W1:Y:S02]  /*1b20*/  LDC.64 R2, c[0x0][0x380] ;  /* 0x0000e000ff027b82 */ /* 0x000e640000000a00 */
.L_x_784:
[----:B------:R-:W-:-:S04]  /*1b30*/  VIADD R27, R5, UR4 ;  /* 0x00000004051b7c36 */ /* 0x000fc80008000000 */
[----:B-1----:R-:W-:-:S05]  /*1b40*/  IMAD.WIDE.U32 R26, R27, 0x8, R2 ;  /* 0x000000081b1a7825 */ /* 0x002fca00078e0002 */
[----:B------:R-:W2:Y:S04]  /*1b50*/  LDG.E.128.CONSTANT R12, desc[UR6][R26.64] ;  /* 0x000000061a0c7981 */ /* 0x000ea8000c1e9d00 */
[----:B------:R-:W3:Y:S04]  /*1b60*/  LDG.E.128.CONSTANT R16, desc[UR6][R26.64+0x10] ;  /* 0x000010061a107981 */ /* 0x000ee8000c1e9d00 */
[----:B------:R-:W4:Y:S04]  /*1b70*/  LDG.E.128.CONSTANT R20, desc[UR6][R26.64+0x2000] ;  /* 0x002000061a147981 */ /* 0x000f28000c1e9d00 */
[----:B------:R-:W5:Y:S01]  /*1b80*/  LDG.E.128.CONSTANT R8, desc[UR6][R26.64+0x2010] ;  /* 0x002010061a087981 */ /* 0x000f62000c1e9d00 */
[----:B0-----:R-:W-:Y:S01]  /*1b90*/  IMAD.MOV.U32 R4, RZ, RZ, R24 ;  /* 0x000000ffff047224 */ /* 0x001fe200078e0018 */
[----:B--2---:R-:W-:-:S06]  /*1ba0*/  DSETP.GEU.AND P0, PT, R6, R12, PT ;  /* 0x0000000c0600722a */ /* 0x004fcc0003f0e000 */
[----:B------:R-:W-:Y:S02]  /*1bb0*/  FSEL R6, R12, R6, !P0 ;  /* 0x000000060c067208 */ /* 0x000fe40004000000 */
[----:B------:R-:W-:-:S06]  /*1bc0*/  FSEL R7, R13, R7, !P0 ;  /* 0x000000070d077208 */ /* 0x000fcc0004000000 */
[----:B------:R-:W-:-:S06]  /*1bd0*/  DSETP.GEU.AND P0, PT, R6, R14, PT ;  /* 0x0000000e0600722a */ /* 0x000fcc0003f0e000 */
        /* <DEDUP_REMOVED lines=14> */
[----:B-----5:R-:W-:-:S06]  /*1cc0*/  DSETP.GEU.AND P0, PT, R6, R8, PT ;  /* 0x000000080600722a */ /* 0x020fcc0003f0e000 */
[----:B------:R-:W-:Y:S01]  /*1cd0*/  FSEL R6, R8, R6, !P0 ;  /* 0x0000000608067208 */ /* 0x000fe20004000000 */
[----:B------:R-:W-:Y:S01]  /*1ce0*/  VIADD R8, R4, -UR4 ;  /* 0x8000000404087c36 */ /* 0x000fe20008000000 */
[----:B------:R-:W-:-:S04]  /*1cf0*/  FSEL R7, R9, R7, !P0 ;  /* 0x0000000709077208 */ /* 0x000fc80004000000 */
[----:B------:R-:W-:Y:S02]  /*1d00*/  ISETP.GE.AND P1, PT, R8, 0x800, PT ;  /* 0x000008000800780c */ /* 0x000fe40003f26270 */
[----:B------:R-:W-:-:S06]  /*1d10*/  DSETP.GEU.AND P0, PT, R6, R10, PT ;  /* 0x0000000a0600722a */ /* 0x000fcc0003f0e000 */
[----:B------:R-:W-:Y:S02]  /*1d20*/  FSEL R6, R10, R6, !P0 ;  /* 0x000000060a067208 */ /* 0x000fe40004000000 */
[----:B------:R-:W-:-:S03]  /*1d30*/  FSEL R7, R11, R7, !P0 ;  /* 0x000000070b077208 */ /* 0x000fc60004000000 */
[----:B------:R-:W-:Y:S05]  /*1d40*/  @!P1 BRA `(.L_x_783) ;  /* 0x0000000c00009947 */ /* 0x000fea0003800000 */
[----:B------:R-:W-:-:S06]  /*1d50*/  UIADD3 UR4, UPT, UPT, UR4, 0x800, URZ ;  /* 0x0000080004047890 */ /* 0x000fcc000fffe0ff */
[----:B------:R-:W-:-:S13]  /*1d60*/  ISETP.LT.AND P0, PT, R25, UR4, PT ;  /* 0x0000000419007c0c */ /* 0x000fda000bf01270 */
[----:B------:R-:W-:Y:S05]  /*1d70*/  @!P0 BRA `(.L_x_784) ;  /* 0xfffffffc006c8947 */ /* 0x000fea000383ffff */
.L_x_782:
[----:B------:R-:W-:-:S13]  /*1d80*/  ISETP.LE.AND P0, PT, R4, UR4, PT ;  /* 0x0000000404007c0c */ /* 0x000fda000bf03270 */
[----:B------:R-:W-:Y:S05]  /*1d90*/  @P0 BRA `(.L_x_783) ;  /* 0x0000000800ec0947 */ /* 0x000fea0003800000 */
[----:B------:R-:W-:Y:S01]  /*1da0*/  VIADD R41, R4, -UR4 ;  /* 0x8000000404297c36 */ /* 0x000fe20008000000 */
[----:B------:R-:W-:Y:S04]  /*1db0*/  BSSY.RECONVERGENT B1, `(.L_x_783) ;  /* 0x00000b9000017945 */ /* 0x000fe80003800200 */
[----:B------:R-:W-:-:S13]  /*1dc0*/  ISETP.GE.AND P0, PT, R0, R41, PT ;  /* 0x000000290000720c */ /* 0x000fda0003f06270 */
[----:B------:R-:W-:Y:S05]  /*1dd0*/  @P0 BRA `(.L_x_785) ;  /* 0x0000000800d80947 */ /* 0x000fea0003800000 */
[----:B------:R-:W-:Y:S01]  /*1de0*/  LOP3.LUT R5, RZ, R0, RZ, 0x33, !PT ;  /* 0x00000000ff057212 */ /* 0x000fe200078e33ff */
[----:B------:R-:W-:Y:S01]  /*1df0*/  BSSY.RECONVERGENT B2, `(.L_x_786) ;  /* 0x0000016000027945 */ /* 0x000fe20003800200 */
[----:B------:R-:W-:Y:S02]  /*1e00*/  IMAD.MOV.U32 R40, RZ, RZ, R0 ;  /* 0x000000ffff287224 */ /* 0x000fe400078e0000 */
[----:B------:R-:W-:-:S04]  /*1e10*/  IADD3 R4, PT, PT, R4, -UR4, R5 ;  /* 0x8000000404047c10 */ /* 0x000fc8000fffe005 */
[C---:B------:R-:W-:Y:S02]  /*1e20*/  LOP3.LUT R5, R4.reuse, 0x300, RZ, 0xc0, !PT ;  /* 0x0000030004057812 */ /* 0x040fe400078ec0ff */
[----:B------:R-:W-:Y:S02]  /*1e30*/  ISETP.GE.U32.AND P2, PT, R4, 0x300, PT ;  /* 0x000003000400780c */ /* 0x000fe40003f46070 */
[----:B------:R-:W-:-:S13]  /*1e40*/  ISETP.NE.AND P0, PT, R5, 0x300, PT ;  /* 0x000003000500780c */ /* 0x000fda0003f05270 */
[----:B------:R-:W-:Y:S05]  /*1e50*/  @!P0 BRA `(.L_x_787) ;  /* 0x00000000003c8947 */ /* 0x000fea0003800000 */
[----:B------:R-:W-:Y:S01]  /*1e60*/  LEA.HI R4, R4, 0x1, RZ, 0x18 ;  /* 0x0000000104047811 */ /* 0x000fe200078fc0ff */
[----:B------:R-:W-:Y:S02]  /*1e70*/  VIADD R9, R0, UR4 ;  /* 0x0000000400097c36 */ /* 0x000fe40008000000 */
[----:B------:R-:W-:Y:S01]  /*1e80*/  IMAD.MOV.U32 R40, RZ, RZ, R0 ;  /* 0x000000ffff287224 */ /* 0x000fe200078e0000 */
[----:B------:R-:W-:-:S05]  /*1e90*/  LOP3.LUT R4, R4, 0x3, RZ, 0xc0, !PT ;  /* 0x0000000304047812 */ /* 0x000fca00078ec0ff */
[----:B------:R-:W-:-:S07]  /*1ea0*/  IMAD.MOV R8, RZ, RZ, -R4 ;  /* 0x000000ffff087224 */ /* 0x000fce00078e0a04 */
.L_x_788:
[----:B------:R-:W-:-:S06]  /*1eb0*/  IMAD.WIDE.U32 R4, R9, 0x8, R2 ;  /* 0x0000000809047825 */ /* 0x000fcc00078e0002 */
[----:B------:R-:W2:Y:S01]  /*1ec0*/  LDG.E.64.CONSTANT R4, desc[UR6][R4.64] ;  /* 0x0000000604047981 */ /* 0x000ea2000c1e9b00 */
[----:B------:R-:W-:Y:S02]  /*1ed0*/  VIADD R8, R8, 0x1 ;  /* 0x0000000108087836 */ /* 0x000fe40000000000 */
[----:B------:R-:W-:Y:S02]  /*1ee0*/  VIADD R40, R40, 0x100 ;  /* 0x0000010028287836 */ /* 0x000fe40000000000 */
[----:B------:R-:W-:Y:S01]  /*1ef0*/  VIADD R9, R9, 0x100 ;  /* 0x0000010009097836 */ /* 0x000fe20000000000 */
[----:B------:R-:W-:Y:S01]  /*1f00*/  ISETP.NE.AND P1, PT, R8, RZ, PT ;  /* 0x000000ff0800720c */ /* 0x000fe20003f25270 */
[----:B--2---:R-:W-:-:S06]  /*1f10*/  DSETP.GEU.AND P0, PT, R6, R4, PT ;  /* 0x000000040600722a */ /* 0x004fcc0003f0e000 */
[----:B------:R-:W-:Y:S02]  /*1f20*/  FSEL R6, R4, R6, !P0 ;  /* 0x0000000604067208 */ /* 0x000fe40004000000 */
[----:B------:R-:W-:-:S04]  /*1f30*/  FSEL R7, R5, R7, !P0 ;  /* 0x0000000705077208 */ /* 0x000fc80004000000 */
[----:B------:R-:W-:Y:S05]  /*1f40*/  @P1 BRA `(.L_x_788) ;  /* 0xfffffffc00d81947 */ /* 0x000fea000383ffff */
.L_x_787:
[----:B------:R-:W-:Y:S05]  /*1f50*/  BSYNC.RECONVERGENT B2 ;  /* 0x0000000000027941 */ /* 0x000fea0003800200 */
.L_x_786:
[----:B------:R-:W-:Y:S05]  /*1f60*/  @!P2 BRA `(.L_x_785) ;  /* 0x000000080074a947 */ /* 0x000fea0003800000 */
[----:B------:R-:W0:Y:S01]  /*1f70*/  LDCU.64 UR8, c[0x0][0x380] ;  /* 0x00007000ff0877ac */ /* 0x000e220008000a00 */
[----:B------:R-:W-:Y:S01]  /*1f80*/  IMAD.IADD R9, R41, 0x1, -R40 ;  /* 0x0000000129097824 */ /* 0x000fe200078e0a28 */
[C---:B------:R-:W-:Y:S01]  /*1f90*/  IADD3 R5, P0, PT, R40.reuse, UR4, RZ ;  /* 0x0000000428057c10 */ /* 0x040fe2000ff1e0ff */
[----:B------:R-:W-:Y:S01]  /*1fa0*/  BSSY.RECONVERGENT B2, `(.L_x_789) ;  /* 0x0000059000027945 */ /* 0x000fe20003800200 */
[----:B------:R-:W-:Y:S02]  /*1fb0*/  VIADD R43, R40, UR4 ;  /* 0x00000004282b7c36 */ /* 0x000fe40008000000 */
[----:B------:R-:W-:Y:S01]  /*1fc0*/  ISETP.GT.AND P1, PT, R9, 0xc00, PT ;  /* 0x00000c000900780c */ /* 0x000fe20003f24270 */
[----:B------:R-:W-:Y:S01]  /*1fd0*/  IMAD.X R8, RZ, RZ, RZ, P0 ;  /* 0x000000ffff087224 */ /* 0x000fe200000e06ff */
[----:B0-----:R-:W-:-:S04]  /*1fe0*/  LEA R4, P0, R5, UR8, 0x3 ;  /* 0x0000000805047c11 */ /* 0x001fc8000f8018ff */
[----:B------:R-:W-:Y:S02]  /*1ff0*/  LEA.HI.X R5, R5, UR9, R8, 0x3, P0 ;  /* 0x0000000905057c11 */ /* 0x000fe400080f1c08 */
[----:B------:R-:W-:-:S05]  /*2000*/  IADD3 R4, P0, PT, R4, 0x1000, RZ ;  /* 0x0000100004047810 */ /* 0x000fca0007f1e0ff */
[----:B------:R-:W-:Y:S01]  /*2010*/  IMAD.X R5, RZ, RZ, R5, P0 ;  /* 0x000000ffff057224 */ /* 0x000fe200000e0605 */
[----:B------:R-:W-:Y:S01]  /*2020*/  PLOP3.LUT P0, PT, PT, PT, PT, 0x80, 0x8 ;  /* 0x000000000008781c */ /* 0x000fe20003f0f070 */
[----:B------:R-:W-:-:S12]  /*2030*/  @!P1 BRA `(.L_x_790) ;  /* 0x00000004003c9947 */ /* 0x000fd80003800000 */
[----:B------:R-:W-:Y:S01]  /*2040*/  PLOP3.LUT P0, PT, PT, PT, PT, 0x8, 0x80 ;  /* 0x000000000080781c */ /* 0x000fe20003f0e170 */
[----:B------:R-:W-:-:S12]  /*2050*/  VIADD R45, R41, 0xfffff400 ;  /* 0xfffff400292d7836 */ /* 0x000fd80000000000 */
.L_x_791:
[C---:B------:R-:W-:Y:S01]  /*2060*/  IMAD.WIDE.U32 R38, R43.reuse, 0x8, R2 ;  /* 0x000000082b267825 */ /* 0x040fe200078e0002 */
[----:B------:R-:W2:Y:S04]  /*2070*/  LDG.E.64.CONSTANT R8, desc[UR6][R4.64+-0x800] ;  /* 0xfff8000604087981 */ /* 0x000ea8000c1e9b00 */
[----:B------:R-:W3:Y:S04]  /*2080*/  LDG.E.64.CONSTANT R10, desc[UR6][R4.64] ;  /* 0x00000006040a7981 */ /* 0x000ee8000c1e9b00 */
[----:B------:R-:W4:Y:S01]  /*2090*/  LDG.E.64.CONSTANT R38, desc[UR6][R38.64] ;  /* 0x0000000626267981 */ /* 0x000f22000c1e9b00 */
[----:B------:R-:W-:-:S03]  /*20a0*/  VIADD R15, R43, 0x400 ;  /* 0x000004002b0f7836 */ /* 0x000fc60000000000 */
[----:B------:R-:W5:Y:S01]  /*20b0*/  LDG.E.64.CONSTANT R12, desc[UR6][R4.64+0x800] ;  /* 0x00080006040c7981 */ /* 0x000f62000c1e9b00 */
[----:B------:R-:W-:-:S03]  /*20c0*/  IMAD.WIDE.U32 R14, R15, 0x8, R2 ;  /* 0x000000080f0e7825 */ /* 0x000fc600078e0002 */
[----:B------:R-:W5:Y:S04]  /*20d0*/  LDG.E.64.CONSTANT R16, desc[UR6][R4.64+0x1800] ;  /* 0x0018000604107981 */ /* 0x000f68000c1e9b00 */
[----:B------:R-:W5:Y:S04]  /*20e0*/  LDG.E.64.CONSTANT R14, desc[UR6][R14.64] ;  /* 0x000000060e0e7981 */ /* 0x000f68000c1e9b00 */
[----:B------:R-:W5:Y:S01]  /*20f0*/  LDG.E.64.CONSTANT R18, desc[UR6][R4.64+0x2000] ;  /* 0x0020000604127981 */ /* 0x000f62000c1e9b00 */
        /* <DEDUP_REMOVED lines=11> */
[----:B------:R-:W5:Y:S04]  /*21b0*/  LDG.E.64.CONSTANT R34, desc[UR6][R4.64+0x6000] ;  /* 0x0060000604227981 */ /* 0x000f68000c1e9b00 */
[----:B------:R0:W5:Y:S01]  /*21c0*/  LDG.E.64.CONSTANT R36, desc[UR6][R4.64+0x6800] ;  /* 0x0068000604247981 */ /* 0x000162000c1e9b00 */
[----:B------:R-:W-:-:S05]  /*21d0*/  VIADD R40, R40, 0x1000 ;  /* 0x0000100028287836 */ /* 0x000fca0000000000 */
[----:B------:R-:W-:Y:S02]  /*21e0*/  ISETP.GE.AND P2, PT, R40, R45, PT ;  /* 0x0000002d2800720c */ /* 0x000fe40003f46270 */
[----:B0-----:R-:W-:Y:S01]  /*21f0*/  IADD3 R4, P3, PT, R4, 0x8000, RZ ;  /* 0x0000800004047810 */ /* 0x001fe20007f7e0ff */
[----:B------:R-:W-:-:S04]  /*2200*/  VIADD R43, R43, 0x1000 ;  /* 0x000010002b2b7836 */ /* 0x000fc80000000000 */
[----:B------:R-:W-:Y:S01]  /*2210*/  IMAD.X R5, RZ, RZ, R5, P3 ;  /* 0x000000ffff057224 */ /* 0x000fe200018e0605 */
[----:B----4-:R-:W-:-:S06]  /*2220*/  DSETP.GEU.AND P1, PT, R6, R38, PT ;  /* 0x000000260600722a */ /* 0x010fcc0003f2e000 */
[----:B------:R-:W-:Y:S02]  /*2230*/  FSEL R6, R38, R6, !P1 ;  /* 0x0000000626067208 */ /* 0x000fe40004800000 */
[----:B------:R-:W-:-:S06]  /*2240*/  FSEL R7, R39, R7, !P1 ;  /* 0x0000000727077208 */ /* 0x000fcc0004800000 */
[----:B--2---:R-:W-:-:S06]  /*2250*/  DSETP.GEU.AND P1, PT, R6, R8, PT ;  /* 0x000000080600722a */ /* 0x004fcc0003f2e000 */
[----:B------:R-:W-:Y:S02]  /*2260*/  FSEL R6, R8, R6, !P1 ;  /* 0x0000000608067208 */ /* 0x000fe40004800000 */
[----:B------:R-:W-:-:S06]  /*2270*/  FSEL R7, R9, R7, !P1 ;  /* 0x0000000709077208 */ /* 0x000fcc0004800000 */
[----:B---3--:R-:W-:-:S06]  /*2280*/  DSETP.GEU.AND P1, PT, R6, R10, PT ;  /* 0x0000000a0600722a */ /* 0x008fcc0003f2e000 */
[----:B------:R-:W-:Y:S02]  /*2290*/  FSEL R6, R10, R6, !P1 ;  /* 0x000000060a067208 */ /* 0x000fe40004800000 */
[----:B------:R-:W-:-:S06]  /*22a0*/  FSEL R7, R11, R7, !P1 ;  /* 0x000000070b077208 */ /* 0x000fcc0004800000 */
[----:B-----5:R-:W-:-:S06]  /*22b0*/  DSETP.GEU.AND P1, PT, R6, R12, PT ;  /* 0x0000000c0600722a */ /* 0x020fcc0003f2e000 */
        /* <DEDUP_REMOVED lines=39> */
.L_x_790:
[----:B------:R-:W-:Y:S05]  /*2530*/  BSYNC.RECONVERGENT B2 ;  /* 0x0000000000027941 */ /* 0x000fea0003800200 */
.L_x_789:
[----:B------:R-:W-:Y:S01]  /*2540*/  IMAD.IADD R8, R41, 0x1, -R40 ;  /* 0x0000000129087824 */ /* 0x000fe200078e0a28 */
[----:B------:R-:W-:Y:S04]  /*2550*/  BSSY.RECONVERGENT B2, `(.L_x_792) ;  /* 0x000002b000027945 */ /* 0x000fe80003800200 */
[----:B------:R-:W-:-:S13]  /*2560*/  ISETP.GT.AND P1, PT, R8, 0x400, PT ;  /* 0x000004000800780c */ /* 0x000fda0003f24270 */
[----:B------:R-:W-:Y:S05]  /*2570*/  @!P1 BRA `(.L_x_793) ;  /* 0x0000000000a09947 */ /* 0x000fea0003800000 */
        /* <DEDUP_REMOVED lines=9> */
[----:B------:R-:W5:Y:S04]  /*2610*/  LDG.E.64.CONSTANT R22, desc[UR6][R4.64+0x2000] ;  /* 0x0020000604167981 */ /* 0x000f68000c1e9b00 */
[----:B------:R0:W5:Y:S01]  /*2620*/  LDG.E.64.CONSTANT R8, desc[UR6][R4.64+0x2800] ;  /* 0x0028000604087981 */ /* 0x000162000c1e9b00 */
[----:B------:R-:W-:-:S02]  /*2630*/  VIADD R40, R40, 0x800 ;  /* 0x0000080028287836 */ /* 0x000fc40000000000 */
[----:B------:R-:W-:Y:S01]  /*2640*/  VIADD R43, R43, 0x800 ;  /* 0x000008002b2b7836 */ /* 0x000fe20000000000 */
[----:B0-----:R-:W-:-:S05]  /*2650*/  IADD3 R4, P2, PT, R4, 0x4000, RZ ;  /* 0x0000400004047810 */ /* 0x001fca0007f5e0ff */
        /* <DEDUP_REMOVED lines=22> */
[----:B------:R-:W-:Y:S01]  /*27c0*/  DSETP.GEU.AND P1, PT, R6, R8, PT ;  /* 0x000000080600722a */ /* 0x000fe20003f2e000 */
[----:B------:R-:W-:-:S05]  /*27d0*/  PLOP3.LUT P0, PT, PT, PT, PT, 0x8, 0x80 ;  /* 0x000000000080781c */ /* 0x000fca0003f0e170 */
[----:B------:R-:W-:Y:S02]  /*27e0*/  FSEL R6, R8, R6, !P1 ;  /* 0x0000000608067208 */ /* 0x000fe40004800000 */
[----:B------:R-:W-:-:S07]  /*27f0*/  FSEL R7, R9, R7, !P1 ;  /* 0x0000000709077208 */ /* 0x000fce0004800000 */
.L_x_793:
[----:B------:R-:W-:Y:S05]  /*2800*/  BSYNC.RECONVERGENT B2 ;  /* 0x0000000000027941 */ /* 0x000fea0003800200 */
.L_x_792:
[----:B------:R-:W-:-:S13]  /*2810*/  ISETP.LT.OR P0, PT, R40, R41, P0 ;  /* 0x000000292800720c */ /* 0x000fda0000701670 */
[----:B------:R-:W-:Y:S05]  /*2820*/  @!P0 BRA `(.L_x_785) ;  /* 0x0000000000448947 */ /* 0x000fea0003800000 */
[----:B------:R-:W-:Y:S01]  /*2830*/  IMAD.WIDE.U32 R2, R43, 0x8, R2 ;  /* 0x000000082b027825 */ /* 0x000fe200078e0002 */
[----:B------:R-:W2:Y:S04]  /*2840*/  LDG.E.64.CONSTANT R8, desc[UR6][R4.64+-0x800] ;  /* 0xfff8000604087981 */ /* 0x000ea8000c1e9b00 */
[----:B------:R-:W3:Y:S04]  /*2850*/  LDG.E.64.CONSTANT R10, desc[UR6][R4.64] ;  /* 0x00000006040a7981 */ /* 0x000ee8000c1e9b00 */
[----:B------:R-:W4:Y:S04]  /*2860*/  LDG.E.64.CONSTANT R2, desc[UR6][R2.64] ;  /* 0x0000000602027981 */ /* 0x000f28000c1e9b00 */
[----:B------:R-:W5:Y:S01]  /*2870*/  LDG.E.64.CONSTANT R12, desc[UR6][R4.64+0x800] ;  /* 0x00080006040c7981 */ /* 0x000f62000c1e9b00 */
        /* <DEDUP_REMOVED lines=11> */
[----:B------:R-:W-:-:S07]  /*2930*/  FSEL R7, R13, R3, !P0 ;  /* 0x000000030d077208 */ /* 0x000fce0004000000 */
.L_x_785:
[----:B------:R-:W-:Y:S05]  /*2940*/  BSYNC.RECONVERGENT B1 ;  /* 0x0000000000017941 */ /* 0x000fea0003800200 */
.L_x_783:
[----:B------:R-:W0:Y:S01]  /*2950*/  S2R R10, SR_LANEID ;  /* 0x00000000000a7919 */ /* 0x000e220000000000 */
[----:B------:R-:W-:Y:S04]  /*2960*/  SHFL.DOWN PT, R2, R6, 0x1, 0x1f ;  /* 0x08201f0006027f89 */ /* 0x000fe800000e0000 */
        /* <DEDUP_REMOVED lines=10> */
[----:B------:R-:W-:-:S02]  /*2a10*/  @!P2 MOV R7, 0x400 ;  /* 0x000004000007a802 */ /* 0x000fc40000000f00 */
        /* <DEDUP_REMOVED lines=8> */
[----:B------:R-:W-:Y:S01]  /*2aa0*/  SHFL.DOWN PT, R2, R4, 0x4, 0x1f ;  /* 0x08801f0004027f89 */ /* 0x000fe200000e0000 */
[----:B-1----:R-:W-:-:S03]  /*2ab0*/  @!P2 LEA R7, R8, R7, 0x18 ;  /* 0x000000070807a211 */ /* 0x002fc600078ec0ff */
[----:B------:R-:W0:Y:S02]  /*2ac0*/  SHFL.DOWN PT, R3, R5, 0x4, 0x1f ;  /* 0x08801f0005037f89 */ /* 0x000e2400000e0000 */
[----:B------:R-:W-:Y:S01]  /*2ad0*/  @!P2 IMAD.IADD R9, R6, 0x1, R7 ;  /* 0x000000010609a824 */ /* 0x000fe200078e0207 */
[----:B0-----:R-:W-:-:S06]  /*2ae0*/  DSETP.GEU.AND P0, PT, R4, R2, PT ;  /* 0x000000020400722a */ /* 0x001fcc0003f0e000 */
[----:B------:R-:W-:Y:S02]  /*2af0*/  @!P1 FSEL R4, R2, R4, !P0 ;  /* 0x0000000402049208 */ /* 0x000fe40004000000 */
[----:B------:R-:W-:Y:S02]  /*2b00*/  @!P1 FSEL R5, R3, R5, !P0 ;  /* 0x0000000503059208 */ /* 0x000fe40004000000 */
[----:B------:R-:W-:Y:S01]  /*2b10*/  ISETP.GT.AND P1, PT, R10, 0x17, PT ;  /* 0x000000170a00780c */ /* 0x000fe20003f24270 */
[----:B------:R-:W-:Y:S04]  /*2b20*/  SHFL.DOWN PT, R2, R4, 0x8, 0x1f ;  /* 0x09001f0004027f89 */ /* 0x000fe800000e0000 */
[----:B------:R-:W0:Y:S02]  /*2b30*/  SHFL.DOWN PT, R3, R5, 0x8, 0x1f ;  /* 0x09001f0005037f89 */ /* 0x000e2400000e0000 */
[----:B0-----:R-:W-:-:S06]  /*2b40*/  DSETP.GEU.AND P0, PT, R4, R2, PT ;  /* 0x000000020400722a */ /* 0x001fcc0003f0e000 */
[----:B------:R-:W-:Y:S02]  /*2b50*/  @!P1 FSEL R4, R2, R4, !P0 ;  /* 0x0000000402049208 */ /* 0x000fe40004000000 */
[----:B------:R-:W-:Y:S02]  /*2b60*/  @!P1 FSEL R5, R3, R5, !P0 ;  /* 0x0000000503059208 */ /* 0x000fe40004000000 */
[----:B------:R-:W-:Y:S01]  /*2b70*/  ISETP.GT.AND P1, PT, R10, 0xf, PT ;  /* 0x0000000f0a00780c */ /* 0x000fe20003f24270 */
[----:B------:R-:W-:Y:S04]  /*2b80*/  SHFL.DOWN PT, R2, R4, 0x10, 0x1f ;  /* 0x0a001f0004027f89 */ /* 0x000fe800000e0000 */
[----:B------:R-:W0:Y:S02]  /*2b90*/  SHFL.DOWN PT, R3, R5, 0x10, 0x1f ;  /* 0x0a001f0005037f89 */ /* 0x000e2400000e0000 */
[----:B0-----:R-:W-:-:S06]  /*2ba0*/  DSETP.GEU.AND P0, PT, R4, R2, PT ;  /* 0x000000020400722a */ /* 0x001fcc0003f0e000 */
[----:B------:R-:W-:Y:S02]  /*2bb0*/  FSEL R2, R2, R4, !P0 ;  /* 0x0000000402027208 */ /* 0x000fe40004000000 */
        /* <DEDUP_REMOVED lines=10> */
[----:B--2---:R-:W0:Y:S04]  /*2c60*/  LDS.128 R8, [UR4+0x10] ;  /* 0x00001004ff087984 */ /* 0x004e280008000c00 */
        /* <DEDUP_REMOVED lines=25> */
.L_x_766:
        /* <DEDUP_REMOVED lines=12> */
.L_x_796:
[----:B------:R-:W-:Y:S05]  /*2ec0*/  BSYNC.RECONVERGENT B1 ;  /* 0x0000000000017941 */ /* 0x000fea0003800200 */
.L_x_795:
        /* <DEDUP_REMOVED lines=17> */
.L_x_801:
        /* <DEDUP_REMOVED lines=12> */
.L_x_800:
[----:B------:R-:W-:Y:S05]  /*30a0*/  BSYNC.RECONVERGENT B2 ;  /* 0x0000000000027941 */ /* 0x000fea0003800200 */
.L_x_799:
        /* <DEDUP_REMOVED lines=9> */
.L_x_804:
        /* <DEDUP_REMOVED lines=74> */
.L_x_803:
[----:B------:R-:W-:Y:S05]  /*35e0*/  BSYNC.RECONVERGENT B2 ;  /* 0x0000000000027941 */ /* 0x000fea0003800200 */
.L_x_802:
        /* <DEDUP_REMOVED lines=42> */
.L_x_806:
[----:B------:R-:W-:Y:S05]  /*3890*/  BSYNC.RECONVERGENT B2 ;  /* 0x0000000000027941 */ /* 0x000fea0003800200 */
.L_x_805:
        /* <DEDUP_REMOVED lines=20> */
.L_x_798:
[----:B------:R-:W-:Y:S05]  /*39e0*/  BSYNC.RECONVERGENT B1 ;  /* 0x0000000000017941 */ /* 0x000fea0003800200 */
.L_x_797:
        /* <DEDUP_REMOVED lines=14> */
[----:B------:R-:W-:Y:S01]  /*3ad0*/  IMAD.MOV.U32 R2, RZ, RZ, R9 ;  /* 0x000000ffff027224 */ /* 0x000fe200078e0009 */
[----:B------:R-:W-:Y:S01]  /*3ae0*/  @!P2 MOV R4, 0x400 ;  /* 0x000004000004a802 */ /* 0x000fe20000000f00 */
[----:B------:R-:W-:Y:S01]  /*3af0*/  IMAD.MOV.U32 R3, RZ, RZ, R11 ;  /* 0x000000ffff037224 */ /* 0x000fe200078e000b */
[----:B------:R-:W0:Y:S01]  /*3b00*/  SHFL.DOWN PT, R7, R11, 0x2, 0x1f ;  /* 0x08401f000b077f89 */ /* 0x000e2200000e0000 */
[----:B------:R-:W-:Y:S01]  /*3b10*/  @!P2 SHF.R.U32.HI R0, RZ, 0x2, R5 ;  /* 0x00000002ff00a819 */ /* 0x000fe20000011605 */
[----:B------:R-:W1:Y:S03]  /*3b20*/  @!P2 S2R R13, SR_CgaCtaId ;  /* 0x00000000000da919 */ /* 0x000e660000008800 */
[----:B------:R-:W-:Y:S01]  /*3b30*/  @!P2 LOP3.LUT R0, R0, 0xf8, RZ, 0xc0, !PT ;  /* 0x000000f80000a812 */ /* 0x000fe200078ec0ff */
[----:B0-----:R-:W-:-:S06]  /*3b40*/  DSETP.GEU.AND P0, PT, R2, R6, PT ;  /* 0x000000060200722a */ /* 0x001fcc0003f0e000 */
[----:B------:R-:W-:Y:S02]  /*3b50*/  @!P1 FSEL R9, R6, R9, !P0 ;  /* 0x0000000906099208 */ /* 0x000fe40004000000 */
[----:B------:R-:W-:Y:S02]  /*3b60*/  @!P1 FSEL R11, R7, R11, !P0 ;  /* 0x0000000b070b9208 */ /* 0x000fe40004000000 */
[----:B------:R-:W-:Y:S01]  /*3b70*/  ISETP.GT.AND P1, PT, R8, 0x1b, PT ;  /* 0x0000001b0800780c */ /* 0x000fe20003f24270 */
[----:B------:R-:W-:Y:S01]  /*3b80*/  SHFL.DOWN PT, R2, R9, 0x4, 0x1f ;  /* 0x08801f0009027f89 */ /* 0x000fe200000e0000 */
[----:B------:R-:W-:Y:S01]  /*3b90*/  IMAD.MOV.U32 R6, RZ, RZ, R9 ;  /* 0x000000ffff067224 */ /* 0x000fe200078e0009 */
[----:B-1----:R-:W-:Y:S01]  /*3ba0*/  @!P2 LEA R13, R13, R4, 0x18 ;  /* 0x000000040d0da211 */ /* 0x002fe200078ec0ff */
[----:B------:R-:W-:Y:S01]  /*3bb0*/  IMAD.MOV.U32 R7, RZ, RZ, R11 ;  /* 0x000000ffff077224 */ /* 0x000fe200078e000b */
[----:B------:R-:W0:Y:S03]  /*3bc0*/  SHFL.DOWN PT, R3, R11, 0x4, 0x1f ;  /* 0x08801f000b037f89 */ /* 0x000e2600000e0000 */
[----:B------:R-:W-:-:S02]  /*3bd0*/  @!P2 IMAD.IADD R13, R0, 0x1, R13 ;  /* 0x00000001000da824 */ /* 0x000fc400078e020d */
[----:B0-----:R-:W-:-:S06]  /*3be0*/  DSETP.GEU.AND P0, PT, R6, R2, PT ;  /* 0x000000020600722a */ /* 0x001fcc0003f0e000 */
[----:B------:R-:W-:Y:S02]  /*3bf0*/  @!P1 FSEL R9, R2, R9, !P0 ;  /* 0x0000000902099208 */ /* 0x000fe40004000000 */
[----:B------:R-:W-:Y:S02]  /*3c00*/  @!P1 FSEL R11, R3, R11, !P0 ;  /* 0x0000000b030b9208 */ /* 0x000fe40004000000 */
[----:B------:R-:W-:Y:S01]  /*3c10*/  ISETP.GT.AND P1, PT, R8, 0x17, PT ;  /* 0x000000170800780c */ /* 0x000fe20003f24270 */
[----:B------:R-:W-:Y:S01]  /*3c20*/  SHFL.DOWN PT, R2, R9, 0x8, 0x1f ;  /* 0x09001f0009027f89 */ /* 0x000fe200000e0000 */
[----:B------:R-:W-:Y:S02]  /*3c30*/  IMAD.MOV.U32 R6, RZ, RZ, R9 ;  /* 0x000000ffff067224 */ /* 0x000fe400078e0009 */
[----:B------:R-:W-:Y:S01]  /*3c40*/  IMAD.MOV.U32 R7, RZ, RZ, R11 ;  /* 0x000000ffff077224 */ /* 0x000fe200078e000b */
[----:B------:R-:W0:Y:S05]  /*3c50*/  SHFL.DOWN PT, R3, R11, 0x8, 0x1f ;  /* 0x09001f000b037f89 */ /* 0x000e2a00000e0000 */
        /* <DEDUP_REMOVED lines=20> */
[----:B------:R-:W0:Y:S04]  /*3da0*/  LDS.128 R8, [UR4+0x10] ;  /* 0x00001004ff087984 */ /* 0x000e280008000c00 */
[----:B-1----:R-:W1:Y:S01]  /*3db0*/  LDS.128 R12, [UR4+0x20] ;  /* 0x00002004ff0c7984 */ /* 0x002e620008000c00 */
        /* <DEDUP_REMOVED lines=24> */
.L_x_807:
        /* <DEDUP_REMOVED lines=20> */
[----:B------:R-:W0:Y:S05]  /*4080*/  SHFL.DOWN PT, R7, R0, 0x2, R11 ;  /* 0x0840000000077989 */ /* 0x000e2a00000e000b */
[----:B0-----:R-:W-:-:S06]  /*4090*/  DSETP.GEU.AND P0, PT, R2, R6, PT ;  /* 0x000000060200722a */ /* 0x001fcc0003f0e000 */
[----:B------:R-:W-:Y:S01]  /*40a0*/  @!P1 FSEL R9, R6, R9, !P0 ;  /* 0x0000000906099208 */ /* 0x000fe20004000000 */
[----:B------:R-:W-:Y:S01]  /*40b0*/  VIADD R6, R8, 0x4 ;  /* 0x0000000408067836 */ /* 0x000fe20000000000 */
[----:B------:R-:W-:-:S03]  /*40c0*/  @!P1 FSEL R0, R7, R0, !P0 ;  /* 0x0000000007009208 */ /* 0x000fc60004000000 */
[----:B------:R-:W-:Y:S01]  /*40d0*/  SHFL.DOWN PT, R2, R9, 0x4, R11 ;  /* 0x0880000009027989 */ /* 0x000fe200000e000b */
[----:B------:R-:W-:Y:S01]  /*40e0*/  ISETP.GT.AND P1, PT, R6, R11, PT ;  /* 0x0000000b0600720c */ /* 0x000fe20003f24270 */
[----:B------:R-:W-:Y:S02]  /*40f0*/  IMAD.MOV.U32 R6, RZ, RZ, R9 ;  /* 0x000000ffff067224 */ /* 0x000fe400078e0009 */
[----:B------:R-:W0:Y:S01]  /*4100*/  SHFL.DOWN PT, R3, R0, 0x4, R11 ;  /* 0x0880000000037989 */ /* 0x000e2200000e000b */
[----:B------:R-:W-:-:S06]  /*4110*/  IMAD.MOV.U32 R7, RZ, RZ, R0 ;  /* 0x000000ffff077224 */ /* 0x000fcc00078e0000 */
[----:B0-----:R-:W-:Y:S01]  /*4120*/  DSETP.GEU.AND P0, PT, R6, R2, PT ;  /* 0x000000020600722a */ /* 0x001fe20003f0e000 */
[----:B------:R-:W-:-:S05]  /*4130*/  VIADD R6, R8, 0x8 ;  /* 0x0000000808067836 */ /* 0x000fca0000000000 */
        /* <DEDUP_REMOVED lines=15> */
[----:B------:R-:W-:Y:S02]  /*4230*/  IMAD.MOV.U32 R6, RZ, RZ, R9 ;  /* 0x000000ffff067224 */ /* 0x000fe400078e0009 */
[----:B------:R-:W-:Y:S01]  /*4240*/  IMAD.MOV.U32 R7, RZ, RZ, R0 ;  /* 0x000000ffff077224 */ /* 0x000fe200078e0000 */
[----:B------:R-:W0:Y:S05]  /*4250*/  SHFL.DOWN PT, R3, R0, 0x10, R11 ;  /* 0x0a00000000037989 */ /* 0x000e2a00000e000b */
[----:B0-----:R-:W-:Y:S01]  /*4260*/  DSETP.GEU.AND P1, PT, R6, R2, PT ;  /* 0x000000020600722a */ /* 0x001fe20003f2e000 */
[----:B------:R-:W-:-:S02]  /*4270*/  @!P0 MOV R7, 0x400 ;  /* 0x0000040000078802 */ /* 0x000fc40000000f00 */
[----:B------:R-:W-:Y:S02]  /*4280*/  @!P0 SHF.R.U32.HI R6, RZ, 0x2, R5 ;  /* 0x00000002ff068819 */ /* 0x000fe40000011605 */
[----:B-1----:R-:W-:Y:S02]  /*4290*/  @!P0 LEA R7, R10, R7, 0x18 ;  /* 0x000000070a078211 */ /* 0x002fe400078ec0ff */
[----:B------:R-:W-:Y:S02]  /*42a0*/  @!P0 LOP3.LUT R6, R6, 0xf8, RZ, 0xc0, !PT ;  /* 0x000000f806068812 */ /* 0x000fe400078ec0ff */
[----:B------:R-:W-:Y:S02]  /*42b0*/  @!P2 FSEL R9, R2, R9, !P1 ;  /* 0x000000090209a208 */ /* 0x000fe40004800000 */
[----:B------:R-:W-:Y:S01]  /*42c0*/  @!P2 FSEL R0, R3, R0, !P1 ;  /* 0x000000000300a208 */ /* 0x000fe20004800000 */
[----:B------:R-:W-:Y:S02]  /*42d0*/  @!P0 IMAD.IADD R3, R6, 0x1, R7 ;  /* 0x0000000106038824 */ /* 0x000fe400078e0207 */
[----:B------:R-:W-:-:S02]  /*42e0*/  IMAD.MOV.U32 R6, RZ, RZ, R9 ;  /* 0x000000ffff067224 */ /* 0x000fc400078e0009 */
[----:B------:R-:W-:-:S05]  /*42f0*/  IMAD.MOV.U32 R7, RZ, RZ, R0 ;  /* 0x000000ffff077224 */ /* 0x000fca00078e0000 */
[----:B------:R1:W-:Y:S01]  /*4300*/  @!P0 STS.64 [R3+0x8], R6 ;  /* 0x0000080603008388 */ /* 0x0003e20000000a00 */
[----:B------:R-:W-:Y:S01]  /*4310*/  BAR.SYNC.DEFER_BLOCKING 0x0 ;  /* 0x0000000000007b1d */ /* 0x000fe20000010000 */
[----:B------:R-:W-:-:S13]  /*4320*/  ISETP.NE.AND P0, PT, R5, RZ, PT ;  /* 0x000000ff0500720c */ /* 0x000fda0003f05270 */
[----:B-1----:R-:W-:Y:S05]  /*4330*/  @P0 BRA `(.L_x_781) ;  /* 0x0000001800340947 */ /* 0x002fea0003800000 */
[----:B------:R-:W0:Y:S01]  /*4340*/  S2UR UR5, SR_CgaCtaId ;  /* 0x00000000000579c3 */ /* 0x000e220000008800 */
[----:B------:R-:W-:Y:S01]  /*4350*/  UMOV UR4, 0x400 ;  /* 0x0000040000047882 */ /* 0x000fe20000000000 */
[C---:B------:R-:W-:Y:S02]  /*4360*/  ISETP.GT.AND P3, PT, R4.reuse, 0x20, PT ;  /* 0x000000200400780c */ /* 0x040fe40003f64270 */
        /* <DEDUP_REMOVED lines=10> */
[----:B------:R-:W-:Y:S01]  /*4410*/  ISETP.GT.AND P1, PT, R4, 0x60, PT ;  /* 0x000000600400780c */ /* 0x000fe20003f24270 */
[----:B------:R-:W-:Y:S02]  /*4420*/  IMAD.MOV.U32 R2, RZ, RZ, R6 ;  /* 0x000000ffff027224 */ /* 0x000fe400078e0006 */
        /* <DEDUP_REMOVED lines=29> */
.L_x_794:
[----:B------:R-:W0:Y:S01]  /*4600*/  S2R R41, SR_TID.X ;  /* 0x0000000000297919 */ /* 0x000e220000002100 */
[----:B------:R-:W0:Y:S02]  /*4610*/  LDC.64 R6, c[0x0][0x380] ;  /* 0x0000e000ff067b82 */ /* 0x000e240000000a00 */
[----:B0-----:R-:W-:-:S05]  /*4620*/  IMAD.WIDE.U32 R6, R41, 0x8, R6 ;  /* 0x0000000829067825 */ /* 0x001fca00078e0006 */
[----:B------:R-:W2:Y:S04]  /*4630*/  LDG.E.64.CONSTANT R20, desc[UR6][R6.64] ;  /* 0x0000000606147981 */ /* 0x000ea8000c1e9b00 */
[----:B------:R-:W2:Y:S04]  /*4640*/  LDG.E.64.CONSTANT R2, desc[UR6][R6.64+0x800] ;  /* 0x0008000606027981 */ /* 0x000ea8000c1e9b00 */
[----:B------:R-:W3:Y:S04]  /*4650*/  LDG.E.64.CONSTANT R8, desc[UR6][R6.64+0x1000] ;  /* 0x0010000606087981 */ /* 0x000ee8000c1e9b00 */
[----:B------:R-:W4:Y:S04]  /*4660*/  LDG.E.64.CONSTANT R10, desc[UR6][R6.64+0x1800] ;  /* 0x00180006060a7981 */ /* 0x000f28000c1e9b00 */
[----:B------:R-:W5:Y:S04]  /*4670*/  LDG.E.64.CONSTANT R12, desc[UR6][R6.64+0x2000] ;  /* 0x00200006060c7981 */ /* 0x000f68000c1e9b00 */
[----:B------:R-:W5:Y:S04]  /*4680*/  LDG.E.64.CONSTANT R14, desc[UR6][R6.64+0x2800] ;  /* 0x00280006060e7981 */ /* 0x000f68000c1e9b00 */
[----:B------:R-:W5:Y:S04]  /*4690*/  LDG.E.64.CONSTANT R16, desc[UR6][R6.64+0x3000] ;  /* 0x0030000606107981 */ /* 0x000f68000c1e9b00 */
[----:B------:R-:W5:Y:S01]  /*46a0*/  LDG.E.64.CONSTANT R18, desc[UR6][R6.64+0x3800] ;  /* 0x0038000606127981 */ /* 0x000f62000c1e9b00 */
[----:B------:R-:W-:Y:S01]  /*46b0*/  ISETP.GE.U32.AND P1, PT, R4, 0x1000, PT ;  /* 0x000010000400780c */ /* 0x000fe20003f26070 */
[----:B------:R-:W-:Y:S01]  /*46c0*/  IMAD.MOV.U32 R45, RZ, RZ, 0x800 ;  /* 0x00000800ff2d7424 */ /* 0x000fe200078e00ff */
[----:B--2---:R-:W-:-:S06]  /*46d0*/  DSETP.GEU.AND P0, PT, R20, R2, PT ;  /* 0x000000021400722a */ /* 0x004fcc0003f0e000 */
        /* <DEDUP_REMOVED lines=21> */
[----:B------:R-:W0:Y:S01]  /*4830*/  LDC R24, c[0x0][0x390] ;  /* 0x0000e400ff187b82 */ /* 0x000e220000000800 */
[----:B------:R-:W-:Y:S02]  /*4840*/  VIADD R0, R4, 0xfffff800 ;  /* 0xfffff80004007836 */ /* 0x000fe40000000000 */
[----:B------:R-:W-:-:S07]  /*4850*/  IMAD.MOV.U32 R45, RZ, RZ, 0x800 ;  /* 0x00000800ff2d7424 */ /* 0x000fce00078e00ff */
.L_x_810:
[----:B------:R-:W-:-:S05]  /*4860*/  IMAD.WIDE R4, R45, 0x8, R6 ;  /* 0x000000082d047825 */ /* 0x000fca00078e0206 */
[----:B------:R-:W2:Y:S04]  /*4870*/  LDG.E.64.CONSTANT R10, desc[UR6][R4.64] ;  /* 0x00000006040a7981 */ /* 0x000ea8000c1e9b00 */
[----:B------:R-:W3:Y:S04]  /*4880*/  LDG.E.64.CONSTANT R12, desc[UR6][R4.64+0x800] ;  /* 0x00080006040c7981 */ /* 0x000ee8000c1e9b00 */
[----:B------:R-:W4:Y:S04]  /*4890*/  LDG.E.64.CONSTANT R14, desc[UR6][R4.64+0x1000] ;  /* 0x00100006040e7981 */ /* 0x000f28000c1e9b00 */
[----:B------:R-:W5:Y:S04]  /*48a0*/  LDG.E.64.CONSTANT R16, desc[UR6][R4.64+0x1800] ;  /* 0x0018000604107981 */ /* 0x000f68000c1e9b00 */
[----:B------:R-:W5:Y:S04]  /*48b0*/  LDG.E.64.CONSTANT R18, desc[UR6][R4.64+0x2000] ;  /* 0x0020000604127981 */ /* 0x000f68000c1e9b00 */
[----:B------:R-:W5:Y:S04]  /*48c0*/  LDG.E.64.CONSTANT R20, desc[UR6][R4.64+0x2800] ;  /* 0x0028000604147981 */ /* 0x000f68000c1e9b00 */
[----:B------:R-:W5:Y:S04]  /*48d0*/  LDG.E.64.CONSTANT R22, desc[UR6][R4.64+0x3000] ;  /* 0x0030000604167981 */ /* 0x000f68000c1e9b00 */
[----:B------:R0:W5:Y:S02]  /*48e0*/  LDG.E.64.CONSTANT R8, desc[UR6][R4.64+0x3800] ;  /* 0x0038000604087981 */ /* 0x000164000c1e9b00 */
[----:B0-----:R-:W-:-:S04]  /*48f0*/  IMAD.MOV.U32 R4, RZ, RZ, R24 ;  /* 0x000000ffff047224 */ /* 0x001fc800078e0018 */
[----:B------:R-:W-:-:S05]  /*4900*/  IMAD.IADD R5, R4, 0x1, -R45 ;  /* 0x0000000104057824 */ /* 0x000fca00078e0a2d */
[----:B------:R-:W-:Y:S01]  /*4910*/  ISETP.GE.AND P1, PT, R5, 0x800, PT ;  /* 0x000008000500780c */ /* 0x000fe20003f26270 */
        /* <DEDUP_REMOVED lines=25> */
[----:B------:R-:W-:-:S05]  /*4ab0*/  VIADD R45, R45, 0x800 ;  /* 0x000008002d2d7836 */ /* 0x000fca0000000000 */
[----:B------:R-:W-:-:S13]  /*4ac0*/  ISETP.GT.AND P0, PT, R45, R0, PT ;  /* 0x000000002d00720c */ /* 0x000fda0003f04270 */
[----:B------:R-:W-:Y:S05]  /*4ad0*/  @!P0 BRA `(.L_x_810) ;  /* 0xfffffffc00608947 */ /* 0x000fea000383ffff */
.L_x_808:
[----:B------:R-:W-:-:S13]  /*4ae0*/  ISETP.GE.AND P0, PT, R45, R4, PT ;  /* 0x000000042d00720c */ /* 0x000fda0003f06270 */
[----:B------:R-:W-:Y:S05]  /*4af0*/  @P0 BRA `(.L_x_809) ;  /* 0x0000000800fc0947 */ /* 0x000fea0003800000 */
[----:B------:R-:W-:Y:S01]  /*4b00*/  IMAD.IADD R0, R4, 0x1, -R45 ;  /* 0x0000000104007824 */ /* 0x000fe200078e0a2d */
[----:B------:R-:W-:Y:S04]  /*4b10*/  BSSY.RECONVERGENT B1, `(.L_x_809) ;  /* 0x00000bd000017945 */ /* 0x000fe80003800200 */
[----:B------:R-:W-:-:S13]  /*4b20*/  ISETP.GE.AND P0, PT, R41, R0, PT ;  /* 0x000000002900720c */ /* 0x000fda0003f06270 */
[----:B------:R-:W-:Y:S05]  /*4b30*/  @P0 BRA `(.L_x_811) ;  /* 0x0000000800e80947 */ /* 0x000fea0003800000 */
[----:B------:R-:W-:Y:S01]  /*4b40*/  LOP3.LUT R5, RZ, R41, RZ, 0x33, !PT ;  /* 0x00000029ff057212 */ /* 0x000fe200078e33ff */
[----:B------:R-:W-:Y:S01]  /*4b50*/  BSSY.RECONVERGENT B2, `(.L_x_812) ;  /* 0x0000017000027945 */ /* 0x000fe20003800200 */
[----:B------:R-:W-:Y:S02]  /*4b60*/  IMAD.MOV.U32 R43, RZ, RZ, R41 ;  /* 0x000000ffff2b7224 */ /* 0x000fe400078e0029 */
[----:B------:R-:W-:-:S04]  /*4b70*/  IADD3 R4, PT, PT, -R45, R4, R5 ;  /* 0x000000042d047210 */ /* 0x000fc80007ffe105 */
[C---:B------:R-:W-:Y:S02]  /*4b80*/  LOP3.LUT R5, R4.reuse, 0x300, RZ, 0xc0, !PT ;  /* 0x0000030004057812 */ /* 0x040fe400078ec0ff */
[----:B------:R-:W-:Y:S02]  /*4b90*/  ISETP.GE.U32.AND P2, PT, R4, 0x300, PT ;  /* 0x000003000400780c */ /* 0x000fe40003f46070 */
[----:B------:R-:W-:-:S13]  /*4ba0*/  ISETP.NE.AND P0, PT, R5, 0x300, PT ;  /* 0x000003000500780c */ /* 0x000fda0003f05270 */
[----:B------:R-:W-:Y:S05]  /*4bb0*/  @!P0 BRA `(.L_x_813) ;  /* 0x0000000000408947 */ /* 0x000fea0003800000 */
[----:B------:R-:W0:Y:S01]  /*4bc0*/  LDC.64 R6, c[0x0][0x380] ;  /* 0x0000e000ff067b82 */ /* 0x000e220000000a00 */
[----:B------:R-:W-:Y:S01]  /*4bd0*/  LEA.HI R4, R4, 0x1, RZ, 0x18 ;  /* 0x0000000104047811 */ /* 0x000fe200078fc0ff */
[----:B------:R-:W-:Y:S02]  /*4be0*/  IMAD.IADD R9, R41, 0x1, R45 ;  /* 0x0000000129097824 */ /* 0x000fe400078e022d */
[----:B------:R-:W-:Y:S01]  /*4bf0*/  IMAD.MOV.U32 R43, RZ, RZ, R41 ;  /* 0x000000ffff2b7224 */ /* 0x000fe200078e0029 */
[----:B------:R-:W-:-:S05]  /*4c00*/  LOP3.LUT R4, R4, 0x3, RZ, 0xc0, !PT ;  /* 0x0000000304047812 */ /* 0x000fca00078ec0ff */
[----:B------:R-:W-:-:S07]  /*4c10*/  IMAD.MOV R8, RZ, RZ, -R4 ;  /* 0x000000ffff087224 */ /* 0x000fce00078e0a04 */
.L_x_814:
[----:B0-----:R-:W-:-:S06]  /*4c20*/  IMAD.WIDE.U32 R4, R9, 0x8, R6 ;  /* 0x0000000809047825 */ /* 0x001fcc00078e0006 */
        /* <DEDUP_REMOVED lines=9> */
.L_x_813:
[----:B------:R-:W-:Y:S05]  /*4cc0*/  BSYNC.RECONVERGENT B2 ;  /* 0x0000000000027941 */ /* 0x000fea0003800200 */
.L_x_812:
[----:B------:R-:W-:Y:S05]  /*4cd0*/  @!P2 BRA `(.L_x_811) ;  /* 0x000000080080a947 */ /* 0x000fea0003800000 */
[----:B------:R-:W0:Y:S01]  /*4ce0*/  LDCU.64 UR4, c[0x0][0x380] ;  /* 0x00007000ff0477ac */ /* 0x000e220008000a00 */
[----:B------:R-:W-:Y:S01]  /*4cf0*/  IMAD.IADD R7, R0, 0x1, -R43 ;  /* 0x0000000100077824 */ /* 0x000fe200078e0a2b */
[C---:B------:R-:W-:Y:S01]  /*4d00*/  IADD3 R5, P0, PT, R43.reuse, R45, RZ ;  /* 0x0000002d2b057210 */ /* 0x040fe20007f1e0ff */
[----:B------:R-:W-:Y:S01]  /*4d10*/  BSSY.RECONVERGENT B2, `(.L_x_815) ;  /* 0x000005a000027945 */ /* 0x000fe20003800200 */
[----:B------:R-:W-:Y:S02]  /*4d20*/  IMAD.IADD R45, R43, 0x1, R45 ;  /* 0x000000012b2d7824 */ /* 0x000fe400078e022d */
        /* <DEDUP_REMOVED lines=8> */
[----:B------:R-:W0:Y:S01]  /*4db0*/  LDC.64 R6, c[0x0][0x380] ;  /* 0x0000e000ff067b82 */ /* 0x000e220000000a00 */
[----:B------:R-:W-:Y:S01]  /*4dc0*/  PLOP3.LUT P0, PT, PT, PT, PT, 0x8, 0x80 ;  /* 0x000000000080781c */ /* 0x000fe20003f0e170 */
[----:B------:R-:W-:-:S12]  /*4dd0*/  VIADD R40, R0, 0xfffff400 ;  /* 0xfffff40000287836 */ /* 0x000fd80000000000 */
.L_x_817:
[C---:B0-----:R-:W-:Y:S01]  /*4de0*/  IMAD.WIDE.U32 R38, R45.reuse, 0x8, R6 ;  /* 0x000000082d267825 */ /* 0x041fe200078e0006 */
        /* <DEDUP_REMOVED lines=76> */
.L_x_816:
[----:B------:R-:W-:Y:S05]  /*52b0*/  BSYNC.RECONVERGENT B2 ;  /* 0x0000000000027941 */ /* 0x000fea0003800200 */
.L_x_815:
[----:B------:R-:W-:Y:S01]  /*52c0*/  IMAD.IADD R6, R0, 0x1, -R43 ;  /* 0x0000000100067824 */ /* 0x000fe200078e0a2b */
[----:B------:R-:W-:Y:S04]  /*52d0*/  BSSY.RECONVERGENT B2, `(.L_x_818) ;  /* 0x000002c000027945 */ /* 0x000fe80003800200 */
[----:B------:R-:W-:-:S13]  /*52e0*/  ISETP.GT.AND P1, PT, R6, 0x400, PT ;  /* 0x000004000600780c */ /* 0x000fda0003f24270 */
[----:B------:R-:W-:Y:S05]  /*52f0*/  @!P1 BRA `(.L_x_819) ;  /* 0x0000000000a49947 */ /* 0x000fea0003800000 */
[----:B------:R-:W0:Y:S01]  /*5300*/  LDC.64 R16, c[0x0][0x380] ;  /* 0x0000e000ff107b82 */ /* 0x000e220000000a00 */
[----:B------:R-:W2:Y:S04]  /*5310*/  LDG.E.64.CONSTANT R10, desc[UR6][R4.64+-0x800] ;  /* 0xfff80006040a7981 */ /* 0x000ea8000c1e9b00 */
[----:B------:R-:W3:Y:S01]  /*5320*/  LDG.E.64.CONSTANT R12, desc[UR6][R4.64] ;  /* 0x00000006040c7981 */ /* 0x000ee2000c1e9b00 */
[----:B------:R-:W-:-:S03]  /*5330*/  VIADD R7, R45, 0x400 ;  /* 0x000004002d077836 */ /* 0x000fc60000000000 */
[----:B------:R-:W4:Y:S04]  /*5340*/  LDG.E.64.CONSTANT R14, desc[UR6][R4.64+0x800] ;  /* 0x00080006040e7981 */ /* 0x000f28000c1e9b00 */
[----:B------:R-:W5:Y:S04]  /*5350*/  LDG.E.64.CONSTANT R18, desc[UR6][R4.64+0x1800] ;  /* 0x0018000604127981 */ /* 0x000f68000c1e9b00 */
[----:B------:R-:W5:Y:S01]  /*5360*/  LDG.E.64.CONSTANT R20, desc[UR6][R4.64+0x2000] ;  /* 0x0020000604147981 */ /* 0x000f62000c1e9b00 */
[----:B0-----:R-:W-:-:S06]  /*5370*/  IMAD.WIDE.U32 R8, R45, 0x8, R16 ;  /* 0x000000082d087825 */ /* 0x001fcc00078e0010 */
[----:B------:R-:W2:Y:S01]  /*5380*/  LDG.E.64.CONSTANT R8, desc[UR6][R8.64] ;  /* 0x0000000608087981 */ /* 0x000ea2000c1e9b00 */
[----:B------:R-:W-:-:S03]  /*5390*/  IMAD.WIDE.U32 R16, R7, 0x8, R16 ;  /* 0x0000000807107825 */ /* 0x000fc600078e0010 */
[----:B------:R0:W5:Y:S04]  /*53a0*/  LDG.E.64.CONSTANT R6, desc[UR6][R4.64+0x2800] ;  /* 0x0028000604067981 */ /* 0x000168000c1e9b00 */
[----:B------:R-:W5:Y:S01]  /*53b0*/  LDG.E.64.CONSTANT R16, desc[UR6][R16.64] ;  /* 0x0000000610107981 */ /* 0x000f62000c1e9b00 */
[----:B------:R-:W-:Y:S01]  /*53c0*/  VIADD R43, R43, 0x800 ;  /* 0x000008002b2b7836 */ /* 0x000fe20000000000 */
[----:B0-----:R-:W-:Y:S01]  /*53d0*/  IADD3 R4, P2, PT, R4, 0x4000, RZ ;  /* 0x0000400004047810 */ /* 0x001fe20007f5e0ff */
[----:B------:R-:W-:-:S04]  /*53e0*/  VIADD R45, R45, 0x800 ;  /* 0x000008002d2d7836 */ /* 0x000fc80000000000 */
[----:B------:R-:W-:Y:S01]  /*53f0*/  IMAD.X R5, RZ, RZ, R5, P2 ;  /* 0x000000ffff057224 */ /* 0x000fe200010e0605 */
        /* <DEDUP_REMOVED lines=25> */
.L_x_819:
[----:B------:R-:W-:Y:S05]  /*5590*/  BSYNC.RECONVERGENT B2 ;  /* 0x0000000000027941 */ /* 0x000fea0003800200 */
.L_x_818:
[----:B------:R-:W-:-:S13]  /*55a0*/  ISETP.LT.OR P0, PT, R43, R0, P0 ;  /* 0x000000002b00720c */ /* 0x000fda0000701670 */
[----:B------:R-:W-:Y:S05]  /*55b0*/  @!P0 BRA `(.L_x_811) ;  /* 0x0000000000488947 */ /* 0x000fea0003800000 */
[----:B------:R-:W0:Y:S01]  /*55c0*/  LDC.64 R6, c[0x0][0x380] ;  /* 0x0000e000ff067b82 */ /* 0x000e220000000a00 */
[----:B------:R-:W2:Y:S04]  /*55d0*/  LDG.E.64.CONSTANT R8, desc[UR6][R4.64+-0x800] ;  /* 0xfff8000604087981 */ /* 0x000ea8000c1e9b00 */
[----:B------:R-:W3:Y:S04]  /*55e0*/  LDG.E.64.CONSTANT R10, desc[UR6][R4.64] ;  /* 0x00000006040a7981 */ /* 0x000ee8000c1e9b00 */
[----:B------:R-:W4:Y:S01]  /*55f0*/  LDG.E.64.CONSTANT R12, desc[UR6][R4.64+0x800] ;  /* 0x00080006040c7981 */ /* 0x000f22000c1e9b00 */
[----:B0-----:R-:W-:-:S06]  /*5600*/  IMAD.WIDE.U32 R6, R45, 0x8, R6 ;  /* 0x000000082d067825 */ /* 0x001fcc00078e0006 */
[----:B------:R-:W5:Y:S02]  /*5610*/  LDG.E.64.CONSTANT R6, desc[UR6][R6.64] ;  /* 0x0000000606067981 */ /* 0x000f64000c1e9b00 */
[----:B-----5:R-:W-:-:S06]  /*5620*/  DSETP.GEU.AND P0, PT, R2, R6, PT ;  /* 0x000000060200722a */ /* 0x020fcc0003f0e000 */
        /* <DEDUP_REMOVED lines=10> */
[----:B------:R-:W-:-:S07]  /*56d0*/  FSEL R3, R13, R3, !P0 ;  /* 0x000000030d037208 */ /* 0x000fce0004000000 */
.L_x_811:
[----:B------:R-:W-:Y:S05]  /*56e0*/  BSYNC.RECONVERGENT B1 ;  /* 0x0000000000017941 */ /* 0x000fea0003800200 */
.L_x_809:
        /* <DEDUP_REMOVED lines=54> */
[----:B------:R-:W1:Y:S01]  /*5a50*/  S2UR UR5, SR_CgaCtaId ;  /* 0x00000000000579c3 */ /* 0x000e620000008800 */
[----:B------:R-:W-:Y:S02]  /*5a60*/  UMOV UR4, 0x400 ;  /* 0x0000040000047882 */ /* 0x000fe40000000000 */
[----:B-1----:R-:W-:-:S09]  /*5a70*/  ULEA UR4, UR5, UR4, 0x18 ;  /* 0x0000000405047291 */ /* 0x002fd2000f8ec0ff */
[----:B0-----:R-:W0:Y:S04]  /*5a80*/  LDS.128 R8, [UR4+0x10] ;  /* 0x00001004ff087984 */ /* 0x001e280008000c00 */
        /* <DEDUP_REMOVED lines=23> */
[----:B------:R-:W-:-:S07]  /*5c00*/  FSEL R7, R3, R5, !P1 ;  /* 0x0000000503077208 */ /* 0x000fce0004800000 */
.L_x_781:
[----:B------:R-:W-:Y:S05]  /*5c10*/  BSYNC.RECONVERGENT B0 ;  /* 0x0000000000007941 */ /* 0x000fea0003800200 */
.L_x_765:
[----:B------:R-:W-:Y:S05]  /*5c20*/  @P0 EXIT ;  /* 0x000000000000094d */ /* 0x000fea0003800000 */
[----:B------:R-:W4:Y:S01]  /*5c30*/  LDCU.64 UR8, c[0x0][0x398] ;  /* 0x00007300ff0877ac */ /* 0x000f220008000a00 */
[----:B---3--:R-:W3:Y:S01]  /*5c40*/  LDC.64 R4, c[0x0][0x388] ;  /* 0x0000e200ff047b82 */ /* 0x008ee20000000a00 */
[----:B------:R-:W0:Y:S01]  /*5c50*/  LDCU.64 UR4, c[0x0][0x398] ;  /* 0x00007300ff0477ac */ /* 0x000e220008000a00 */
[----:B----4-:R-:W-:-:S06]  /*5c60*/  DSETP.GT.AND P0, PT, R6, UR8, PT ;  /* 0x0000000806007e2a */ /* 0x010fcc000bf04000 */
[----:B012---:R-:W-:Y:S02]  /*5c70*/  FSEL R2, R6, UR4, P0 ;  /* 0x0000000406027c08 */ /* 0x007fe40008000000 */
[----:B------:R-:W-:-:S05]  /*5c80*/  FSEL R3, R7, UR5, P0 ;  /* 0x0000000507037c08 */ /* 0x000fca0008000000 */
[----:B---3--:R-:W-:Y:S01]  /*5c90*/  STG.E.64 desc[UR6][R4.64], R2 ;  /* 0x0000000204007986 */ /* 0x008fe2000c101b06 */
[----:B------:R-:W-:Y:S05]  /*5ca0*/  EXIT ;  /* 0x000000000000794d */ /* 0x000fea0003800000 */
.L_x_820:
        /* <DEDUP_REMOVED lines=13> */
.L_x_1011:


//--------------------- .text._ZN3cub18CUB_300001_SM_10006detail6reduce18DeviceReduceKernelINS2_10policy_hubIdyN4cuda3__47maximumIdEEE10Policy1000EN6thrust24THRUST_300001_SM_1000_NS6detail15normal_iteratorINSC_10device_ptrIdEEEEyS8_dNS5_3std3__410__identityEEEvT0_PT3_T1_NS0_13GridEvenShareISO_EET2_T4_ --------------------------
	.section	.text._ZN3cub18CUB_300001_SM_10006detail6reduce18DeviceReduceKernelINS2_10policy_hubIdyN4cuda3__47maximumIdEEE10Policy1000EN6thrust24THRUST_300001_SM_1000_NS6detail15normal_iteratorINSC_10device_ptrIdEEEEyS8_dNS5_3std3__410__identityEEEvT0_PT3_T1_NS0_13GridEvenShareISO_EET2_T4_,"ax",@progbits
	.align	128
        .global         _ZN3cub18CUB_300001_SM_10006detail6reduce18DeviceReduceKernelINS2_10policy_hubIdyN4cuda3__47maximumIdEEE10Policy1000EN6thrust24THRUST_300001_SM_1000_NS6detail15normal_iteratorINSC_10device_ptrIdEEEEyS8_dNS5_3std3__410__identityEEEvT0_PT3_T1_NS0_13GridEvenShareISO_EET2_T4_
        .type           _ZN3cub18CUB_300001_SM_10006detail6reduce18DeviceReduceKernelINS2_10policy_hubIdyN4cuda3__47maximumIdEEE10Policy1000EN6thrust24THRUST_300001_SM_1000_NS6detail15normal_iteratorINSC_10device_ptrIdEEEEyS8_dNS5_3std3__410__identityEEEvT0_PT3_T1_NS0_13GridEvenShareISO_EET2_T4_,@function
        .size           _ZN3cub18CUB_300001_SM_10006detail6reduce18DeviceReduceKernelINS2_10policy_hubIdyN4cuda3__47maximumIdEEE10Policy1000EN6thrust24THRUST_300001_SM_1000_NS6detail15normal_iteratorINSC_10device_ptrIdEEEEyS8_dNS5_3std3__410__identityEEEvT0_PT3_T1_NS0_13GridEvenShareISO_EET2_T4_,(.L_x_1012 - _ZN3cub18CUB_300001_SM_10006detail6reduce18DeviceReduceKernelINS2_10policy_hubIdyN4cuda3__47maximumIdEEE10Policy1000EN6thrust24THRUST_300001_SM_1000_NS6detail15normal_iteratorINSC_10device_ptrIdEEEEyS8_dNS5_3std3__410__identityEEEvT0_PT3_T1_NS0_13GridEvenShareISO_EET2_T4_)
        .other          _ZN3cub18CUB_300001_SM_10006detail6reduce18DeviceReduceKernelINS2_10policy_hubIdyN4cuda3__47maximumIdEEE10Policy1000EN6thrust24THRUST_300001_SM_1000_NS6detail15normal_iteratorINSC_10device_ptrIdEEEEyS8_dNS5_3std3__410__identityEEEvT0_PT3_T1_NS0_13GridEvenShareISO_EET2_T4_,@"STO_CUDA_ENTRY STV_DEFAULT"
_ZN3cub18CUB_300001_SM_10006detail6reduce18DeviceReduceKernelINS2_10policy_hubIdyN4cuda3__47maximumIdEEE10Policy1000EN6thrust24THRUST_300001_SM_1000_NS6detail15normal_iteratorINSC_10device_ptrIdEEEEyS8_dNS5_3std3__410__identityEEEvT0_PT3_T1_NS0_13GridEvenShareISO_EET2_T4_:
.text._ZN3cub18CUB_300001_SM_10006detail6reduce18DeviceReduceKernelINS2_10policy_hubIdyN4cuda3__47maximumIdEEE10Policy1000EN6thrust24THRUST_300001_SM_1000_NS6detail15normal_iteratorINSC_10device_ptrIdEEEEyS8_dNS5_3std3__410__identityEEEvT0_PT3_T1_NS0_13GridEvenShareISO_EET2_T4_:
[----:B------:R-:W-:Y:S08]  /*0000*/  LDC R1, c[0x0][0x37c] ;  /* 0x0000df00ff017b82 */ /* 0x000ff00000000800 */
[----:B------:R-:W0:Y:S01]  /*0010*/  S2UR UR16, SR_CTAID.X ;  /* 0x00000000001079c3 */ /* 0x000e220000002500 */
[----:B------:R-:W1:Y:S01]  /*0020*/  LDCU.64 UR8, c[0x0][0x3b8] ;  /* 0x00007700ff0877ac */ /* 0x000e620008000a00 */
[----:B------:R-:W-:Y:S01]  /*0030*/  BSSY.RECONVERGENT B0, `(.L_x_821) ;  /* 0x000030b000007945 */ /* 0x000fe20003800200 */
[----:B------:R-:W2:Y:S01]  /*0040*/  LDCU UR5, c[0x0][0x3c0] ;  /* 0x00007800ff0577ac */ /* 0x000ea20008000800 */
[----:B------:R-:W3:Y:S01]  /*0050*/  LDCU.64 UR14, c[0x0][0x358] ;  /* 0x00006b00ff0e77ac */ /* 0x000ee20008000a00 */
[----:B-1----:R-:W-:-:S02]  /*0060*/  IMAD.U32 R4, RZ, RZ, UR8 ;  /* 0x00000008ff047e24 */ /* 0x002fc4000f8e00ff */
[----:B------:R-:W-:Y:S01]  /*0070*/  IMAD.U32 R3, RZ, RZ, UR9 ;  /* 0x00000009ff037e24 */ /* 0x000fe2000f8e00ff */
[----:B--2---:R-:W-:Y:S02]  /*0080*/  USHF.L.U32 UR5, UR5, 0xb, URZ ;  /* 0x0000000b05057899 */ /* 0x004fe400080006ff */
[----:B0-----:R-:W-:Y:S02]  /*0090*/  USHF.L.U32 UR7, UR16, 0xb, URZ ;  /* 0x0000000b10077899 */ /* 0x001fe400080006ff */
[----:B------:R-:W-:-:S04]  /*00a0*/  USHF.R.S32.HI UR4, URZ, 0x1f, UR5 ;  /* 0x0000001fff047899 */ /* 0x000fc80008011405 */
[----:B------:R-:W-:-:S04]  /*00b0*/  IADD3 R5, P1, PT, R4, -UR7, RZ ;  /* 0x8000000704057c10 */ /* 0x000fc8000ff3e0ff */
[----:B------:R-:W-:Y:S02]  /*00c0*/  ISETP.GT.U32.AND P0, PT, R5, 0x7ff, PT ;  /* 0x000007ff0500780c */ /* 0x000fe40003f04070 */
[----:B------:R-:W-:-:S04]  /*00d0*/  IADD3.X R2, PT, PT, R3, -0x1, RZ, P1, !PT ;  /* 0xffffffff03027810 */ /* 0x000fc80000ffe4ff */
[----:B------:R-:W-:-:S13]  /*00e0*/  ISETP.GT.U32.AND.EX P0, PT, R2, RZ, PT, P0 ;  /* 0x000000ff0200720c */ /* 0x000fda0003f04100 */
[----:B---3--:R-:W-:Y:S05]  /*00f0*/  @P0 BRA `(.L_x_822) ;  /* 0x0000001400ec0947 */ /* 0x008fea0003800000 */
[----:B------:R-:W0:Y:S01]  /*0100*/  S2R R0, SR_TID.X ;  /* 0x0000000000007919 */ /* 0x000e220000002100 */
[----:B------:R-:W-:Y:S01]  /*0110*/  VIADD R3, R4, -UR7 ;  /* 0x8000000704037c36 */ /* 0x000fe20008000000 */
[----:B------:R-:W-:Y:S01]  /*0120*/  BSSY.RECONVERGENT B1, `(.L_x_823) ;  /* 0x000000a000017945 */ /* 0x000fe20003800200 */
[----:B------:R-:W-:-:S03]  /*0130*/  CS2R R10, SRZ ;  /* 0x00000000000a7805 */ /* 0x000fc6000001ff00 */
[----:B0-----:R-:W-:Y:S01]  /*0140*/  ISETP.GE.AND P0, PT, R0, R3, PT ;  /* 0x000000030000720c */ /* 0x001fe20003f06270 */
[----:B------:R-:W-:-:S12]  /*0150*/  IMAD.MOV.U32 R2, RZ, RZ, R0 ;  /* 0x000000ffff027224 */ /* 0x000fd800078e0000 */
[----:B------:R-:W-:Y:S05]  /*0160*/  @P0 BRA `(.L_x_824) ;  /* 0x0000000000140947 */ /* 0x000fea0003800000 */
[----:B------:R-:W0:Y:S01]  /*0170*/  LDC.64 R10, c[0x0][0x380] ;  /* 0x0000e000ff0a7b82 */ /* 0x000e220000000a00 */
[----:B------:R-:W-:-:S04]  /*0180*/  VIADD R5, R0, UR7 ;  /* 0x0000000700057c36 */ /* 0x000fc80008000000 */
[----:B0-----:R-:W-:-:S06]  /*0190*/  IMAD.WIDE.U32 R10, R5, 0x8, R10 ;  /* 0x00000008050a7825 */ /* 0x001fcc00078e000a */
[----:B------:R-:W5:Y:S01]  /*01a0*/  LDG.E.64 R10, desc[UR14][R10.64] ;  /* 0x0000000e0a0a7981 */ /* 0x000f62000c1e1b00 */
[----:B------:R-:W-:-:S07]  /*01b0*/  VIADD R2, R0, 0x100 ;  /* 0x0000010000027836 */ /* 0x000fce0000000000 */
.L_x_824:
[----:B------:R-:W-:Y:S05]  /*01c0*/  BSYNC.RECONVERGENT B1 ;  /* 0x0000000000017941 */ /* 0x000fea0003800200 */
.L_x_823:
[----:B------:R-:W-:Y:S01]  /*01d0*/  ISETP.GE.AND P0, PT, R2, R3, PT ;  /* 0x000000030200720c */ /* 0x000fe20003f06270 */
[----:B------:R-:W-:-:S12]  /*01e0*/  BSSY.RECONVERGENT B1, `(.L_x_825) ;  /* 0x00000b3000017945 */ /* 0x000fd80003800200 */
[----:B------:R-:W-:Y:S05]  /*01f0*/  @P0 BRA `(.L_x_826) ;  /* 0x0000000800c40947 */ /* 0x000fea0003800000 */
[----:B------:R-:W-:Y:S01]  /*0200*/  LOP3.LUT R5, RZ, R2, RZ, 0x33, !PT ;  /* 0x00000002ff057212 */ /* 0x000fe200078e33ff */
[----:B------:R-:W-:Y:S03]  /*0210*/  BSSY.RECONVERGENT B2, `(.L_x_827) ;  /* 0x0000057000027945 */ /* 0x000fe60003800200 */
[----:B------:R-:W-:-:S04]  /*0220*/  IADD3 R6, PT, PT, R4, -UR7, R5 ;  /* 0x8000000704067c10 */ /* 0x000fc8000fffe005 */
[C---:B------:R-:W-:Y:S02]  /*0230*/  ISETP.GE.U32.AND P1, PT, R6.reuse, 0xf00, PT ;  /* 0x00000f000600780c */ /* 0x040fe40003f26070 */
[----:B------:R-:W-:-:S04]  /*0240*/  LEA.HI R4, R6, 0x1, RZ, 0x18 ;  /* 0x0000000106047811 */ /* 0x000fc800078fc0ff */
[----:B------:R-:W-:-:S04]  /*0250*/  LOP3.LUT R5, R4, 0xf, RZ, 0xc0, !PT ;  /* 0x0000000f04057812 */ /* 0x000fc800078ec0ff */
[----:B------:R-:W-:-:S03]  /*0260*/  ISETP.NE.AND P0, PT, R5, RZ, PT ;  /* 0x000000ff0500720c */ /* 0x000fc60003f05270 */
[----:B------:R-:W-:Y:S10]  /*0270*/  @!P1 BRA `(.L_x_828) ;  /* 0x0000000400409947 */ /* 0x000ff40003800000 */
[----:B------:R-:W0:Y:S01]  /*0280*/  LDCU.64 UR8, c[0x0][0x380] ;  /* 0x00007000ff0877ac */ /* 0x000e220008000a00 */
[----:B------:R-:W-:Y:S01]  /*0290*/  IMAD.WIDE.U32 R6, R2, 0x8, RZ ;  /* 0x0000000802067825 */ /* 0x000fe200078e00ff */
[----:B------:R-:W-:Y:S01]  /*02a0*/  LOP3.LUT R26, R4, 0x1fffff0, RZ, 0xc0, !PT ;  /* 0x01fffff0041a7812 */ /* 0x000fe200078ec0ff */
[----:B------:R-:W-:-:S04]  /*02b0*/  UIMAD.WIDE.U32 UR4, UR16, 0x4000, URZ ;  /* 0x00004000100478a5 */ /* 0x000fc8000f8e00ff */
[----:B------:R-:W-:Y:S02]  /*02c0*/  IMAD.MOV R26, RZ, RZ, -R26 ;  /* 0x000000ffff1a7224 */ /* 0x000fe400078e0a1a */
[----:B------:R-:W-:Y:S02]  /*02d0*/  LOP3.LUT R6, R6, UR4, RZ, 0xfc, !PT ;  /* 0x0000000406067c12 */ /* 0x000fe4000f8efcff */
[----:B------:R-:W-:Y:S02]  /*02e0*/  LOP3.LUT R7, R7, UR5, RZ, 0xfc, !PT ;  /* 0x0000000507077c12 */ /* 0x000fe4000f8efcff */
[----:B0-----:R-:W-:-:S04]  /*02f0*/  IADD3 R6, P1, PT, R6, UR8, RZ ;  /* 0x0000000806067c10 */ /* 0x001fc8000ff3e0ff */
[----:B------:R-:W-:-:S04]  /*0300*/  IADD3 R6, P2, PT, R6, 0x4000, RZ ;  /* 0x0000400006067810 */ /* 0x000fc80007f5e0ff */
[----:B------:R-:W-:-:S09]  /*0310*/  IADD3.X R7, PT, PT, RZ, UR9, R7, P2, P1 ;  /* 0x00000009ff077c10 */ /* 0x000fd200097e2407 */
.L_x_829:
[----:B------:R-:W2:Y:S04]  /*0320*/  LDG.E.64 R8, desc[UR14][R6.64+-0x4000] ;  /* 0xffc0000e06087981 */ /* 0x000ea8000c1e1b00 */
[----:B------:R-:W3:Y:S04]  /*0330*/  LDG.E.64 R12, desc[UR14][R6.64+-0x3800] ;  /* 0xffc8000e060c7981 */ /* 0x000ee8000c1e1b00 */
[----:B------:R-:W4:Y:S04]  /*0340*/  LDG.E.64 R14, desc[UR14][R6.64+-0x3000] ;  /* 0xffd0000e060e7981 */ /* 0x000f28000c1e1b00 */
[----:B------:R-:W4:Y:S04]  /*0350*/  LDG.E.64 R16, desc[UR14][R6.64+-0x2800] ;  /* 0xffd8000e06107981 */ /* 0x000f28000c1e1b00 */
[----:B------:R-:W4:Y:S04]  /*0360*/  LDG.E.64 R18, desc[UR14][R6.64+-0x2000] ;  /* 0xffe0000e06127981 */ /* 0x000f28000c1e1b00 */
[----:B------:R-:W4:Y:S04]  /*0370*/  LDG.E.64 R20, desc[UR14][R6.64+-0x1800] ;  /* 0xffe8000e06147981 */ /* 0x000f28000c1e1b00 */
[----:B------:R-:W4:Y:S04]  /*0380*/  LDG.E.64 R22, desc[UR14][R6.64+-0x1000] ;  /* 0xfff0000e06167981 */ /* 0x000f28000c1e1b00 */
[----:B------:R-:W4:Y:S01]  /*0390*/  LDG.E.64 R24, desc[UR14][R6.64+-0x800] ;  /* 0xfff8000e06187981 */ /* 0x000f22000c1e1b00 */
[----:B--2--5:R-:W-:-:S06]  /*03a0*/  DSETP.GEU.AND P1, PT, R10, R8, PT ;  /* 0x000000080a00722a */ /* 0x024fcc0003f2e000 */
[----:B------:R-:W-:Y:S02]  /*03b0*/  FSEL R10, R8, R10, !P1 ;  /* 0x0000000a080a7208 */ /* 0x000fe40004800000 */
[----:B------:R-:W-:Y:S02]  /*03c0*/  FSEL R11, R9, R11, !P1 ;  /* 0x0000000b090b7208 */ /* 0x000fe40004800000 */
[----:B------:R-:W2:Y:S04]  /*03d0*/  LDG.E.64 R8, desc[UR14][R6.64] ;  /* 0x0000000e06087981 */ /* 0x000ea8000c1e1b00 */
[----:B---3--:R-:W-:-:S06]  /*03e0*/  DSETP.GEU.AND P1, PT, R10, R12, PT ;  /* 0x0000000c0a00722a */ /* 0x008fcc0003f2e000 */
[----:B------:R-:W-:Y:S02]  /*03f0*/  FSEL R12, R12, R10, !P1 ;  /* 0x0000000a0c0c7208 */ /* 0x000fe40004800000 */
[----:B------:R-:W-:Y:S02]  /*0400*/  FSEL R13, R13, R11, !P1 ;  /* 0x0000000b0d0d7208 */ /* 0x000fe40004800000 */
[----:B------:R-:W3:Y:S04]  /*0410*/  LDG.E.64 R10, desc[UR14][R6.64+0x800] ;  /* 0x0008000e060a7981 */ /* 0x000ee8000c1e1b00 */
[----:B----4-:R-:W-:-:S06]  /*0420*/  DSETP.GEU.AND P1, PT, R12, R14, PT ;  /* 0x0000000e0c00722a */ /* 0x010fcc0003f2e000 */
[----:B------:R-:W-:Y:S02]  /*0430*/  FSEL R14, R14, R12, !P1 ;  /* 0x0000000c0e0e7208 */ /* 0x000fe40004800000 */
[----:B------:R-:W-:Y:S02]  /*0440*/  FSEL R15, R15, R13, !P1 ;  /* 0x0000000d0f0f7208 */ /* 0x000fe40004800000 */
[----:B------:R-:W4:Y:S04]  /*0450*/  LDG.E.64 R12, desc[UR14][R6.64+0x1000] ;  /* 0x0010000e060c7981 */ /* 0x000f28000c1e1b00 */
[----:B------:R-:W-:-:S06]  /*0460*/  DSETP.GEU.AND P1, PT, R14, R16, PT ;  /* 0x000000100e00722a */ /* 0x000fcc0003f2e000 */
        /* <DEDUP_REMOVED lines=18> */
[----:B------:R0:W4:Y:S01]  /*0590*/  LDG.E.64 R24, desc[UR14][R6.64+0x3800] ;  /* 0x0038000e06187981 */ /* 0x000122000c1e1b00 */
[----:B------:R-:W-:-:S05]  /*05a0*/  VIADD R26, R26, 0x10 ;  /* 0x000000101a1a7836 */ /* 0x000fca0000000000 */
[----:B------:R-:W-:Y:S02]  /*05b0*/  ISETP.NE.AND P2, PT, R26, RZ, PT ;  /* 0x000000ff1a00720c */ /* 0x000fe40003f45270 */
[----:B0-----:R-:W-:Y:S01]  /*05c0*/  IADD3 R6, P3, PT, R6, 0x8000, RZ ;  /* 0x0000800006067810 */ /* 0x001fe20007f7e0ff */
[----:B------:R-:W-:-:S04]  /*05d0*/  VIADD R2, R2, 0x1000 ;  /* 0x0000100002027836 */ /* 0x000fc80000000000 */
[----:B------:R-:W-:Y:S01]  /*05e0*/  IMAD.X R7, RZ, RZ, R7, P3 ;  /* 0x000000ffff077224 */ /* 0x000fe200018e0607 */
        /* <DEDUP_REMOVED lines=24> */
[----:B------:R-:W-:Y:S06]  /*0770*/  @P2 BRA `(.L_x_829) ;  /* 0xfffffff800e82947 */ /* 0x000fec000383ffff */
.L_x_828:
[----:B------:R-:W-:Y:S05]  /*0780*/  BSYNC.RECONVERGENT B2 ;  /* 0x0000000000027941 */ /* 0x000fea0003800200 */
.L_x_827:
[----:B------:R-:W-:Y:S05]  /*0790*/  @!P0 BRA `(.L_x_826) ;  /* 0x00000004005c8947 */ /* 0x000fea0003800000 */
[----:B------:R-:W-:Y:S01]  /*07a0*/  ISETP.GE.U32.AND P1, PT, R5, 0x8, PT ;  /* 0x000000080500780c */ /* 0x000fe20003f26070 */
[----:B------:R-:W-:Y:S01]  /*07b0*/  BSSY.RECONVERGENT B2, `(.L_x_830) ;  /* 0x000002a000027945 */ /* 0x000fe20003800200 */
[----:B------:R-:W-:-:S04]  /*07c0*/  LOP3.LUT R26, R4, 0x7, RZ, 0xc0, !PT ;  /* 0x00000007041a7812 */ /* 0x000fc800078ec0ff */
[----:B------:R-:W-:-:S07]  /*07d0*/  ISETP.NE.AND P0, PT, R26, RZ, PT ;  /* 0x000000ff1a00720c */ /* 0x000fce0003f05270 */
[----:B------:R-:W-:Y:S06]  /*07e0*/  @!P1 BRA `(.L_x_831) ;  /* 0x0000000000989947 */ /* 0x000fec0003800000 */
[----:B------:R-:W0:Y:S01]  /*07f0*/  LDCU.64 UR4, c[0x0][0x380] ;  /* 0x00007000ff0477ac */ /* 0x000e220008000a00 */
[----:B------:R-:W-:-:S04]  /*0800*/  IADD3 R5, P1, PT, R2, UR7, RZ ;  /* 0x0000000702057c10 */ /* 0x000fc8000ff3e0ff */
[----:B------:R-:W-:Y:S02]  /*0810*/  LEA.HI.X.SX32 R6, R2, RZ, 0x1, P1 ;  /* 0x000000ff02067211 */ /* 0x000fe400008f0eff */
[----:B0-----:R-:W-:-:S04]  /*0820*/  LEA R24, P1, R5, UR4, 0x3 ;  /* 0x0000000405187c11 */ /* 0x001fc8000f8218ff */
[----:B------:R-:W-:-:S05]  /*0830*/  LEA.HI.X R25, R5, UR5, R6, 0x3, P1 ;  /* 0x0000000505197c11 */ /* 0x000fca00088f1c06 */
        /* <DEDUP_REMOVED lines=32> */
[----:B------:R-:W-:-:S07]  /*0a40*/  FSEL R11, R23, R7, !P1 ;  /* 0x00000007170b7208 */ /* 0x000fce0004800000 */
.L_x_831:
[----:B------:R-:W-:Y:S05]  /*0a50*/  BSYNC.RECONVERGENT B2 ;  /* 0x0000000000027941 */ /* 0x000fea0003800200 */
.L_x_830:
        /* <DEDUP_REMOVED lines=28> */
.L_x_833:
[----:B------:R-:W-:Y:S05]  /*0c20*/  BSYNC.RECONVERGENT B2 ;  /* 0x0000000000027941 */ /* 0x000fea0003800200 */
.L_x_832:
[----:B------:R-:W-:Y:S05]  /*0c30*/  @!P0 BRA `(.L_x_826) ;  /* 0x0000000000348947 */ /* 0x000fea0003800000 */
[----:B------:R-:W0:Y:S01]  /*0c40*/  LDC.64 R6, c[0x0][0x380] ;  /* 0x0000e000ff067b82 */ /* 0x000e220000000a00 */
[----:B------:R-:W-:Y:S02]  /*0c50*/  IMAD.U32 R5, RZ, RZ, UR16 ;  /* 0x00000010ff057e24 */ /* 0x000fe4000f8e00ff */
[----:B------:R-:W-:Y:S02]  /*0c60*/  IMAD.MOV R8, RZ, RZ, -R4 ;  /* 0x000000ffff087224 */ /* 0x000fe400078e0a04 */
[----:B0-----:R-:W-:-:S07]  /*0c70*/  IMAD.WIDE.U32 R4, R5, 0x4000, R6 ;  /* 0x0000400005047825 */ /* 0x001fce00078e0006 */
.L_x_834:
[----:B------:R-:W-:-:S06]  /*0c80*/  IMAD.WIDE R6, R2, 0x8, R4 ;  /* 0x0000000802067825 */ /* 0x000fcc00078e0204 */
[----:B------:R-:W2:Y:S01]  /*0c90*/  LDG.E.64 R6, desc[UR14][R6.64] ;  /* 0x0000000e06067981 */ /* 0x000ea2000c1e1b00 */
[----:B------:R-:W-:Y:S02]  /*0ca0*/  VIADD R8, R8, 0x1 ;  /* 0x0000000108087836 */ /* 0x000fe40000000000 */
[----:B------:R-:W-:-:S03]  /*0cb0*/  VIADD R2, R2, 0x100 ;  /* 0x0000010002027836 */ /* 0x000fc60000000000 */
[----:B------:R-:W-:Y:S01]  /*0cc0*/  ISETP.NE.AND P1, PT, R8, RZ, PT ;  /* 0x000000ff0800720c */ /* 0x000fe20003f25270 */
[----:B--2--5:R-:W-:-:S06]  /*0cd0*/  DSETP.GEU.AND P0, PT, R10, R6, PT ;  /* 0x000000060a00722a */ /* 0x024fcc0003f0e000 */
[----:B------:R-:W-:Y:S02]  /*0ce0*/  FSEL R10, R6, R10, !P0 ;  /* 0x0000000a060a7208 */ /* 0x000fe40004000000 */
[----:B------:R-:W-:-:S04]  /*0cf0*/  FSEL R11, R7, R11, !P0 ;  /* 0x0000000b070b7208 */ /* 0x000fc80004000000 */
[----:B------:R-:W-:Y:S05]  /*0d00*/  @P1 BRA `(.L_x_834) ;  /* 0xfffffffc00dc1947 */ /* 0x000fea000383ffff */
.L_x_826:
[----:B------:R-:W-:Y:S05]  /*0d10*/  BSYNC.RECONVERGENT B1 ;  /* 0x0000000000017941 */ /* 0x000fea0003800200 */
.L_x_825:
        /* <DEDUP_REMOVED lines=16> */
[----:B------:R-:W0:Y:S01]  /*0e20*/  SHFL.DOWN PT, R5, R3, 0x2, 0x1f ;  /* 0x08401f0003057f89 */ /* 0x000e2200000e0000 */
[----:B------:R-:W1:Y:S01]  /*0e30*/  @!P2 S2R R8, SR_CgaCtaId ;  /* 0x000000000008a919 */ /* 0x000e620000008800 */
[----:B0-----:R-:W-:-:S06]  /*0e40*/  DSETP.GEU.AND P1, PT, R2, R4, PT ;  /* 0x000000040200722a */ /* 0x001fcc0003f2e000 */
[----:B------:R-:W-:Y:S02]  /*0e50*/  @!P0 FSEL R2, R4, R2, !P1 ;  /* 0x0000000204028208 */ /* 0x000fe40004800000 */
[----:B------:R-:W-:Y:S02]  /*0e60*/  @!P0 FSEL R3, R5, R3, !P1 ;  /* 0x0000000305038208 */ /* 0x000fe40004800000 */
[----:B------:R-:W-:Y:S01]  /*0e70*/  ISETP.GT.AND P0, PT, R9, 0x1b, PT ;  /* 0x0000001b0900780c */ /* 0x000fe20003f04270 */
[----:B------:R-:W-:Y:S01]  /*0e80*/  SHFL.DOWN PT, R4, R2, 0x4, 0x1f ;  /* 0x08801f0002047f89 */ /* 0x000fe200000e0000 */
[----:B-1----:R-:W-:Y:S02]  /*0e90*/  @!P2 LEA R11, R8, R7, 0x18 ;  /* 0x00000007080ba211 */ /* 0x002fe400078ec0ff */
[----:B------:R-:W-:Y:S01]  /*0ea0*/  @!P2 LOP3.LUT R8, R6, 0xf8, RZ, 0xc0, !PT ;  /* 0x000000f80608a812 */ /* 0x000fe200078ec0ff */
[----:B------:R-:W0:Y:S04]  /*0eb0*/  SHFL.DOWN PT, R5, R3, 0x4, 0x1f ;  /* 0x08801f0003057f89 */ /* 0x000e2800000e0000 */
        /* <DEDUP_REMOVED lines=51> */
.L_x_835:
[----:B------:R-:W-:-:S05]  /*11f0*/  LOP3.LUT R2, R0, 0x3e0, RZ, 0xc0, !PT ;  /* 0x000003e000027812 */ /* 0x000fca00078ec0ff */
[----:B------:R-:W-:Y:S01]  /*1200*/  VIADD R4, R2, 0x20 ;  /* 0x0000002002047836 */ /* 0x000fe20000000000 */
[----:B------:R-:W-:-:S04]  /*1210*/  LOP3.LUT R2, RZ, R2, RZ, 0x33, !PT ;  /* 0x00000002ff027212 */ /* 0x000fc800078e33ff */
[----:B------:R-:W-:Y:S01]  /*1220*/  ISETP.GT.AND P0, PT, R4, R3, PT ;  /* 0x000000030400720c */ /* 0x000fe20003f04270 */
[----:B------:R-:W-:-:S05]  /*1230*/  IMAD.IADD R2, R3, 0x1, R2 ;  /* 0x0000000103027824 */ /* 0x000fca00078e0202 */
[----:B------:R-:W-:Y:S02]  /*1240*/  SEL R5, R2, 0x1f, P0 ;  /* 0x0000001f02057807 */ /* 0x000fe40000000000 */
[----:B------:R-:W0:Y:S03]  /*1250*/  S2R R2, SR_LANEID ;  /* 0x0000000000027919 */ /* 0x000e260000000000 */
[----:B-----5:R-:W-:Y:S04]  /*1260*/  SHFL.DOWN PT, R6, R10, 0x1, R5 ;  /* 0x082000000a067989 */ /* 0x020fe800000e0005 */
[----:B------:R-:W1:Y:S02]  /*1270*/  SHFL.DOWN PT, R7, R11, 0x1, R5 ;  /* 0x082000000b077989 */ /* 0x000e6400000e0005 */
[----:B-1----:R-:W-:Y:S01]  /*1280*/  DSETP.GEU.AND P1, PT, R10, R6, PT ;  /* 0x000000060a00722a */ /* 0x002fe20003f2e000 */
[----:B0-----:R-:W-:-:S05]  /*1290*/  ISETP.GE.AND P0, PT, R2, R5, PT ;  /* 0x000000050200720c */ /* 0x001fca0003f06270 */
[-C--:B------:R-:W-:Y:S01]  /*12a0*/  FSEL R9, R6, R10.reuse, !P1 ;  /* 0x0000000a06097208 */ /* 0x080fe20004800000 */
[----:B------:R-:W-:Y:S01]  /*12b0*/  VIADD R6, R2, 0x2 ;  /* 0x0000000202067836 */ /* 0x000fe20000000000 */
[-C--:B------:R-:W-:Y:S02]  /*12c0*/  FSEL R7, R7, R11.reuse, !P1 ;  /* 0x0000000b07077208 */ /* 0x080fe40004800000 */
[----:B------:R-:W-:Y:S02]  /*12d0*/  FSEL R4, R9, R10, !P0 ;  /* 0x0000000a09047208 */ /* 0x000fe40004000000 */
[----:B------:R-:W-:Y:S02]  /*12e0*/  FSEL R7, R7, R11, !P0 ;  /* 0x0000000b07077208 */ /* 0x000fe40004000000 */
[----:B------:R-:W-:Y:S01]  /*12f0*/  ISETP.GT.AND P0, PT, R6, R5, PT ;  /* 0x000000050600720c */ /* 0x000fe20003f04270 */
[----:B------:R-:W-:Y:S01]  /*1300*/  SHFL.DOWN PT, R8, R4, 0x2, R5 ;  /* 0x0840000004087989 */ /* 0x000fe200000e0005 */
[----:B------:R-:W-:-:S03]  /*1310*/  IMAD.MOV.U32 R6, RZ, RZ, R4 ;  /* 0x000000ffff067224 */ /* 0x000fc600078e0004 */
[----:B------:R-:W0:Y:S03]  /*1320*/  SHFL.DOWN PT, R9, R7, 0x2, R5 ;  /* 0x0840000007097989 */ /* 0x000e2600000e0005 */
[----:B0-----:R-:W-:Y:S01]  /*1330*/  DSETP.GEU.AND P1, PT, R6, R8, PT ;  /* 0x000000080600722a */ /* 0x001fe20003f2e000 */
[----:B------:R-:W-:-:S05]  /*1340*/  VIADD R6, R2, 0x4 ;  /* 0x0000000402067836 */ /* 0x000fca0000000000 */
[----:B------:R-:W-:Y:S02]  /*1350*/  @!P0 FSEL R4, R8, R4, !P1 ;  /* 0x0000000408048208 */ /* 0x000fe40004800000 */
[----:B------:R-:W-:Y:S02]  /*1360*/  @!P0 FSEL R7, R9, R7, !P1 ;  /* 0x0000000709078208 */ /* 0x000fe40004800000 */
        /* <DEDUP_REMOVED lines=12> */
[----:B------:R-:W-:Y:S01]  /*1430*/  VIADD R2, R2, 0x10 ;  /* 0x0000001002027836 */ /* 0x000fe20000000000 */
[----:B------:R-:W0:Y:S11]  /*1440*/  SHFL.DOWN PT, R9, R7, 0x8, R5 ;  /* 0x0900000007097989 */ /* 0x000e3600000e0005 */
[----:B------:R-:W1:Y:S01]  /*1450*/  @!P0 S2R R11, SR_CgaCtaId ;  /* 0x00000000000b8919 */ /* 0x000e620000008800 */
[----:B0-----:R-:W-:Y:S01]  /*1460*/  DSETP.GEU.AND P2, PT, R6, R8, PT ;  /* 0x000000080600722a */ /* 0x001fe20003f4e000 */
[----:B------:R-:W-:-:S05]  /*1470*/  @!P0 MOV R6, 0x400 ;  /* 0x0000040000068802 */ /* 0x000fca0000000f00 */
[----:B------:R-:W-:Y:S02]  /*1480*/  @!P1 FSEL R4, R8, R4, !P2 ;  /* 0x0000000408049208 */ /* 0x000fe40005000000 */
[----:B------:R-:W-:Y:S02]  /*1490*/  @!P1 FSEL R7, R9, R7, !P2 ;  /* 0x0000000709079208 */ /* 0x000fe40005000000 */
[----:B------:R-:W-:Y:S01]  /*14a0*/  ISETP.GT.AND P1, PT, R2, R5, PT ;  /* 0x000000050200720c */ /* 0x000fe20003f24270 */
[----:B------:R-:W-:Y:S01]  /*14b0*/  SHFL.DOWN PT, R8, R4, 0x10, R5 ;  /* 0x0a00000004087989 */ /* 0x000fe200000e0005 */
[----:B------:R-:W-:-:S03]  /*14c0*/  @!P0 SHF.R.U32.HI R2, RZ, 0x2, R0 ;  /* 0x00000002ff028819 */ /* 0x000fc60000011600 */
[----:B------:R0:W2:Y:S01]  /*14d0*/  SHFL.DOWN PT, R9, R7, 0x10, R5 ;  /* 0x0a00000007097989 */ /* 0x0000a200000e0005 */
[----:B------:R-:W-:Y:S02]  /*14e0*/  @!P0 LOP3.LUT R2, R2, 0xf8, RZ, 0xc0, !PT ;  /* 0x000000f802028812 */ /* 0x000fe400078ec0ff */
[----:B-1----:R-:W-:-:S05]  /*14f0*/  @!P0 LEA R11, R11, R6, 0x18 ;  /* 0x000000060b0b8211 */ /* 0x002fca00078ec0ff */
[----:B------:R-:W-:Y:S02]  /*1500*/  @!P0 IMAD.IADD R11, R2, 0x1, R11 ;  /* 0x00000001020b8824 */ /* 0x000fe400078e020b */
[----:B0-----:R-:W-:-:S06]  /*1510*/  IMAD.MOV.U32 R5, RZ, RZ, R7 ;  /* 0x000000ffff057224 */ /* 0x001fcc00078e0007 */
[----:B--2---:R-:W-:-:S06]  /*1520*/  DSETP.GEU.AND P2, PT, R4, R8, PT ;  /* 0x000000080400722a */ /* 0x004fcc0003f4e000 */
[----:B------:R-:W-:Y:S02]  /*1530*/  @!P1 FSEL R7, R9, R7, !P2 ;  /* 0x0000000709079208 */ /* 0x000fe40005000000 */
[----:B------:R-:W-:-:S03]  /*1540*/  @!P1 FSEL R4, R8, R4, !P2 ;  /* 0x0000000408049208 */ /* 0x000fc60005000000 */
[----:B------:R-:W-:-:S05]  /*1550*/  IMAD.MOV.U32 R5, RZ, RZ, R7 ;  /* 0x000000ffff057224 */ /* 0x000fca00078e0007 */
[----:B------:R1:W-:Y:S01]  /*1560*/  @!P0 STS.64 [R11+0x8], R4 ;  /* 0x000008040b008388 */ /* 0x0003e20000000a00 */
[----:B------:R-:W-:Y:S01]  /*1570*/  BAR.SYNC.DEFER_BLOCKING 0x0 ;  /* 0x0000000000007b1d */ /* 0x000fe20000010000 */
[----:B------:R-:W-:-:S13]  /*1580*/  ISETP.NE.AND P0, PT, R0, RZ, PT ;  /* 0x000000ff0000720c */ /* 0x000fda0003f05270 */
[----:B-1----:R-:W-:Y:S05]  /*1590*/  @P0 BRA `(.L_x_836) ;  /* 0x0000001800d00947 */ /* 0x002fea0003800000 */
[----:B------:R-:W0:Y:S01]  /*15a0*/  S2UR UR5, SR_CgaCtaId ;  /* 0x00000000000579c3 */ /* 0x000e220000008800 */
[----:B------:R-:W-:Y:S01]  /*15b0*/  UMOV UR4, 0x400 ;  /* 0x0000040000047882 */ /* 0x000fe20000000000 */
[----:B------:R-:W-:Y:S01]  /*15c0*/  ISETP.GT.AND P2, PT, R3, 0x20, PT ;  /* 0x000000200300780c */ /* 0x000fe20003f44270 */
[----:B0-----:R-:W-:-:S09]  /*15d0*/  ULEA UR4, UR5, UR4, 0x18 ;  /* 0x0000000405047291 */ /* 0x001fd2000f8ec0ff */
[----:B------:R-:W0:Y:S04]  /*15e0*/  LDS.128 R12, [UR4+0x10] ;  /* 0x00001004ff0c7984 */ /* 0x000e280008000c00 */
[----:B------:R-:W1:Y:S01]  /*15f0*/  LDS.128 R8, [UR4+0x20] ;  /* 0x00002004ff087984 */ /* 0x000e620008000c00 */
[----:B0-----:R-:W-:-:S06]  /*1600*/  DSETP.GEU.AND P1, PT, R4, R12, PT ;  /* 0x0000000c0400722a */ /* 0x001fcc0003f2e000 */
[-C--:B------:R-:W-:Y:S02]  /*1610*/  FSEL R7, R12, R4.reuse, !P1 ;  /* 0x000000040c077208 */ /* 0x080fe40004800000 */
[-C--:B------:R-:W-:Y:S02]  /*1620*/  FSEL R13, R13, R5.reuse, !P1 ;  /* 0x000000050d0d7208 */ /* 0x080fe40004800000 */
[----:B------:R-:W-:Y:S02]  /*1630*/  FSEL R0, R7, R4, P2 ;  /* 0x0000000407007208 */ /* 0x000fe40001000000 */
[----:B------:R-:W-:Y:S02]  /*1640*/  ISETP.GT.AND P1, PT, R3, 0x40, PT ;  /* 0x000000400300780c */ /* 0x000fe40003f24270 */
[----:B------:R-:W-:Y:S01]  /*1650*/  FSEL R13, R13, R5, P2 ;  /* 0x000000050d0d7208 */ /* 0x000fe20001000000 */
[----:B------:R-:W-:Y:S01]  /*1660*/  IMAD.MOV.U32 R12, RZ, RZ, R0 ;  /* 0x000000ffff0c7224 */ /* 0x000fe200078e0000 */
[----:B------:R-:W-:Y:S01]  /*1670*/  ISETP.GT.AND P2, PT, R3, 0x60, PT ;  /* 0x000000600300780c */ /* 0x000fe20003f44270 */
[----:B------:R-:W0:Y:S04]  /*1680*/  LDS.128 R4, [UR4+0x30] ;  /* 0x00003004ff047984 */ /* 0x000e280008000c00 */
[----:B------:R-:W-:-:S06]  /*1690*/  DSETP.GEU.AND P3, PT, R12, R14, PT ;  /* 0x0000000e0c00722a */ /* 0x000fcc0003f6e000 */
[----:B------:R-:W-:Y:S02]  /*16a0*/  @P1 FSEL R0, R14, R0, !P3 ;  /* 0x000000000e001208 */ /* 0x000fe40005800000 */
[----:B------:R-:W-:Y:S02]  /*16b0*/  @P1 FSEL R13, R15, R13, !P3 ;  /* 0x0000000d0f0d1208 */ /* 0x000fe40005800000 */
[----:B------:R-:W-:Y:S01]  /*16c0*/  ISETP.GT.AND P1, PT, R3, 0x80, PT ;  /* 0x000000800300780c */ /* 0x000fe20003f24270 */
[----:B------:R-:W-:-:S06]  /*16d0*/  IMAD.MOV.U32 R12, RZ, RZ, R0 ;  /* 0x000000ffff0c7224 */ /* 0x000fcc00078e0000 */
[----:B-1----:R-:W-:-:S06]  /*16e0*/  DSETP.GEU.AND P3, PT, R12, R8, PT ;  /* 0x000000080c00722a */ /* 0x002fcc0003f6e000 */
[----:B------:R-:W-:Y:S02]  /*16f0*/  @P2 FSEL R0, R8, R0, !P3 ;  /* 0x0000000008002208 */ /* 0x000fe40005800000 */
[----:B------:R-:W-:Y:S02]  /*1700*/  @P2 FSEL R13, R9, R13, !P3 ;  /* 0x0000000d090d2208 */ /* 0x000fe40005800000 */
[----:B------:R-:W-:Y:S01]  /*1710*/  ISETP.GT.AND P2, PT, R3, 0xa0, PT ;  /* 0x000000a00300780c */ /* 0x000fe20003f44270 */
[----:B------:R-:W-:Y:S01]  /*1720*/  IMAD.MOV.U32 R12, RZ, RZ, R0 ;  /* 0x000000ffff0c7224 */ /* 0x000fe200078e0000 */
[----:B------:R-:W1:Y:S05]  /*1730*/  LDS.64 R8, [UR4+0x40] ;  /* 0x00004004ff087984 */ /* 0x000e6a0008000a00 */
[----:B------:R-:W-:-:S06]  /*1740*/  DSETP.GEU.AND P3, PT, R12, R10, PT ;  /* 0x0000000a0c00722a */ /* 0x000fcc0003f6e000 */
[----:B------:R-:W-:Y:S02]  /*1750*/  @P1 FSEL R0, R10, R0, !P3 ;  /* 0x000000000a001208 */ /* 0x000fe40005800000 */
[----:B------:R-:W-:Y:S02]  /*1760*/  @P1 FSEL R13, R11, R13, !P3 ;  /* 0x0000000d0b0d1208 */ /* 0x000fe40005800000 */
[----:B------:R-:W-:Y:S01]  /*1770*/  ISETP.GT.AND P1, PT, R3, 0xc0, PT ;  /* 0x000000c00300780c */ /* 0x000fe20003f24270 */
[----:B------:R-:W-:Y:S02]  /*1780*/  IMAD.MOV.U32 R10, RZ, RZ, R0 ;  /* 0x000000ffff0a7224 */ /* 0x000fe400078e0000 */
[----:B------:R-:W-:-:S06]  /*1790*/  IMAD.MOV.U32 R11, RZ, RZ, R13 ;  /* 0x000000ffff0b7224 */ /* 0x000fcc00078e000d */
[----:B0-----:R-:W-:-:S06]  /*17a0*/  DSETP.GEU.AND P3, PT, R10, R4, PT ;  /* 0x000000040a00722a */ /* 0x001fcc0003f6e000 */
[----:B------:R-:W-:Y:S02]  /*17b0*/  @P2 FSEL R0, R4, R0, !P3 ;  /* 0x0000000004002208 */ /* 0x000fe40005800000 */
[----:B------:R-:W-:Y:S02]  /*17c0*/  @P2 FSEL R13, R5, R13, !P3 ;  /* 0x0000000d050d2208 */ /* 0x000fe40005800000 */
[----:B------:R-:W-:Y:S01]  /*17d0*/  ISETP.GT.AND P2, PT, R3, 0xe0, PT ;  /* 0x000000e00300780c */ /* 0x000fe20003f44270 */
[----:B------:R-:W-:Y:S02]  /*17e0*/  IMAD.MOV.U32 R4, RZ, RZ, R0 ;  /* 0x000000ffff047224 */ /* 0x000fe400078e0000 */
[----:B------:R-:W-:-:S06]  /*17f0*/  IMAD.MOV.U32 R5, RZ, RZ, R13 ;  /* 0x000000ffff057224 */ /* 0x000fcc00078e000d */
[----:B------:R-:W-:-:S06]  /*1800*/  DSETP.GEU.AND P3, PT, R4, R6, PT ;  /* 0x000000060400722a */ /* 0x000fcc0003f6e000 */
[----:B------:R-:W-:Y:S02]  /*1810*/  @P1 FSEL R0, R6, R0, !P3 ;  /* 0x0000000006001208 */ /* 0x000fe40005800000 */
[----:B------:R-:W-:-:S03]  /*1820*/  @P1 FSEL R13, R7, R13, !P3 ;  /* 0x0000000d070d1208 */ /* 0x000fc60005800000 */
[----:B------:R-:W-:Y:S02]  /*1830*/  IMAD.MOV.U32 R2, RZ, RZ, R0 ;  /* 0x000000ffff027224 */ /* 0x000fe400078e0000 */
[----:B------:R-:W-:-:S06]  /*1840*/  IMAD.MOV.U32 R3, RZ, RZ, R13 ;  /* 0x000000ffff037224 */ /* 0x000fcc00078e000d */
[----:B-1----:R-:W-:-:S06]  /*1850*/  DSETP.GEU.AND P1, PT, R2, R8, PT ;  /* 0x000000080200722a */ /* 0x002fcc0003f2e000 */
[----:B------:R-:W-:Y:S02]  /*1860*/  @P2 FSEL R0, R8, R0, !P1 ;  /* 0x0000000008002208 */ /* 0x000fe40004800000 */
[----:B------:R-:W-:-:S03]  /*1870*/  @P2 FSEL R13, R9, R13, !P1 ;  /* 0x0000000d090d2208 */ /* 0x000fc60004800000 */
[----:B------:R-:W-:Y:S02]  /*1880*/  IMAD.MOV.U32 R4, RZ, RZ, R0 ;  /* 0x000000ffff047224 */ /* 0x000fe400078e0000 */
[----:B------:R-:W-:Y:S01]  /*1890*/  IMAD.MOV.U32 R5, RZ, RZ, R13 ;  /* 0x000000ffff057224 */ /* 0x000fe200078e000d */
[----:B------:R-:W-:Y:S06]  /*18a0*/  BRA `(.L_x_836) ;  /* 0x00000018000c7947 */ /* 0x000fec0003800000 */
.L_x_822:
[----:B------:R-:W0:Y:S01]  /*18b0*/  S2R R0, SR_TID.X ;  /* 0x0000000000007919 */ /* 0x000e220000002100 */
[----:B------:R-:W1:Y:S01]  /*18c0*/  LDC.64 R6, c[0x0][0x380] ;  /* 0x0000e000ff067b82 */ /* 0x000e620000000a00 */
[----:B0-----:R-:W-:-:S04]  /*18d0*/  VIADD R23, R0, UR7 ;  /* 0x0000000700177c36 */ /* 0x001fc80008000000 */
[----:B-1----:R-:W-:-:S05]  /*18e0*/  IMAD.WIDE.U32 R22, R23, 0x8, R6 ;  /* 0x0000000817167825 */ /* 0x002fca00078e0006 */
[----:B------:R-:W2:Y:S04]  /*18f0*/  LDG.E.64 R18, desc[UR14][R22.64] ;  /* 0x0000000e16127981 */ /* 0x000ea8000c1e1b00 */
[----:B------:R-:W2:Y:S04]  /*1900*/  LDG.E.64 R20, desc[UR14][R22.64+0x800] ;  /* 0x0008000e16147981 */ /* 0x000ea8000c1e1b00 */
[----:B------:R-:W3:Y:S04]  /*1910*/  LDG.E.64 R16, desc[UR14][R22.64+0x1000] ;  /* 0x0010000e16107981 */ /* 0x000ee8000c1e1b00 */
[----:B------:R-:W4:Y:S04]  /*1920*/  LDG.E.64 R14, desc[UR14][R22.64+0x1800] ;  /* 0x0018000e160e7981 */ /* 0x000f28000c1e1b00 */
[----:B------:R-:W5:Y:S04]  /*1930*/  LDG.E.64 R12, desc[UR14][R22.64+0x2000] ;  /* 0x0020000e160c7981 */ /* 0x000f68000c1e1b00 */
[----:B------:R-:W5:Y:S04]  /*1940*/  LDG.E.64 R10, desc[UR14][R22.64+0x2800] ;  /* 0x0028000e160a7981 */ /* 0x000f68000c1e1b00 */
[----:B------:R-:W5:Y:S04]  /*1950*/  LDG.E.64 R8, desc[UR14][R22.64+0x3000] ;  /* 0x0030000e16087981 */ /* 0x000f68000c1e1b00 */
[----:B------:R-:W5:Y:S01]  /*1960*/  LDG.E.64 R6, desc[UR14][R22.64+0x3800] ;  /* 0x0038000e16067981 */ /* 0x000f62000c1e1b00 */
        /* <DEDUP_REMOVED lines=18> */
[----:B------:R-:W-:-:S04]  /*1a90*/  ISETP.GE.U32.AND P0, PT, R5, UR5, PT ;  /* 0x0000000505007c0c */ /* 0x000fc8000bf06070 */
[----:B------:R-:W-:Y:S01]  /*1aa0*/  ISETP.GE.U32.AND.EX P0, PT, R2, UR4, PT, P0 ;  /* 0x0000000402007c0c */ /* 0x000fe2000bf06100 */
[----:B------:R-:W-:-:S06]  /*1ab0*/  DSETP.GEU.AND P1, PT, R8, R6, PT ;  /* 0x000000060800722a */ /* 0x000fcc0003f2e000 */
[----:B------:R-:W-:Y:S02]  /*1ac0*/  FSEL R10, R6, R8, !P1 ;  /* 0x00000008060a7208 */ /* 0x000fe40004800000 */
[----:B------:R-:W-:-:S04]  /*1ad0*/  FSEL R11, R7, R9, !P1 ;  /* 0x00000009070b7208 */ /* 0x000fc80004800000 */
[----:B------:R-:W-:Y:S05]  /*1ae0*/  @!P0 BRA `(.L_x_837) ;  /* 0x0000001000408947 */ /* 0x000fea0003800000 */
[----:B------:R-:W-:Y:S01]  /*1af0*/  UIADD3 UR8, UP0, UPT, UR5, UR7, URZ ;  /* 0x0000000705087290 */ /* 0x000fe2000ff1e0ff */
[----:B------:R-:W-:Y:S01]  /*1b00*/  IADD3 R27, P1, PT, R4, -0x800, RZ ;  /* 0xfffff800041b7810 */ /* 0x000fe20007f3e0ff */
[----:B------:R-:W0:Y:S01]  /*1b10*/  LDCU.64 UR12, c[0x0][0x380] ;  /* 0x00007000ff0c77ac */ /* 0x000e220008000a00 */
[----:B------:R-:W-:Y:S02]  /*1b20*/  LOP3.LUT R5, RZ, R0, RZ, 0x33, !PT ;  /* 0x00000000ff057212 */ /* 0x000fe400078e33ff */
[----:B------:R-:W-:Y:S01]  /*1b30*/  IADD3.X R26, PT, PT, R3, -0x1, RZ, P1, !PT ;  /* 0xffffffff031a7810 */ /* 0x000fe20000ffe4ff */
[----:B------:R-:W-:Y:S01]  /*1b40*/  UIADD3.X UR9, UPT, UPT, URZ, UR4, URZ, UP0, !UPT ;  /* 0x00000004ff097290 */ /* 0x000fe200087fe4ff */
[----:B------:R-:W-:Y:S01]  /*1b50*/  ISETP.LT.U32.AND P0, PT, R27, UR8, PT ;  /* 0x000000081b007c0c */ /* 0x000fe2000bf01070 */
[----:B------:R-:W-:Y:S01]  /*1b60*/  UMOV UR6, UR5 ;  /* 0x0000000500067c82 */ /* 0x000fe20008000000 */
[----:B------:R-:W-:Y:S01]  /*1b70*/  IADD3 R9, P2, PT, R0, UR8, RZ ;  /* 0x0000000800097c10 */ /* 0x000fe2000ff5e0ff */
[----:B------:R-:W-:Y:S01]  /*1b80*/  UMOV UR4, URZ ;  /* 0x000000ff00047c82 */ /* 0x000fe20008000000 */
[----:B------:R-:W-:Y:S01]  /*1b90*/  IADD3 R5, PT, PT, R4, -UR5, R5 ;  /* 0x8000000504057c10 */ /* 0x000fe2000fffe005 */
[----:B------:R-:W-:Y:S01]  /*1ba0*/  IMAD.U32 R7, RZ, RZ, UR9 ;  /* 0x00000009ff077e24 */ /* 0x000fe2000f8e00ff */
[----:B------:R-:W-:Y:S01]  /*1bb0*/  UMOV UR10, UR8 ;  /* 0x00000008000a7c82 */ /* 0x000fe20008000000 */
[----:B------:R-:W-:-:S03]  /*1bc0*/  IMAD.X R0, RZ, RZ, UR9, P2 ;  /* 0x00000009ff007e24 */ /* 0x000fc600090e06ff */
[----:B------:R-:W-:Y:S02]  /*1bd0*/  ISETP.GT.U32.AND.EX P0, PT, R7, R26, PT, P0 ;  /* 0x0000001a0700720c */ /* 0x000fe40003f04100 */
[----:B0-----:R-:W-:-:S04]  /*1be0*/  LEA R8, P1, R9, UR12, 0x3 ;  /* 0x0000000c09087c11 */ /* 0x001fc8000f8218ff */
[----:B------:R-:W-:Y:S02]  /*1bf0*/  IADD3 R8, P2, PT, R8, 0x4000, RZ ;  /* 0x0000400008087810 */ /* 0x000fe40007f5e0ff */
[----:B------:R-:W-:Y:S01]  /*1c00*/  LEA.HI.X R9, R9, UR13, R0, 0x3, P1 ;  /* 0x0000000d09097c11 */ /* 0x000fe200088f1c00 */
[----:B------:R-:W-:Y:S01]  /*1c10*/  VIADD R0, R5, -UR7 ;  /* 0x8000000705007c36 */ /* 0x000fe20008000000 */
[----:B------:R-:W-:-:S03]  /*1c20*/  UMOV UR7, UR9 ;  /* 0x0000000900077c82 */ /* 0x000fc60008000000 */
[----:B------:R-:W-:Y:S01]  /*1c30*/  IMAD.X R9, RZ, RZ, R9, P2 ;  /* 0x000000ffff097224 */ /* 0x000fe200010e0609 */
[----:B------:R-:W-:Y:S06]  /*1c40*/  @P0 BRA `(.L_x_838) ;  /* 0x0000000000f40947 */ /* 0x000fec0003800000 */
[----:B------:R-:W0:Y:S01]  /*1c50*/  LDC.64 R2, c[0x0][0x3b8] ;  /* 0x0000ee00ff027b82 */ /* 0x000e220000000a00 */
[----:B------:R-:W1:Y:S01]  /*1c60*/  LDCU.64 UR12, c[0x0][0x380] ;  /* 0x00007000ff0c77ac */ /* 0x000e620008000a00 */
[----:B------:R-:W-:Y:S01]  /*1c70*/  NOP ;  /* 0x0000000000007918 */ /* 0x000fe20000000000 */
.L_x_839:
[----:B------:R-:W2:Y:S02]  /*1c80*/  S2R R4, SR_TID.X ;  /* 0x0000000000047919 */ /* 0x000ea40000002100 */
[----:B--2---:R-:W-:-:S05]  /*1c90*/  IADD3 R4, P0, PT, R4, UR8, RZ ;  /* 0x0000000804047c10 */ /* 0x004fca000ff1e0ff */
[----:B------:R-:W-:Y:S01]  /*1ca0*/  IMAD.X R5, RZ, RZ, UR9, P0 ;  /* 0x00000009ff057e24 */ /* 0x000fe200080e06ff */
[----:B-1----:R-:W-:-:S04]  /*1cb0*/  LEA R24, P0, R4, UR12, 0x3 ;  /* 0x0000000c04187c11 */ /* 0x002fc8000f8018ff */
[----:B------:R-:W-:-:S05]  /*1cc0*/  LEA.HI.X R25, R4, UR13, R5, 0x3, P0 ;  /* 0x0000000d04197c11 */ /* 0x000fca00080f1c05 */
[----:B------:R-:W2:Y:S04]  /*1cd0*/  LDG.E.64 R4, desc[UR14][R24.64] ;  /* 0x0000000e18047981 */ /* 0x000ea8000c1e1b00 */
[----:B------:R-:W3:Y:S04]  /*1ce0*/  LDG.E.64 R6, desc[UR14][R24.64+0x800] ;  /* 0x0008000e18067981 */ /* 0x000ee8000c1e1b00 */
[----:B------:R-:W4:Y:S04]  /*1cf0*/  LDG.E.64 R12, desc[UR14][R24.64+0x1000] ;  /* 0x0010000e180c7981 */ /* 0x000f28000c1e1b00 */
[----:B------:R-:W5:Y:S04]  /*1d00*/  LDG.E.64 R14, desc[UR14][R24.64+0x1800] ;  /* 0x0018000e180e7981 */ /* 0x000f68000c1e1b00 */
[----:B------:R-:W5:Y:S04]  /*1d10*/  LDG.E.64 R16, desc[UR14][R24.64+0x2000] ;  /* 0x0020000e18107981 */ /* 0x000f68000c1e1b00 */
[----:B------:R-:W5:Y:S04]  /*1d20*/  LDG.E.64 R18, desc[UR14][R24.64+0x2800] ;  /* 0x0028000e18127981 */ /* 0x000f68000c1e1b00 */
[----:B------:R-:W5:Y:S04]  /*1d30*/  LDG.E.64 R20, desc[UR14][R24.64+0x3000] ;  /* 0x0030000e18147981 */ /* 0x000f68000c1e1b00 */
[----:B------:R-:W5:Y:S01]  /*1d40*/  LDG.E.64 R22, desc[UR14][R24.64+0x3800] ;  /* 0x0038000e18167981 */ /* 0x000f62000c1e1b00 */
[----:B------:R-:W-:-:S02]  /*1d50*/  USHF.R.S32.HI UR11, URZ, 0x1f, UR5 ;  /* 0x0000001fff0b7899 */ /* 0x000fc40008011405 */
[----:B------:R-:W-:-:S04]  /*1d60*/  UIADD3 UR6, UP0, UPT, UR5, UR10, URZ ;  /* 0x0000000a05067290 */ /* 0x000fc8000ff1e0ff */
[----:B------:R-:W-:Y:S01]  /*1d70*/  UIADD3.X UR7, UPT, UPT, UR11, UR7, URZ, UP0, !UPT ;  /* 0x000000070b077290 */ /* 0x000fe200087fe4ff */
        /* <DEDUP_REMOVED lines=16> */
[----:B------:R-:W-:Y:S01]  /*1e80*/  FSEL R6, R18, R4, !P0 ;  /* 0x0000000412067208 */ /* 0x000fe20004000000 */
[----:B0-----:R-:W-:Y:S01]  /*1e90*/  IMAD.MOV.U32 R4, RZ, RZ, R2 ;  /* 0x000000ffff047224 */ /* 0x001fe200078e0002 */
[----:B------:R-:W-:-:S04]  /*1ea0*/  FSEL R7, R19, R5, !P0 ;  /* 0x0000000513077208 */ /* 0x000fc80004000000 */
[----:B------:R-:W-:Y:S02]  /*1eb0*/  IADD3 R5, P2, PT, R4, -UR8, RZ ;  /* 0x8000000804057c10 */ /* 0x000fe4000ff5e0ff */
[----:B------:R-:W-:-:S06]  /*1ec0*/  DSETP.GEU.AND P0, PT, R6, R20, PT ;  /* 0x000000140600722a */ /* 0x000fcc0003f0e000 */
[----:B------:R-:W-:Y:S02]  /*1ed0*/  FSEL R6, R20, R6, !P0 ;  /* 0x0000000614067208 */ /* 0x000fe40004000000 */
[----:B------:R-:W-:Y:S02]  /*1ee0*/  FSEL R7, R21, R7, !P0 ;  /* 0x0000000715077208 */ /* 0x000fe40004000000 */
[----:B------:R-:W-:Y:S02]  /*1ef0*/  ISETP.GE.U32.AND P0, PT, R5, UR5, PT ;  /* 0x0000000505007c0c */ /* 0x000fe4000bf06070 */
[----:B------:R-:W-:Y:S02]  /*1f00*/  IADD3.X R5, PT, PT, R3, ~UR9, RZ, P2, !PT ;  /* 0x8000000903057c10 */ /* 0x000fe400097fe4ff */
[----:B------:R-:W-:Y:S02]  /*1f10*/  DSETP.GEU.AND P1, PT, R6, R22, PT ;  /* 0x000000160600722a */ /* 0x000fe40003f2e000 */
[----:B------:R-:W-:-:S04]  /*1f20*/  ISETP.GE.U32.AND.EX P0, PT, R5, UR11, PT, P0 ;  /* 0x0000000b05007c0c */ /* 0x000fc8000bf06100 */
[----:B------:R-:W-:Y:S02]  /*1f30*/  FSEL R10, R22, R6, !P1 ;  /* 0x00000006160a7208 */ /* 0x000fe40004800000 */
[----:B------:R-:W-:-:S07]  /*1f40*/  FSEL R11, R23, R7, !P1 ;  /* 0x00000007170b7208 */ /* 0x000fce0004800000 */
[----:B------:R-:W-:Y:S05]  /*1f50*/  @!P0 BRA `(.L_x_837) ;  /* 0x0000000c00248947 */ /* 0x000fea0003800000 */
[----:B------:R-:W-:Y:S02]  /*1f60*/  UIADD3 UR8, UP0, UPT, UR5, UR8, URZ ;  /* 0x0000000805087290 */ /* 0x000fe4000ff1e0ff */
[----:B------:R-:W-:Y:S01]  /*1f70*/  IMAD.U32 R5, RZ, RZ, UR5 ;  /* 0x00000005ff057e24 */ /* 0x000fe2000f8e00ff */
[----:B------:R-:W-:Y:S01]  /*1f80*/  UIADD3 UR4, UPT, UPT, UR4, 0x1, URZ ;  /* 0x0000000104047890 */ /* 0x000fe2000fffe0ff */
[----:B------:R-:W-:Y:S01]  /*1f90*/  VIADD R0, R0, -UR5 ;  /* 0x8000000500007c36 */ /* 0x000fe20008000000 */
[----:B------:R-:W-:Y:S01]  /*1fa0*/  UIADD3.X UR9, UPT, UPT, UR11, UR9, URZ, UP0, !UPT ;  /* 0x000000090b097290 */ /* 0x000fe200087fe4ff */
[----:B------:R-:W-:Y:S01]  /*1fb0*/  IMAD.WIDE R8, R5, 0x8, R8 ;  /* 0x0000000805087825 */ /* 0x000fe200078e0208 */
[----:B------:R-:W-:Y:S01]  /*1fc0*/  ISETP.LT.U32.AND P0, PT, R27, UR8, PT ;  /* 0x000000081b007c0c */ /* 0x000fe2000bf01070 */
[----:B------:R-:W-:-:S03]  /*1fd0*/  UMOV UR10, UR6 ;  /* 0x00000006000a7c82 */ /* 0x000fc60008000000 */
[----:B------:R-:W-:-:S05]  /*1fe0*/  IMAD.U32 R7, RZ, RZ, UR9 ;  /* 0x00000009ff077e24 */ /* 0x000fca000f8e00ff */
[----:B------:R-:W-:-:S13]  /*1ff0*/  ISETP.GT.U32.AND.EX P0, PT, R7, R26, PT, P0 ;  /* 0x0000001a0700720c */ /* 0x000fda0003f04100 */
[----:B------:R-:W-:Y:S05]  /*2000*/  @!P0 BRA `(.L_x_839) ;  /* 0xfffffffc001c8947 */ /* 0x000fea000383ffff */
[----:B------:R-:W-:-:S05]  /*2010*/  UMOV UR6, UR5 ;  /* 0x0000000500067c82 */ /* 0x000fca0008000000 */
.L_x_838:
[----:B------:R-:W0:Y:S01]  /*2020*/  S2R R7, SR_TID.X ;  /* 0x0000000000077919 */ /* 0x000e220000002100 */
[C---:B------:R-:W-:Y:S01]  /*2030*/  VIADD R2, R4.reuse, -UR8 ;  /* 0x8000000804027c36 */ /* 0x040fe20008000000 */
[----:B------:R-:W-:Y:S01]  /*2040*/  ISETP.LE.U32.AND P1, PT, R4, UR8, PT ;  /* 0x0000000804007c0c */ /* 0x000fe2000bf23070 */
[----:B------:R-:W-:Y:S01]  /*2050*/  IMAD.U32 R6, RZ, RZ, UR9 ;  /* 0x00000009ff067e24 */ /* 0x000fe2000f8e00ff */
[----:B------:R-:W-:Y:S02]  /*2060*/  BSSY.RECONVERGENT B1, `(.L_x_837) ;  /* 0x00000b8000017945 */ /* 0x000fe40003800200 */
[----:B0-----:R-:W-:-:S04]  /*2070*/  ISETP.GE.AND P0, PT, R7, R2, PT ;  /* 0x000000020700720c */ /* 0x001fc80003f06270 */
[----:B------:R-:W-:-:S13]  /*2080*/  ISETP.GE.U32.OR.EX P0, PT, R6, R3, P0, P1 ;  /* 0x000000030600720c */ /* 0x000fda0000706510 */
[----:B------:R-:W-:Y:S05]  /*2090*/  @P0 BRA `(.L_x_840) ;  /* 0x0000000800d00947 */ /* 0x000fea0003800000 */
[----:B------:R-:W0:Y:S01]  /*20a0*/  LDC R2, c[0x0][0x3c0] ;  /* 0x0000f000ff027b82 */ /* 0x000e220000000800 */
[----:B------:R-:W-:Y:S01]  /*20b0*/  USHF.L.U32 UR5, UR16, 0xb, URZ ;  /* 0x0000000b10057899 */ /* 0x000fe200080006ff */
[----:B------:R-:W-:Y:S01]  /*20c0*/  LOP3.LUT R3, RZ, R7, RZ, 0x33, !PT ;  /* 0x00000007ff037212 */ /* 0x000fe200078e33ff */
[----:B------:R-:W-:Y:S02]  /*20d0*/  BSSY.RECONVERGENT B2, `(.L_x_841) ;  /* 0x0000055000027945 */ /* 0x000fe40003800200 */
[----:B------:R-:W-:-:S06]  /*20e0*/  UIADD3 UR5, UPT, UPT, UR5, UR6, URZ ;  /* 0x0000000605057290 */ /* 0x000fcc000fffe0ff */
[----:B------:R-:W-:Y:S01]  /*20f0*/  IADD3 R4, PT, PT, R4, -UR5, R3 ;  /* 0x8000000504047c10 */ /* 0x000fe2000fffe003 */
[----:B0-----:R-:W-:-:S04]  /*2100*/  IMAD R3, R2, UR4, RZ ;  /* 0x0000000402037c24 */ /* 0x001fc8000f8e02ff */
[----:B------:R-:W-:-:S05]  /*2110*/  IMAD R2, R3, -0x800, R4 ;  /* 0xfffff80003027824 */ /* 0x000fca00078e0204 */
[C---:B------:R-:W-:Y:S02]  /*2120*/  ISETP.GE.U32.AND P1, PT, R2.reuse, 0xf00, PT ;  /* 0x00000f000200780c */ /* 0x040fe40003f26070 */
[----:B------:R-:W-:Y:S01]  /*2130*/  LEA.HI R3, R2, 0x1, RZ, 0x18 ;  /* 0x0000000102037811 */ /* 0x000fe200078fc0ff */
[----:B------:R-:W-:-:S03]  /*2140*/  IMAD.MOV.U32 R2, RZ, RZ, R7 ;  /* 0x000000ffff027224 */ /* 0x000fc600078e0007 */
[----:B------:R-:W-:-:S04]  /*2150*/  LOP3.LUT R4, R3, 0xf, RZ, 0xc0, !PT ;  /* 0x0000000f03047812 */ /* 0x000fc800078ec0ff */
[----:B------:R-:W-:-:S03]  /*2160*/  ISETP.NE.AND P0, PT, R4, RZ, PT ;  /* 0x000000ff0400720c */ /* 0x000fc60003f05270 */
[----:B------:R-:W-:Y:S10]  /*2170*/  @!P1 BRA `(.L_x_842) ;  /* 0x0000000400289947 */ /* 0x000ff40003800000 */
[----:B------:R-:W-:-:S04]  /*2180*/  LEA.HI R2, R0, 0x1, RZ, 0x18 ;  /* 0x0000000100027811 */ /* 0x000fc800078fc0ff */
[----:B------:R-:W-:Y:S01]  /*2190*/  LOP3.LUT R5, R2, 0x1fffff0, RZ, 0xc0, !PT ;  /* 0x01fffff002057812 */ /* 0x000fe200078ec0ff */
[----:B------:R-:W-:-:S04]  /*21a0*/  IMAD.MOV.U32 R2, RZ, RZ, R7 ;  /* 0x000000ffff027224 */ /* 0x000fc800078e0007 */
[----:B------:R-:W-:-:S07]  /*21b0*/  IMAD.MOV R5, RZ, RZ, -R5 ;  /* 0x000000ffff057224 */ /* 0x000fce00078e0a05 */
.L_x_843:
        /* <DEDUP_REMOVED lines=8> */
[----:B--2---:R-:W-:-:S06]  /*2240*/  DSETP.GEU.AND P1, PT, R10, R6, PT ;  /* 0x000000060a00722a */ /* 0x004fcc0003f2e000 */
        /* <DEDUP_REMOVED lines=11> */
[----:B-----5:R-:W-:-:S06]  /*2300*/  DSETP.GEU.AND P1, PT, R10, R16, PT ;  /* 0x000000100a00722a */ /* 0x020fcc0003f2e000 */
[----:B------:R-:W-:Y:S02]  /*2310*/  FSEL R10, R16, R10, !P1 ;  /* 0x0000000a100a7208 */ /* 0x000fe40004800000 */
[----:B------:R-:W-:Y:S02]  /*2320*/  FSEL R11, R17, R11, !P1 ;  /* 0x0000000b110b7208 */ /* 0x000fe40004800000 */
[----:B------:R-:W5:Y:S04]  /*2330*/  LDG.E.64 R16, desc[UR14][R8.64+0x1800] ;  /* 0x0018000e08107981 */ /* 0x000f68000c1e1b00 */
[----:B------:R-:W-:-:S06]  /*2340*/  DSETP.GEU.AND P1, PT, R10, R14, PT ;  /* 0x0000000e0a00722a */ /* 0x000fcc0003f2e000 */
        /* <DEDUP_REMOVED lines=14> */
[----:B------:R0:W5:Y:S01]  /*2430*/  LDG.E.64 R24, desc[UR14][R8.64+0x3800] ;  /* 0x0038000e08187981 */ /* 0x000162000c1e1b00 */
        /* <DEDUP_REMOVED lines=30> */
.L_x_842:
[----:B------:R-:W-:Y:S05]  /*2620*/  BSYNC.RECONVERGENT B2 ;  /* 0x0000000000027941 */ /* 0x000fea0003800200 */
.L_x_841:
[----:B------:R-:W-:Y:S05]  /*2630*/  @!P0 BRA `(.L_x_840) ;  /* 0x0000000400688947 */ /* 0x000fea0003800000 */
[----:B------:R-:W-:Y:S01]  /*2640*/  ISETP.GE.U32.AND P1, PT, R4, 0x8, PT ;  /* 0x000000080400780c */ /* 0x000fe20003f26070 */
[----:B------:R-:W-:Y:S01]  /*2650*/  BSSY.RECONVERGENT B2, `(.L_x_844) ;  /* 0x0000029000027945 */ /* 0x000fe20003800200 */
[----:B------:R-:W-:-:S04]  /*2660*/  LOP3.LUT R24, R3, 0x7, RZ, 0xc0, !PT ;  /* 0x0000000703187812 */ /* 0x000fc800078ec0ff */
[----:B------:R-:W-:-:S07]  /*2670*/  ISETP.NE.AND P0, PT, R24, RZ, PT ;  /* 0x000000ff1800720c */ /* 0x000fce0003f05270 */
[----:B------:R-:W-:Y:S06]  /*2680*/  @!P1 BRA `(.L_x_845) ;  /* 0x0000000000949947 */ /* 0x000fec0003800000 */
[----:B------:R-:W-:-:S05]  /*2690*/  IADD3 R4, P1, PT, R2, UR8, RZ ;  /* 0x0000000802047c10 */ /* 0x000fca000ff3e0ff */
[----:B------:R-:W-:Y:S01]  /*26a0*/  IMAD.X R5, RZ, RZ, UR9, P1 ;  /* 0x00000009ff057e24 */ /* 0x000fe200088e06ff */
[----:B------:R-:W-:-:S04]  /*26b0*/  LEA R20, P1, R4, UR12, 0x3 ;  /* 0x0000000c04147c11 */ /* 0x000fc8000f8218ff */
        /* <DEDUP_REMOVED lines=9> */
[----:B------:R-:W-:Y:S01]  /*2750*/  VIADD R2, R2, 0x800 ;  /* 0x0000080002027836 */ /* 0x000fe20000000000 */
        /* <DEDUP_REMOVED lines=24> */
.L_x_845:
[----:B------:R-:W-:Y:S05]  /*28e0*/  BSYNC.RECONVERGENT B2 ;  /* 0x0000000000027941 */ /* 0x000fea0003800200 */
.L_x_844:
[----:B------:R-:W-:Y:S05]  /*28f0*/  @!P0 BRA `(.L_x_840) ;  /* 0x0000000000b88947 */ /* 0x000fea0003800000 */
[----:B------:R-:W-:Y:S01]  /*2900*/  ISETP.GE.U32.AND P1, PT, R24, 0x4, PT ;  /* 0x000000041800780c */ /* 0x000fe20003f26070 */
[----:B------:R-:W-:Y:S01]  /*2910*/  BSSY.RECONVERGENT B2, `(.L_x_846) ;  /* 0x0000018000027945 */ /* 0x000fe20003800200 */
[----:B------:R-:W-:-:S11]  /*2920*/  LOP3.LUT P0, RZ, R3, 0x3, RZ, 0xc0, !PT ;  /* 0x0000000303ff7812 */ /* 0x000fd6000780c0ff */
[----:B------:R-:W-:Y:S05]  /*2930*/  @!P1 BRA `(.L_x_847) ;  /* 0x0000000000549947 */ /* 0x000fea0003800000 */
[----:B------:R-:W-:-:S05]  /*2940*/  IADD3 R3, P1, PT, R2, UR8, RZ ;  /* 0x0000000802037c10 */ /* 0x000fca000ff3e0ff */
[----:B------:R-:W-:Y:S01]  /*2950*/  IMAD.X R6, RZ, RZ, UR9, P1 ;  /* 0x00000009ff067e24 */ /* 0x000fe200088e06ff */
[----:B------:R-:W-:-:S04]  /*2960*/  LEA R4, P1, R3, UR12, 0x3 ;  /* 0x0000000c03047c11 */ /* 0x000fc8000f8218ff */
[----:B------:R-:W-:-:S05]  /*2970*/  LEA.HI.X R5, R3, UR13, R6, 0x3, P1 ;  /* 0x0000000d03057c11 */ /* 0x000fca00088f1c06 */
[----:B------:R-:W2:Y:S04]  /*2980*/  LDG.E.64 R6, desc[UR14][R4.64] ;  /* 0x0000000e04067981 */ /* 0x000ea8000c1e1b00 */
[----:B------:R-:W3:Y:S04]  /*2990*/  LDG.E.64 R8, desc[UR14][R4.64+0x800] ;  /* 0x0008000e04087981 */ /* 0x000ee8000c1e1b00 */
[----:B------:R-:W4:Y:S04]  /*29a0*/  LDG.E.64 R12, desc[UR14][R4.64+0x1000] ;  /* 0x0010000e040c7981 */ /* 0x000f28000c1e1b00 */
        /* <DEDUP_REMOVED lines=13> */
[----:B------:R-:W-:-:S07]  /*2a80*/  FSEL R11, R15, R7, !P1 ;  /* 0x000000070f0b7208 */ /* 0x000fce0004800000 */
.L_x_847:
[----:B------:R-:W-:Y:S05]  /*2a90*/  BSYNC.RECONVERGENT B2 ;  /* 0x0000000000027941 */ /* 0x000fea0003800200 */
.L_x_846:
[----:B------:R-:W-:Y:S05]  /*2aa0*/  @!P0 BRA `(.L_x_840) ;  /* 0x00000000004c8947 */ /* 0x000fea0003800000 */
[----:B------:R-:W-:Y:S02]  /*2ab0*/  LOP3.LUT R0, R0, 0xffff, RZ, 0xc0, !PT ;  /* 0x0000ffff00007812 */ /* 0x000fe400078ec0ff */
[----:B------:R-:W-:Y:S02]  /*2ac0*/  IADD3 R2, P0, PT, R2, UR10, RZ ;  /* 0x0000000a02027c10 */ /* 0x000fe4000ff1e0ff */
[----:B------:R-:W-:Y:S02]  /*2ad0*/  LEA.HI R0, R0, 0x1, RZ, 0x18 ;  /* 0x0000000100007811 */ /* 0x000fe400078fc0ff */
[----:B------:R-:W-:Y:S01]  /*2ae0*/  LEA R4, P1, R2, UR12, 0x3 ;  /* 0x0000000c02047c11 */ /* 0x000fe2000f8218ff */
[----:B------:R-:W-:Y:S01]  /*2af0*/  IMAD.X R5, RZ, RZ, UR7, P0 ;  /* 0x00000007ff057e24 */ /* 0x000fe200080e06ff */
[----:B------:R-:W-:-:S04]  /*2b00*/  LOP3.LUT R0, R0, 0x3, RZ, 0xc0, !PT ;  /* 0x0000000300007812 */ /* 0x000fc800078ec0ff */
[----:B------:R-:W-:Y:S01]  /*2b10*/  LEA.HI.X R5, R2, UR13, R5, 0x3, P1 ;  /* 0x0000000d02057c11 */ /* 0x000fe200088f1c05 */
[----:B------:R-:W-:-:S07]  /*2b20*/  IMAD.MOV R0, RZ, RZ, -R0 ;  /* 0x000000ffff007224 */ /* 0x000fce00078e0a00 */
.L_x_848:
[----:B------:R-:W-:Y:S02]  /*2b30*/  IMAD.MOV.U32 R2, RZ, RZ, R4 ;  /* 0x000000ffff027224 */ /* 0x000fe400078e0004 */
[----:B------:R-:W-:-:S06]  /*2b40*/  IMAD.MOV.U32 R3, RZ, RZ, R5 ;  /* 0x000000ffff037224 */ /* 0x000fcc00078e0005 */
[----:B------:R-:W2:Y:S01]  /*2b50*/  LDG.E.64 R2, desc[UR14][R2.64] ;  /* 0x0000000e02027981 */ /* 0x000ea2000c1e1b00 */
[----:B------:R-:W-:Y:S01]  /*2b60*/  VIADD R0, R0, 0x1 ;  /* 0x0000000100007836 */ /* 0x000fe20000000000 */
[----:B------:R-:W-:-:S05]  /*2b70*/  IADD3 R4, P1, PT, R4, 0x800, RZ ;  /* 0x0000080004047810 */ /* 0x000fca0007f3e0ff */
[----:B------:R-:W-:Y:S01]  /*2b80*/  IMAD.X R5, RZ, RZ, R5, P1 ;  /* 0x000000ffff057224 */ /* 0x000fe200008e0605 */
[----:B--2---:R-:W-:-:S06]  /*2b90*/  DSETP.GEU.AND P0, PT, R10, R2, PT ;  /* 0x000000020a00722a */ /* 0x004fcc0003f0e000 */
[----:B------:R-:W-:Y:S02]  /*2ba0*/  FSEL R10, R2, R10, !P0 ;  /* 0x0000000a020a7208 */ /* 0x000fe40004000000 */
[----:B------:R-:W-:Y:S02]  /*2bb0*/  FSEL R11, R3, R11, !P0 ;  /* 0x0000000b030b7208 */ /* 0x000fe40004000000 */
[----:B------:R-:W-:-:S13]  /*2bc0*/  ISETP.NE.AND P0, PT, R0, RZ, PT ;  /* 0x000000ff0000720c */ /* 0x000fda0003f05270 */
[----:B------:R-:W-:Y:S05]  /*2bd0*/  @P0 BRA `(.L_x_848) ;  /* 0xfffffffc00d40947 */ /* 0x000fea000383ffff */
.L_x_840:
[----:B------:R-:W-:Y:S05]  /*2be0*/  BSYNC.RECONVERGENT B1 ;  /* 0x0000000000017941 */ /* 0x000fea0003800200 */
.L_x_837:
[----:B------:R-:W0:Y:S01]  /*2bf0*/  S2R R6, SR_LANEID ;  /* 0x0000000000067919 */ /* 0x000e220000000000 */
[----:B------:R-:W-:Y:S04]  /*2c00*/  SHFL.DOWN PT, R2, R10, 0x1, 0x1f ;  /* 0x08201f000a027f89 */ /* 0x000fe800000e0000 */
[----:B------:R-:W1:Y:S01]  /*2c10*/  SHFL.DOWN PT, R3, R11, 0x1, 0x1f ;  /* 0x08201f000b037f89 */ /* 0x000e6200000e0000 */
[----:B------:R-:W2:Y:S01]  /*2c20*/  S2R R9, SR_TID.X ;  /* 0x0000000000097919 */ /* 0x000ea20000002100 */
        /* <DEDUP_REMOVED lines=10> */
[----:B------:R-:W-:-:S02]  /*2cd0*/  @!P2 MOV R7, 0x400 ;  /* 0x000004000007a802 */ /* 0x000fc40000000f00 */
[----:B------:R-:W0:Y:S01]  /*2ce0*/  SHFL.DOWN PT, R3, R5, 0x2, 0x1f ;  /* 0x08401f0005037f89 */ /* 0x000e2200000e0000 */
[----:B------:R-:W1:Y:S02]  /*2cf0*/  @!P2 S2R R8, SR_CgaCtaId ;  /* 0x000000000008a919 */ /* 0x000e640000008800 */
[----:B0-----:R-:W-:-:S06]  /*2d00*/  DSETP.GEU.AND P0, PT, R4, R2, PT ;  /* 0x000000020400722a */ /* 0x001fcc0003f0e000 */
[----:B------:R-:W-:Y:S02]  /*2d10*/  @!P1 FSEL R0, R2, R0, !P0 ;  /* 0x0000000002009208 */ /* 0x000fe40004000000 */
[----:B------:R-:W-:Y:S02]  /*2d20*/  @!P1 FSEL R5, R3, R5, !P0 ;  /* 0x0000000503059208 */ /* 0x000fe40004000000 */
[----:B------:R-:W-:Y:S01]  /*2d30*/  ISETP.GT.AND P1, PT, R6, 0x1b, PT ;  /* 0x0000001b0600780c */ /* 0x000fe20003f24270 */
[----:B------:R-:W-:Y:S01]  /*2d40*/  SHFL.DOWN PT, R2, R0, 0x4, 0x1f ;  /* 0x08801f0000027f89 */ /* 0x000fe200000e0000 */
[----:B------:R-:W-:Y:S01]  /*2d50*/  IMAD.MOV.U32 R4, RZ, RZ, R0 ;  /* 0x000000ffff047224 */ /* 0x000fe200078e0000 */
[----:B-1----:R-:W-:Y:S02]  /*2d60*/  @!P2 LEA R7, R8, R7, 0x18 ;  /* 0x000000070807a211 */ /* 0x002fe400078ec0ff */
[----:B------:R-:W0:Y:S03]  /*2d70*/  SHFL.DOWN PT, R3, R5, 0x4, 0x1f ;  /* 0x08801f0005037f89 */ /* 0x000e2600000e0000 */
[----:B0-----:R-:W-:-:S06]  /*2d80*/  DSETP.GEU.AND P0, PT, R4, R2, PT ;  /* 0x000000020400722a */ /* 0x001fcc0003f0e000 */
[----:B------:R-:W-:Y:S02]  /*2d90*/  @!P1 FSEL R0, R2, R0, !P0 ;  /* 0x0000000002009208 */ /* 0x000fe40004000000 */
[----:B------:R-:W-:Y:S02]  /*2da0*/  @!P1 FSEL R5, R3, R5, !P0 ;  /* 0x0000000503059208 */ /* 0x000fe40004000000 */
[----:B------:R-:W-:Y:S01]  /*2db0*/  ISETP.GT.AND P1, PT, R6, 0x17, PT ;  /* 0x000000170600780c */ /* 0x000fe20003f24270 */
[----:B------:R-:W-:Y:S01]  /*2dc0*/  SHFL.DOWN PT, R2, R0, 0x8, 0x1f ;  /* 0x09001f0000027f89 */ /* 0x000fe200000e0000 */
[----:B------:R-:W-:-:S03]  /*2dd0*/  IMAD.MOV.U32 R4, RZ, RZ, R0 ;  /* 0x000000ffff047224 */ /* 0x000fc600078e0000 */
        /* <DEDUP_REMOVED lines=8> */
[----:B0-----:R-:W-:Y:S01]  /*2e60*/  DSETP.GEU.AND P0, PT, R4, R2, PT ;  /* 0x000000020400722a */ /* 0x001fe20003f0e000 */
[----:B--2---:R-:W-:-:S05]  /*2e70*/  @!P2 SHF.R.U32.HI R4, RZ, 0x2, R9 ;  /* 0x00000002ff04a819 */ /* 0x004fca0000011609 */
[----:B------:R-:W-:Y:S02]  /*2e80*/  FSEL R2, R2, R0, !P0 ;  /* 0x0000000002027208 */ /* 0x000fe40004000000 */
[----:B------:R-:W-:Y:S02]  /*2e90*/  FSEL R3, R3, R5, !P0 ;  /* 0x0000000503037208 */ /* 0x000fe40004000000 */
[----:B------:R-:W-:Y:S02]  /*2ea0*/  ISETP.NE.AND P0, PT, R9, RZ, PT ;  /* 0x000000ff0900720c */ /* 0x000fe40003f05270 */
[----:B------:R-:W-:Y:S02]  /*2eb0*/  @!P2 LOP3.LUT R4, R4, 0xf8, RZ, 0xc0, !PT ;  /* 0x000000f80404a812 */ /* 0x000fe400078ec0ff */
[----:B------:R-:W-:-:S03]  /*2ec0*/  FSEL R5, R5, R3, P1 ;  /* 0x0000000305057208 */ /* 0x000fc60000800000 */
[----:B------:R-:W-:Y:S01]  /*2ed0*/  @!P2 IMAD.IADD R7, R4, 0x1, R7 ;  /* 0x000000010407a824 */ /* 0x000fe200078e0207 */
[----:B------:R-:W-:-:S04]  /*2ee0*/  FSEL R4, R0, R2, P1 ;  /* 0x0000000200047208 */ /* 0x000fc80000800000 */
[----:B------:R0:W-:Y:S01]  /*2ef0*/  @!P2 STS.64 [R7+0x8], R2 ;  /* 0x000008020700a388 */ /* 0x0001e20000000a00 */
[----:B------:R-:W-:Y:S06]  /*2f00*/  BAR.SYNC.DEFER_BLOCKING 0x0 ;  /* 0x0000000000007b1d */ /* 0x000fec0000010000 */
[----:B------:R-:W-:Y:S05]  /*2f10*/  @P0 BRA `(.L_x_836) ;  /* 0x0000000000700947 */ /* 0x000fea0003800000 */
[----:B------:R-:W1:Y:S01]  /*2f20*/  S2UR UR5, SR_CgaCtaId ;  /* 0x00000000000579c3 */ /* 0x000e620000008800 */
[----:B------:R-:W-:Y:S02]  /*2f30*/  UMOV UR4, 0x400 ;  /* 0x0000040000047882 */ /* 0x000fe40000000000 */
[----:B-1----:R-:W-:-:S09]  /*2f40*/  ULEA UR4, UR5, UR4, 0x18 ;  /* 0x0000000405047291 */ /* 0x002fd2000f8ec0ff */
[----:B------:R-:W1:Y:S04]  /*2f50*/  LDS.128 R12, [UR4+0x10] ;  /* 0x00001004ff0c7984 */ /* 0x000e680008000c00 */
[----:B------:R-:W2:Y:S01]  /*2f60*/  LDS.128 R8, [UR4+0x20] ;  /* 0x00002004ff087984 */ /* 0x000ea20008000c00 */
[----:B-1----:R-:W-:-:S06]  /*2f70*/  DSETP.GEU.AND P1, PT, R4, R12, PT ;  /* 0x0000000c0400722a */ /* 0x002fcc0003f2e000 */
[----:B0-----:R-:W-:Y:S02]  /*2f80*/  FSEL R2, R12, R4, !P1 ;  /* 0x000000040c027208 */ /* 0x001fe40004800000 */
[----:B------:R-:W-:Y:S02]  /*2f90*/  FSEL R3, R13, R5, !P1 ;  /* 0x000000050d037208 */ /* 0x000fe40004800000 */
[----:B------:R-:W0:Y:S04]  /*2fa0*/  LDS.128 R4, [UR4+0x30] ;  /* 0x00003004ff047984 */ /* 0x000e280008000c00 */
[----:B------:R-:W-:-:S06]  /*2fb0*/  DSETP.GEU.AND P1, PT, R2, R14, PT ;  /* 0x0000000e0200722a */ /* 0x000fcc0003f2e000 */
[----:B------:R-:W-:Y:S02]  /*2fc0*/  FSEL R2, R14, R2, !P1 ;  /* 0x000000020e027208 */ /* 0x000fe40004800000 */
[----:B------:R-:W-:-:S06]  /*2fd0*/  FSEL R3, R15, R3, !P1 ;  /* 0x000000030f037208 */ /* 0x000fcc0004800000 */
[----:B--2---:R-:W-:-:S06]  /*2fe0*/  DSETP.GEU.AND P1, PT, R2, R8, PT ;  /* 0x000000080200722a */ /* 0x004fcc0003f2e000 */
        /* <DEDUP_REMOVED lines=15> */
.L_x_836:
[----:B------:R-:W-:Y:S05]  /*30e0*/  BSYNC.RECONVERGENT B0 ;  /* 0x0000000000007941 */ /* 0x000fea0003800200 */
.L_x_821:
[----:B------:R-:W-:Y:S05]  /*30f0*/  @P0 EXIT ;  /* 0x000000000000094d */ /* 0x000fea0003800000 */
[----:B------:R-:W2:Y:S02]  /*3100*/  LDCU.64 UR4, c[0x0][0x388] ;  /* 0x00007100ff0477ac */ /* 0x000ea40008000a00 */
[----:B--2---:R-:W-:-:S06]  /*3110*/  UIMAD.WIDE.U32 UR4, UR16, 0x8, UR4 ;  /* 0x00000008100478a5 */ /* 0x004fcc000f8e0004 */
[----:B0-----:R-:W-:Y:S02]  /*3120*/  IMAD.U32 R2, RZ, RZ, UR4 ;  /* 0x00000004ff027e24 */ /* 0x001fe4000f8e00ff */
[----:B------:R-:W-:-:S05]  /*3130*/  IMAD.U32 R3, RZ, RZ, UR5 ;  /* 0x00000005ff037e24 */ /* 0x000fca000f8e00ff */
[----:B------:R-:W-:Y:S01]  /*3140*/  STG.E.64 desc[UR14][R2.64], R4 ;  /* 0x0000000402007986 */ /* 0x000fe2000c101b0e */
[----:B------:R-:W-:Y:S05]  /*3150*/  EXIT ;  /* 0x000000000000794d */ /* 0x000fea0003800000 */
.L_x_849:
        /* <DEDUP_REMOVED lines=10> */
.L_x_1012:


//--------------------- .text._ZN3cub18CUB_300001_SM_10006detail6reduce28DeviceReduceSingleTileKernelINS2_10policy_hubIdyN4cuda3__47maximumIdEEE10Policy1000EN6thrust24THRUST_300001_SM_1000_NS6detail15normal_iteratorINSC_10device_ptrIdEEEEPdyS8_ddNS5_3std3__410__identityEEEvT0_T1_T2_T3_T4_T6_ --------------------------
	.section	.text._ZN3cub18CUB_300001_SM_10006detail6reduce28DeviceReduceSingleTileKernelINS2_10policy_hubIdyN4cuda3__47maximumIdEEE10Policy1000EN6thrust24THRUST_300001_SM_1000_NS6detail15normal_iteratorINSC_10device_ptrIdEEEEPdyS8_ddNS5_3std3__410__identityEEEvT0_T1_T2_T3_T4_T6_,"ax",@progbits
	.align	128
        .global         _ZN3cub18CUB_300001_SM_10006detail6reduce28DeviceReduceSingleTileKernelINS2_10policy_hubIdyN4cuda3__47maximumIdEEE10Policy1000EN6thrust24THRUST_300001_SM_1000_NS6detail15normal_iteratorINSC_10device_ptrIdEEEEPdyS8_ddNS5_3std3__410__identityEEEvT0_T1_T2_T3_T4_T6_
        .type           _ZN3cub18CUB_300001_SM_10006detail6reduce28DeviceReduceSingleTileKernelINS2_10policy_hubIdyN4cuda3__47maximumIdEEE10Policy1000EN6thrust24THRUST_300001_SM_1000_NS6detail15normal_iteratorINSC_10device_ptrIdEEEEPdyS8_ddNS5_3std3__410__identityEEEvT0_T1_T2_T3_T4_T6_,@function
        .size           _ZN3cub18CUB_300001_SM_10006detail6reduce28DeviceReduceSingleTileKernelINS2_10policy_hubIdyN4cuda3__47maximumIdEEE10Policy1000EN6thrust24THRUST_300001_SM_1000_NS6detail15normal_iteratorINSC_10device_ptrIdEEEEPdyS8_ddNS5_3std3__410__identityEEEvT0_T1_T2_T3_T4_T6_,(.L_x_1013 - _ZN3cub18CUB_300001_SM_10006detail6reduce28DeviceReduceSingleTileKernelINS2_10policy_hubIdyN4cuda3__47maximumIdEEE10Policy1000EN6thrust24THRUST_300001_SM_1000_NS6detail15normal_iteratorINSC_10device_ptrIdEEEEPdyS8_ddNS5_3std3__410__identityEEEvT0_T1_T2_T3_T4_T6_)
        .other          _ZN3cub18CUB_300001_SM_10006detail6reduce28DeviceReduceSingleTileKernelINS2_10policy_hubIdyN4cuda3__47maximumIdEEE10Policy1000EN6thrust24THRUST_300001_SM_1000_NS6detail15normal_iteratorINSC_10device_ptrIdEEEEPdyS8_ddNS5_3std3__410__identityEEEvT0_T1_T2_T3_T4_T6_,@"STO_CUDA_ENTRY STV_DEFAULT"
_ZN3cub18CUB_300001_SM_10006detail6reduce28DeviceReduceSingleTileKernelINS2_10policy_hubIdyN4cuda3__47maximumIdEEE10Policy1000EN6thrust24THRUST_300001_SM_1000_NS6detail15normal_iteratorINSC_10device_ptrIdEEEEPdyS8_ddNS5_3std3__410__identityEEEvT0_T1_T2_T3_T4_T6_:
.text._ZN3cub18CUB_300001_SM_10006detail6reduce28DeviceReduceSingleTileKernelINS2_10policy_hubIdyN4cuda3__47maximumIdEEE10Policy1000EN6thrust24THRUST_300001_SM_1000_NS6detail15normal_iteratorINSC_10device_ptrIdEEEEPdyS8_ddNS5_3std3__410__identityEEEvT0_T1_T2_T3_T4_T6_:
[----:B------:R-:W-:Y:S01]  /*0000*/  LDC R1, c[0x0][0x37c] ;  /* 0x0000df00ff017b82 */ /* 0x000fe20000000800 */
[----:B------:R-:W0:Y:S01]  /*0010*/  LDCU.64 UR4, c[0x0][0x390] ;  /* 0x00007200ff0477ac */ /* 0x000e220008000a00 */
[----:B------:R-:W1:Y:S01]  /*0020*/  LDCU.64 UR6, c[0x0][0x358] ;  /* 0x00006b00ff0677ac */ /* 0x000e620008000a00 */
[----:B0-----:R-:W-:Y:S02]  /*0030*/  IMAD.U32 R8, RZ, RZ, UR4 ;  /* 0x00000004ff087e24 */ /* 0x001fe4000f8e00ff */
[----:B------:R-:W-:-:S03]  /*0040*/  IMAD.U32 R9, RZ, RZ, UR5 ;  /* 0x00000005ff097e24 */ /* 0x000fc6000f8e00ff */
[----:B------:R-:W-:-:S04]  /*0050*/  ISETP.NE.U32.AND P0, PT, R8, RZ, PT ;  /* 0x000000ff0800720c */ /* 0x000fc80003f05070 */
[----:B------:R-:W-:-:S13]  /*0060*/  ISETP.NE.AND.EX P0, PT, R9, RZ, PT, P0 ;  /* 0x000000ff0900720c */ /* 0x000fda0003f05300 */
        /* <DEDUP_REMOVED lines=8> */
.L_x_850:
[----:B------:R-:W-:Y:S01]  /*00f0*/  ISETP.GT.U32.AND P0, PT, R8, 0x7ff, PT ;  /* 0x000007ff0800780c */ /* 0x000fe20003f04070 */
[----:B------:R-:W-:Y:S03]  /*0100*/  BSSY.RECONVERGENT B0, `(.L_x_851) ;  /* 0x00002df000007945 */ /* 0x000fe60003800200 */
[----:B------:R-:W-:-:S13]  /*0110*/  ISETP.GT.U32.AND.EX P0, PT, R9, RZ, PT, P0 ;  /* 0x000000ff0900720c */ /* 0x000fda0003f04100 */
[----:B------:R-:W-:Y:S05]  /*0120*/  @P0 BRA `(.L_x_852) ;  /* 0x0000001400f40947 */ /* 0x000fea0003800000 */
[----:B------:R-:W0:Y:S01]  /*0130*/  S2R R0, SR_TID.X ;  /* 0x0000000000007919 */ /* 0x000e220000002100 */
[----:B------:R-:W-:Y:S01]  /*0140*/  BSSY.RECONVERGENT B1, `(.L_x_853) ;  /* 0x0000009000017945 */ /* 0x000fe20003800200 */
[----:B------:R-:W-:Y:S02]  /*0150*/  CS2R R4, SRZ ;  /* 0x0000000000047805 */ /* 0x000fe4000001ff00 */
[----:B0-----:R-:W-:Y:S01]  /*0160*/  ISETP.GE.U32.AND P0, PT, R0, R8, PT ;  /* 0x000000080000720c */ /* 0x001fe20003f06070 */
[----:B------:R-:W-:-:S12]  /*0170*/  IMAD.MOV.U32 R2, RZ, RZ, R0 ;  /* 0x000000ffff027224 */ /* 0x000fd800078e0000 */
[----:B------:R-:W-:Y:S05]  /*0180*/  @P0 BRA `(.L_x_854) ;  /* 0x0000000000100947 */ /* 0x000fea0003800000 */
[----:B------:R-:W0:Y:S02]  /*0190*/  LDC.64 R4, c[0x0][0x380] ;  /* 0x0000e000ff047b82 */ /* 0x000e240000000a00 */
[----:B0-----:R-:W-:-:S06]  /*01a0*/  IMAD.WIDE.U32 R4, R0, 0x8, R4 ;  /* 0x0000000800047825 */ /* 0x001fcc00078e0004 */
[----:B------:R-:W5:Y:S01]  /*01b0*/  LDG.E.64 R4, desc[UR6][R4.64] ;  /* 0x0000000604047981 */ /* 0x000f62000c1e1b00 */
[----:B------:R-:W-:-:S07]  /*01c0*/  VIADD R2, R0, 0x100 ;  /* 0x0000010000027836 */ /* 0x000fce0000000000 */
.L_x_854:
[----:B------:R-:W-:Y:S05]  /*01d0*/  BSYNC.RECONVERGENT B1 ;  /* 0x0000000000017941 */ /* 0x000fea0003800200 */
.L_x_853:
[----:B------:R-:W-:Y:S01]  /*01e0*/  ISETP.GE.U32.AND P0, PT, R2, R8, PT ;  /* 0x000000080200720c */ /* 0x000fe20003f06070 */
[----:B------:R-:W-:-:S12]  /*01f0*/  BSSY.RECONVERGENT B1, `(.L_x_855) ;  /* 0x00000a7000017945 */ /* 0x000fd80003800200 */
[----:B------:R-:W-:Y:S05]  /*0200*/  @P0 BRA `(.L_x_856) ;  /* 0x0000000800940947 */ /* 0x000fea0003800000 */
[----:B------:R-:W-:Y:S01]  /*0210*/  LOP3.LUT R3, RZ, R2, RZ, 0x33, !PT ;  /* 0x00000002ff037212 */ /* 0x000fe200078e33ff */
[----:B------:R-:W-:Y:S04]  /*0220*/  BSSY.RECONVERGENT B2, `(.L_x_857) ;  /* 0x0000053000027945 */ /* 0x000fe80003800200 */
[----:B------:R-:W-:-:S05]  /*0230*/  IMAD.IADD R6, R3, 0x1, R8 ;  /* 0x0000000103067824 */ /* 0x000fca00078e0208 */
[C---:B------:R-:W-:Y:S02]  /*0240*/  ISETP.GE.U32.AND P1, PT, R6.reuse, 0xf00, PT ;  /* 0x00000f000600780c */ /* 0x040fe40003f26070 */
[----:B------:R-:W-:-:S04]  /*0250*/  LEA.HI R3, R6, 0x1, RZ, 0x18 ;  /* 0x0000000106037811 */ /* 0x000fc800078fc0ff */
[----:B------:R-:W-:-:S04]  /*0260*/  LOP3.LUT R43, R3, 0xf, RZ, 0xc0, !PT ;  /* 0x0000000f032b7812 */ /* 0x000fc800078ec0ff */
[----:B------:R-:W-:-:S03]  /*0270*/  ISETP.NE.AND P0, PT, R43, RZ, PT ;  /* 0x000000ff2b00720c */ /* 0x000fc60003f05270 */
[----:B------:R-:W-:Y:S10]  /*0280*/  @!P1 BRA `(.L_x_858) ;  /* 0x0000000400309947 */ /* 0x000ff40003800000 */
[----:B------:R-:W0:Y:S01]  /*0290*/  LDC.64 R6, c[0x0][0x380] ;  /* 0x0000e000ff067b82 */ /* 0x000e220000000a00 */
[----:B------:R-:W-:-:S05]  /*02a0*/  LOP3.LUT R42, R3, 0x1fffff0, RZ, 0xc0, !PT ;  /* 0x01fffff0032a7812 */ /* 0x000fca00078ec0ff */
[----:B------:R-:W-:Y:S02]  /*02b0*/  IMAD.MOV R42, RZ, RZ, -R42 ;  /* 0x000000ffff2a7224 */ /* 0x000fe400078e0a2a */
[----:B0-----:R-:W-:-:S03]  /*02c0*/  IMAD.WIDE.U32 R6, R2, 0x8, R6 ;  /* 0x0000000802067825 */ /* 0x001fc600078e0006 */
[----:B------:R-:W-:-:S05]  /*02d0*/  IADD3 R6, P1, PT, R6, 0x4000, RZ ;  /* 0x0000400006067810 */ /* 0x000fca0007f3e0ff */
[----:B------:R-:W-:-:S08]  /*02e0*/  IMAD.X R7, RZ, RZ, R7, P1 ;  /* 0x000000ffff077224 */ /* 0x000fd000008e0607 */
.L_x_859:
[----:B------:R-:W2:Y:S04]  /*02f0*/  LDG.E.64 R10, desc[UR6][R6.64+-0x4000] ;  /* 0xffc00006060a7981 */ /* 0x000ea8000c1e1b00 */
[----:B------:R-:W3:Y:S04]  /*0300*/  LDG.E.64 R12, desc[UR6][R6.64+-0x3800] ;  /* 0xffc80006060c7981 */ /* 0x000ee8000c1e1b00 */
[----:B------:R-:W4:Y:S04]  /*0310*/  LDG.E.64 R14, desc[UR6][R6.64+-0x3000] ;  /* 0xffd00006060e7981 */ /* 0x000f28000c1e1b00 */
        /* <DEDUP_REMOVED lines=12> */
[----:B------:R0:W4:Y:S01]  /*03e0*/  LDG.E.64 R40, desc[UR6][R6.64+0x3800] ;  /* 0x0038000606287981 */ /* 0x000122000c1e1b00 */
[----:B------:R-:W-:-:S02]  /*03f0*/  VIADD R42, R42, 0x10 ;  /* 0x000000102a2a7836 */ /* 0x000fc40000000000 */
[----:B------:R-:W-:-:S03]  /*0400*/  VIADD R2, R2, 0x1000 ;  /* 0x0000100002027836 */ /* 0x000fc60000000000 */
[----:B------:R-:W-:Y:S02]  /*0410*/  ISETP.NE.AND P2, PT, R42, RZ, PT ;  /* 0x000000ff2a00720c */ /* 0x000fe40003f45270 */
[----:B0-----:R-:W-:-:S05]  /*0420*/  IADD3 R6, P3, PT, R6, 0x8000, RZ ;  /* 0x0000800006067810 */ /* 0x001fca0007f7e0ff */
[----:B------:R-:W-:Y:S01]  /*0430*/  IMAD.X R7, RZ, RZ, R7, P3 ;  /* 0x000000ffff077224 */ /* 0x000fe200018e0607 */
        /* <DEDUP_REMOVED lines=49> */
.L_x_858:
[----:B------:R-:W-:Y:S05]  /*0750*/  BSYNC.RECONVERGENT B2 ;  /* 0x0000000000027941 */ /* 0x000fea0003800200 */
.L_x_857:
[----:B------:R-:W-:Y:S05]  /*0760*/  @!P0 BRA `(.L_x_856) ;  /* 0x00000004003c8947 */ /* 0x000fea0003800000 */
[----:B------:R-:W-:Y:S01]  /*0770*/  ISETP.GE.U32.AND P1, PT, R43, 0x8, PT ;  /* 0x000000082b00780c */ /* 0x000fe20003f26070 */
[----:B------:R-:W-:Y:S01]  /*0780*/  BSSY.RECONVERGENT B2, `(.L_x_860) ;  /* 0x0000027000027945 */ /* 0x000fe20003800200 */
[----:B------:R-:W-:-:S04]  /*0790*/  LOP3.LUT R26, R3, 0x7, RZ, 0xc0, !PT ;  /* 0x00000007031a7812 */ /* 0x000fc800078ec0ff */
[----:B------:R-:W-:-:S07]  /*07a0*/  ISETP.NE.AND P0, PT, R26, RZ, PT ;  /* 0x000000ff1a00720c */ /* 0x000fce0003f05270 */
[----:B------:R-:W-:Y:S06]  /*07b0*/  @!P1 BRA `(.L_x_861) ;  /* 0x00000000008c9947 */ /* 0x000fec0003800000 */
[----:B------:R-:W0:Y:S02]  /*07c0*/  LDC.64 R10, c[0x0][0x380] ;  /* 0x0000e000ff0a7b82 */ /* 0x000e240000000a00 */
[----:B0-----:R-:W-:-:S05]  /*07d0*/  IMAD.WIDE R10, R2, 0x8, R10 ;  /* 0x00000008020a7825 */ /* 0x001fca00078e020a */
        /* <DEDUP_REMOVED lines=33> */
.L_x_861:
[----:B------:R-:W-:Y:S05]  /*09f0*/  BSYNC.RECONVERGENT B2 ;  /* 0x0000000000027941 */ /* 0x000fea0003800200 */
.L_x_860:
        /* <DEDUP_REMOVED lines=25> */
.L_x_863:
[----:B------:R-:W-:Y:S05]  /*0b90*/  BSYNC.RECONVERGENT B2 ;  /* 0x0000000000027941 */ /* 0x000fea0003800200 */
.L_x_862:
[----:B------:R-:W-:Y:S05]  /*0ba0*/  @!P0 BRA `(.L_x_856) ;  /* 0x00000000002c8947 */ /* 0x000fea0003800000 */
[----:B------:R-:W0:Y:S01]  /*0bb0*/  LDC.64 R10, c[0x0][0x380] ;  /* 0x0000e000ff0a7b82 */ /* 0x000e220000000a00 */
[----:B------:R-:W-:-:S07]  /*0bc0*/  IMAD.MOV R3, RZ, RZ, -R3 ;  /* 0x000000ffff037224 */ /* 0x000fce00078e0a03 */
.L_x_864:
[----:B0-----:R-:W-:-:S06]  /*0bd0*/  IMAD.WIDE R6, R2, 0x8, R10 ;  /* 0x0000000802067825 */ /* 0x001fcc00078e020a */
        /* <DEDUP_REMOVED lines=8> */
.L_x_856:
[----:B------:R-:W-:Y:S05]  /*0c60*/  BSYNC.RECONVERGENT B1 ;  /* 0x0000000000017941 */ /* 0x000fea0003800200 */
.L_x_855:
[----:B------:R-:W-:-:S04]  /*0c70*/  ISETP.GE.U32.AND P0, PT, R8, 0x100, PT ;  /* 0x000001000800780c */ /* 0x000fc80003f06070 */
[----:B------:R-:W-:-:S13]  /*0c80*/  ISETP.GE.U32.AND.EX P0, PT, R9, RZ, PT, P0 ;  /* 0x000000ff0900720c */ /* 0x000fda0003f06100 */
        /* <DEDUP_REMOVED lines=17> */
[----:B------:R-:W1:Y:S04]  /*0da0*/  @!P2 S2R R7, SR_CgaCtaId ;  /* 0x000000000007a919 */ /* 0x000e680000008800 */
        /* <DEDUP_REMOVED lines=19> */
[----:B------:R-:W-:-:S03]  /*0ee0*/  @!P0 FSEL R11, R3, R11, !P1 ;  /* 0x0000000b030b8208 */ /* 0x000fc60004800000 */
[----:B------:R-:W-:Y:S01]  /*0ef0*/  SHFL.DOWN PT, R2, R9, 0x10, 0x1f ;  /* 0x0a001f0009027f89 */ /* 0x000fe200000e0000 */
[----:B------:R-:W-:Y:S02]  /*0f00*/  IMAD.MOV.U32 R4, RZ, RZ, R9 ;  /* 0x000000ffff047224 */ /* 0x000fe400078e0009 */
[----:B------:R-:W-:Y:S01]  /*0f10*/  IMAD.MOV.U32 R5, RZ, RZ, R11 ;  /* 0x000000ffff057224 */ /* 0x000fe200078e000b */
[----:B------:R-:W0:Y:S05]  /*0f20*/  SHFL.DOWN PT, R3, R11, 0x10, 0x1f ;  /* 0x0a001f000b037f89 */ /* 0x000e2a00000e0000 */
[----:B0-----:R-:W-:Y:S01]  /*0f30*/  DSETP.GEU.AND P0, PT, R4, R2, PT ;  /* 0x000000020400722a */ /* 0x001fe20003f0e000 */
[----:B------:R-:W-:-:S04]  /*0f40*/  @!P2 SHF.R.U32.HI R4, RZ, 0x2, R0 ;  /* 0x00000002ff04a819 */ /* 0x000fc80000011600 */
[----:B------:R-:W-:Y:S02]  /*0f50*/  @!P2 LOP3.LUT R6, R4, 0xf8, RZ, 0xc0, !PT ;  /* 0x000000f80406a812 */ /* 0x000fe400078ec0ff */
[----:B------:R-:W-:Y:S02]  /*0f60*/  FSEL R4, R2, R9, !P0 ;  /* 0x0000000902047208 */ /* 0x000fe40004000000 */
[----:B------:R-:W-:Y:S01]  /*0f70*/  FSEL R5, R3, R11, !P0 ;  /* 0x0000000b03057208 */ /* 0x000fe20004000000 */
[----:B------:R-:W-:Y:S01]  /*0f80*/  @!P2 IMAD.IADD R7, R6, 0x1, R7 ;  /* 0x000000010607a824 */ /* 0x000fe200078e0207 */
[----:B------:R-:W-:-:S04]  /*0f90*/  ISETP.GT.AND P0, PT, R8, 0xf, PT ;  /* 0x0000000f0800780c */ /* 0x000fc80003f04270 */
[----:B------:R1:W-:Y:S01]  /*0fa0*/  @!P2 STS.64 [R7+0x8], R4 ;  /* 0x000008040700a388 */ /* 0x0003e20000000a00 */
[----:B------:R-:W-:Y:S01]  /*0fb0*/  BAR.SYNC.DEFER_BLOCKING 0x0 ;  /* 0x0000000000007b1d */ /* 0x000fe20000010000 */
[----:B------:R-:W-:Y:S02]  /*0fc0*/  ISETP.NE.AND P2, PT, R0, RZ, PT ;  /* 0x000000ff0000720c */ /* 0x000fe40003f45270 */
[----:B------:R-:W-:Y:S02]  /*0fd0*/  FSEL R2, R9, R4, P0 ;  /* 0x0000000409027208 */ /* 0x000fe40000000000 */
[----:B------:R-:W-:-:S09]  /*0fe0*/  FSEL R3, R11, R5, P0 ;  /* 0x000000050b037208 */ /* 0x000fd20000000000 */
[----:B-1----:R-:W-:Y:S05]  /*0ff0*/  @P2 BRA `(.L_x_866) ;  /* 0x0000001c00bc2947 */ /* 0x002fea0003800000 */
[----:B------:R-:W0:Y:S01]  /*1000*/  S2UR UR5, SR_CgaCtaId ;  /* 0x00000000000579c3 */ /* 0x000e220000008800 */
[----:B------:R-:W-:Y:S02]  /*1010*/  UMOV UR4, 0x400 ;  /* 0x0000040000047882 */ /* 0x000fe40000000000 */
[----:B0-----:R-:W-:-:S09]  /*1020*/  ULEA UR4, UR5, UR4, 0x18 ;  /* 0x0000000405047291 */ /* 0x001fd2000f8ec0ff */
[----:B------:R-:W0:Y:S04]  /*1030*/  LDS.128 R4, [UR4+0x10] ;  /* 0x00001004ff047984 */ /* 0x000e280008000c00 */
[----:B------:R-:W1:Y:S04]  /*1040*/  LDS.128 R8, [UR4+0x20] ;  /* 0x00002004ff087984 */ /* 0x000e680008000c00 */
[----:B------:R-:W2:Y:S01]  /*1050*/  LDS.128 R12, [UR4+0x30] ;  /* 0x00003004ff0c7984 */ /* 0x000ea20008000c00 */
        /* <DEDUP_REMOVED lines=8> */
[----:B------:R-:W-:Y:S02]  /*10e0*/  FSEL R5, R9, R3, !P0 ;  /* 0x0000000309057208 */ /* 0x000fe40004000000 */
[----:B------:R-:W0:Y:S04]  /*10f0*/  LDS.64 R2, [UR4+0x40] ;  /* 0x00004004ff027984 */ /* 0x000e280008000a00 */
[----:B------:R-:W-:-:S06]  /*1100*/  DSETP.GEU.AND P0, PT, R4, R10, PT ;  /* 0x0000000a0400722a */ /* 0x000fcc0003f0e000 */
[----:B------:R-:W-:Y:S02]  /*1110*/  FSEL R4, R10, R4, !P0 ;  /* 0x000000040a047208 */ /* 0x000fe40004000000 */
[----:B------:R-:W-:-:S06]  /*1120*/  FSEL R5, R11, R5, !P0 ;  /* 0x000000050b057208 */ /* 0x000fcc0004000000 */
[----:B--2---:R-:W-:-:S06]  /*1130*/  DSETP.GEU.AND P0, PT, R4, R12, PT ;  /* 0x0000000c0400722a */ /* 0x004fcc0003f0e000 */
[----:B------:R-:W-:Y:S02]  /*1140*/  FSEL R4, R12, R4, !P0 ;  /* 0x000000040c047208 */ /* 0x000fe40004000000 */
[----:B------:R-:W-:-:S06]  /*1150*/  FSEL R5, R13, R5, !P0 ;  /* 0x000000050d057208 */ /* 0x000fcc0004000000 */
[----:B------:R-:W-:-:S06]  /*1160*/  DSETP.GEU.AND P0, PT, R4, R14, PT ;  /* 0x0000000e0400722a */ /* 0x000fcc0003f0e000 */
[----:B------:R-:W-:Y:S02]  /*1170*/  FSEL R4, R14, R4, !P0 ;  /* 0x000000040e047208 */ /* 0x000fe40004000000 */
[----:B------:R-:W-:-:S06]  /*1180*/  FSEL R5, R15, R5, !P0 ;  /* 0x000000050f057208 */ /* 0x000fcc0004000000 */
[----:B0-----:R-:W-:-:S06]  /*1190*/  DSETP.GEU.AND P0, PT, R4, R2, PT ;  /* 0x000000020400722a */ /* 0x001fcc0003f0e000 */
[----:B------:R-:W-:Y:S02]  /*11a0*/  FSEL R2, R2, R4, !P0 ;  /* 0x0000000402027208 */ /* 0x000fe40004000000 */
[----:B------:R-:W-:Y:S01]  /*11b0*/  FSEL R3, R3, R5, !P0 ;  /* 0x0000000503037208 */ /* 0x000fe20004000000 */
[----:B------:R-:W-:Y:S06]  /*11c0*/  BRA `(.L_x_866) ;  /* 0x0000001c00487947 */ /* 0x000fec0003800000 */
.L_x_865:
[----:B------:R-:W-:Y:S01]  /*11d0*/  LOP3.LUT R2, R0, 0x3e0, RZ, 0xc0, !PT ;  /* 0x000003e000027812 */ /* 0x000fe200078ec0ff */
[----:B------:R-:W0:Y:S03]  /*11e0*/  S2R R12, SR_LANEID ;  /* 0x00000000000c7919 */ /* 0x000e260000000000 */
[----:B------:R-:W-:Y:S01]  /*11f0*/  LOP3.LUT R7, RZ, R2, RZ, 0x33, !PT ;  /* 0x00000002ff077212 */ /* 0x000fe200078e33ff */
[----:B------:R-:W-:-:S04]  /*1200*/  VIADD R3, R2, 0x20 ;  /* 0x0000002002037836 */ /* 0x000fc80000000000 */
[----:B------:R-:W-:Y:S01]  /*1210*/  IMAD.IADD R7, R7, 0x1, R8 ;  /* 0x0000000107077824 */ /* 0x000fe200078e0208 */
[----:B------:R-:W-:-:S04]  /*1220*/  ISETP.GT.U32.AND P0, PT, R3, R8, PT ;  /* 0x000000080300720c */ /* 0x000fc80003f04070 */
        /* <DEDUP_REMOVED lines=29> */
[C---:B------:R-:W-:Y:S02]  /*1400*/  ISETP.NE.AND P0, PT, R12.reuse, RZ, PT ;  /* 0x000000ff0c00720c */ /* 0x040fe40003f05270 */
[----:B------:R-:W0:Y:S11]  /*1410*/  SHFL.DOWN PT, R3, R5, 0x8, R7 ;  /* 0x0900000005037989 */ /* 0x000e3600000e0007 */
[----:B------:R-:W1:Y:S01]  /*1420*/  @!P0 S2R R11, SR_CgaCtaId ;  /* 0x00000000000b8919 */ /* 0x000e620000008800 */
[----:B------:R-:W-:Y:S01]  /*1430*/  @!P0 MOV R6, 0x400 ;  /* 0x0000040000068802 */ /* 0x000fe20000000f00 */
[----:B0-----:R-:W-:Y:S01]  /*1440*/  DSETP.GEU.AND P2, PT, R4, R2, PT ;  /* 0x000000020400722a */ /* 0x001fe20003f4e000 */
[----:B------:R-:W-:-:S05]  /*1450*/  VIADD R4, R12, 0x10 ;  /* 0x000000100c047836 */ /* 0x000fca0000000000 */
[----:B------:R-:W-:Y:S02]  /*1460*/  @!P1 FSEL R10, R2, R10, !P2 ;  /* 0x0000000a020a9208 */ /* 0x000fe40005000000 */
[----:B------:R-:W-:Y:S02]  /*1470*/  @!P1 FSEL R5, R3, R5, !P2 ;  /* 0x0000000503059208 */ /* 0x000fe40005000000 */
[----:B------:R-:W-:Y:S01]  /*1480*/  ISETP.GT.AND P1, PT, R4, R7, PT ;  /* 0x000000070400720c */ /* 0x000fe20003f24270 */
[----:B------:R-:W-:Y:S01]  /*1490*/  SHFL.DOWN PT, R2, R10, 0x10, R7 ;  /* 0x0a0000000a027989 */ /* 0x000fe200000e0007 */
[----:B------:R-:W-:-:S03]  /*14a0*/  IMAD.MOV.U32 R4, RZ, RZ, R10 ;  /* 0x000000ffff047224 */ /* 0x000fc600078e000a */
[----:B------:R-:W0:Y:S01]  /*14b0*/  SHFL.DOWN PT, R3, R5, 0x10, R7 ;  /* 0x0a00000005037989 */ /* 0x000e2200000e0007 */
[----:B-1----:R-:W-:Y:S02]  /*14c0*/  @!P0 LEA R11, R11, R6, 0x18 ;  /* 0x000000060b0b8211 */ /* 0x002fe400078ec0ff */
[----:B0-----:R-:W-:Y:S01]  /*14d0*/  DSETP.GEU.AND P2, PT, R4, R2, PT ;  /* 0x000000020400722a */ /* 0x001fe20003f4e000 */
[----:B------:R-:W-:-:S05]  /*14e0*/  @!P0 SHF.R.U32.HI R4, RZ, 0x2, R0 ;  /* 0x00000002ff048819 */ /* 0x000fca0000011600 */
[----:B------:R-:W-:Y:S02]  /*14f0*/  @!P1 FSEL R10, R2, R10, !P2 ;  /* 0x0000000a020a9208 */ /* 0x000fe40005000000 */
[----:B------:R-:W-:Y:S02]  /*1500*/  @!P1 FSEL R5, R3, R5, !P2 ;  /* 0x0000000503059208 */ /* 0x000fe40005000000 */
[----:B------:R-:W-:Y:S01]  /*1510*/  ISETP.NE.AND P2, PT, R0, RZ, PT ;  /* 0x000000ff0000720c */ /* 0x000fe20003f45270 */
[----:B------:R-:W-:Y:S01]  /*1520*/  IMAD.MOV.U32 R2, RZ, RZ, R10 ;  /* 0x000000ffff027224 */ /* 0x000fe200078e000a */
[----:B------:R-:W-:Y:S01]  /*1530*/  @!P0 LOP3.LUT R4, R4, 0xf8, RZ, 0xc0, !PT ;  /* 0x000000f804048812 */ /* 0x000fe200078ec0ff */
[----:B------:R-:W-:-:S04]  /*1540*/  IMAD.MOV.U32 R3, RZ, RZ, R5 ;  /* 0x000000ffff037224 */ /* 0x000fc800078e0005 */
[----:B------:R-:W-:-:S05]  /*1550*/  @!P0 IMAD.IADD R11, R4, 0x1, R11 ;  /* 0x00000001040b8824 */ /* 0x000fca00078e020b */
[----:B------:R0:W-:Y:S01]  /*1560*/  @!P0 STS.64 [R11+0x8], R2 ;  /* 0x000008020b008388 */ /* 0x0001e20000000a00 */
[----:B------:R-:W-:Y:S06]  /*1570*/  BAR.SYNC.DEFER_BLOCKING 0x0 ;  /* 0x0000000000007b1d */ /* 0x000fec0000010000 */
[----:B------:R-:W-:Y:S05]  /*1580*/  @P2 BRA `(.L_x_866) ;  /* 0x0000001800582947 */ /* 0x000fea0003800000 */
[----:B------:R-:W1:Y:S01]  /*1590*/  S2UR UR5, SR_CgaCtaId ;  /* 0x00000000000579c3 */ /* 0x000e620000008800 */
[----:B------:R-:W-:Y:S01]  /*15a0*/  UMOV UR4, 0x400 ;  /* 0x0000040000047882 */ /* 0x000fe20000000000 */
[C---:B------:R-:W-:Y:S02]  /*15b0*/  ISETP.GT.U32.AND P0, PT, R8.reuse, 0x20, PT ;  /* 0x000000200800780c */ /* 0x040fe40003f04070 */
[----:B------:R-:W-:Y:S02]  /*15c0*/  ISETP.GT.U32.AND P1, PT, R8, 0x40, PT ;  /* 0x000000400800780c */ /* 0x000fe40003f24070 */
[C---:B------:R-:W-:Y:S02]  /*15d0*/  ISETP.GT.U32.AND.EX P0, PT, R9.reuse, RZ, PT, P0 ;  /* 0x000000ff0900720c */ /* 0x040fe40003f04100 */
[----:B------:R-:W-:Y:S01]  /*15e0*/  ISETP.GT.U32.AND.EX P1, PT, R9, RZ, PT, P1 ;  /* 0x000000ff0900720c */ /* 0x000fe20003f24110 */
[----:B-1----:R-:W-:-:S09]  /*15f0*/  ULEA UR4, UR5, UR4, 0x18 ;  /* 0x0000000405047291 */ /* 0x002fd2000f8ec0ff */
[----:B------:R-:W1:Y:S04]  /*1600*/  LDS.128 R16, [UR4+0x10] ;  /* 0x00001004ff107984 */ /* 0x000e680008000c00 */
[----:B------:R-:W2:Y:S01]  /*1610*/  LDS.128 R12, [UR4+0x20] ;  /* 0x00002004ff0c7984 */ /* 0x000ea20008000c00 */
[----:B-1----:R-:W-:-:S06]  /*1620*/  DSETP.GEU.AND P3, PT, R2, R16, PT ;  /* 0x000000100200722a */ /* 0x002fcc0003f6e000 */
[-C--:B------:R-:W-:Y:S02]  /*1630*/  FSEL R5, R16, R2.reuse, !P3 ;  /* 0x0000000210057208 */ /* 0x080fe40005800000 */
[-C--:B0-----:R-:W-:Y:S02]  /*1640*/  FSEL R11, R17, R3.reuse, !P3 ;  /* 0x00000003110b7208 */ /* 0x081fe40005800000 */
[----:B------:R-:W-:Y:S02]  /*1650*/  FSEL R10, R5, R2, P0 ;  /* 0x00000002050a7208 */ /* 0x000fe40000000000 */
[----:B------:R-:W-:Y:S01]  /*1660*/  FSEL R11, R11, R3, P0 ;  /* 0x000000030b0b7208 */ /* 0x000fe20000000000 */
[----:B------:R-:W0:Y:S01]  /*1670*/  LDS.128 R4, [UR4+0x30] ;  /* 0x00003004ff047984 */ /* 0x000e220008000c00 */
[----:B------:R-:W-:Y:S01]  /*1680*/  ISETP.GT.U32.AND P0, PT, R8, 0x60, PT ;  /* 0x000000600800780c */ /* 0x000fe20003f04070 */
[----:B------:R-:W-:Y:S02]  /*1690*/  IMAD.MOV.U32 R2, RZ, RZ, R10 ;  /* 0x000000ffff027224 */ /* 0x000fe400078e000a */
[----:B------:R-:W-:Y:S01]  /*16a0*/  IMAD.MOV.U32 R3, RZ, RZ, R11 ;  /* 0x000000ffff037224 */ /* 0x000fe200078e000b */
[----:B------:R-:W-:-:S05]  /*16b0*/  ISETP.GT.U32.AND.EX P0, PT, R9, RZ, PT, P0 ;  /* 0x000000ff0900720c */ /* 0x000fca0003f04100 */
[----:B------:R-:W-:-:S06]  /*16c0*/  DSETP.GEU.AND P3, PT, R2, R18, PT ;  /* 0x000000120200722a */ /* 0x000fcc0003f6e000 */
[----:B------:R-:W-:Y:S02]  /*16d0*/  @P1 FSEL R10, R18, R10, !P3 ;  /* 0x0000000a120a1208 */ /* 0x000fe40005800000 */
[----:B------:R-:W-:Y:S02]  /*16e0*/  @P1 FSEL R11, R19, R11, !P3 ;  /* 0x0000000b130b1208 */ /* 0x000fe40005800000 */
[----:B------:R-:W-:Y:S01]  /*16f0*/  ISETP.GT.U32.AND P1, PT, R8, 0x80, PT ;  /* 0x000000800800780c */ /* 0x000fe20003f24070 */
[----:B------:R-:W-:Y:S02]  /*1700*/  IMAD.MOV.U32 R2, RZ, RZ, R10 ;  /* 0x000000ffff027224 */ /* 0x000fe400078e000a */
[----:B------:R-:W-:Y:S01]  /*1710*/  IMAD.MOV.U32 R3, RZ, RZ, R11 ;  /* 0x000000ffff037224 */ /* 0x000fe200078e000b */
[----:B------:R-:W-:-:S05]  /*1720*/  ISETP.GT.U32.AND.EX P1, PT, R9, RZ, PT, P1 ;  /* 0x000000ff0900720c */ /* 0x000fca0003f24110 */
[----:B--2---:R-:W-:Y:S01]  /*1730*/  DSETP.GEU.AND P3, PT, R2, R12, PT ;  /* 0x0000000c0200722a */ /* 0x004fe20003f6e000 */
[----:B------:R-:W1:Y:S05]  /*1740*/  LDS.64 R2, [UR4+0x40] ;  /* 0x00004004ff027984 */ /* 0x000e6a0008000a00 */
[----:B------:R-:W-:Y:S02]  /*1750*/  @P0 FSEL R10, R12, R10, !P3 ;  /* 0x0000000a0c0a0208 */ /* 0x000fe40005800000 */
[----:B------:R-:W-:Y:S02]  /*1760*/  @P0 FSEL R11, R13, R11, !P3 ;  /* 0x0000000b0d0b0208 */ /* 0x000fe40005800000 */
[----:B------:R-:W-:-:S04]  /*1770*/  ISETP.GT.U32.AND P0, PT, R8, 0xa0, PT ;  /* 0x000000a00800780c */ /* 0x000fc80003f04070 */
[----:B------:R-:W-:Y:S01]  /*1780*/  DSETP.GEU.AND P3, PT, R10, R14, PT ;  /* 0x0000000e0a00722a */ /* 0x000fe20003f6e000 */
[----:B------:R-:W-:-:S05]  /*1790*/  ISETP.GT.U32.AND.EX P0, PT, R9, RZ, PT, P0 ;  /* 0x000000ff0900720c */ /* 0x000fca0003f04100 */
[----:B------:R-:W-:Y:S02]  /*17a0*/  @P1 FSEL R10, R14, R10, !P3 ;  /* 0x0000000a0e0a1208 */ /* 0x000fe40005800000 */
[----:B------:R-:W-:Y:S02]  /*17b0*/  @P1 FSEL R11, R15, R11, !P3 ;  /* 0x0000000b0f0b1208 */ /* 0x000fe40005800000 */
[----:B------:R-:W-:-:S04]  /*17c0*/  ISETP.GT.U32.AND P1, PT, R8, 0xc0, PT ;  /* 0x000000c00800780c */ /* 0x000fc80003f24070 */
[----:B0-----:R-:W-:Y:S01]  /*17d0*/  DSETP.GEU.AND P3, PT, R10, R4, PT ;  /* 0x000000040a00722a */ /* 0x001fe20003f6e000 */
[----:B------:R-:W-:-:S05]  /*17e0*/  ISETP.GT.U32.AND.EX P1, PT, R9, RZ, PT, P1 ;  /* 0x000000ff0900720c */ /* 0x000fca0003f24110 */
[----:B------:R-:W-:Y:S02]  /*17f0*/  @P0 FSEL R10, R4, R10, !P3 ;  /* 0x0000000a040a0208 */ /* 0x000fe40005800000 */
[----:B------:R-:W-:Y:S02]  /*1800*/  @P0 FSEL R11, R5, R11, !P3 ;  /* 0x0000000b050b0208 */ /* 0x000fe40005800000 */
[----:B------:R-:W-:Y:S01]  /*1810*/  ISETP.GT.U32.AND P0, PT, R8, 0xe0, PT ;  /* 0x000000e00800780c */ /* 0x000fe20003f04070 */
[----:B------:R-:W-:Y:S02]  /*1820*/  IMAD.MOV.U32 R4, RZ, RZ, R10 ;  /* 0x000000ffff047224 */ /* 0x000fe400078e000a */
[----:B------:R-:W-:Y:S01]  /*1830*/  IMAD.MOV.U32 R5, RZ, RZ, R11 ;  /* 0x000000ffff057224 */ /* 0x000fe200078e000b */
[----:B------:R-:W-:-:S05]  /*1840*/  ISETP.GT.U32.AND.EX P0, PT, R9, RZ, PT, P0 ;  /* 0x000000ff0900720c */ /* 0x000fca0003f04100 */
        /* <DEDUP_REMOVED lines=11> */
.L_x_852:
[----:B------:R-:W0:Y:S01]  /*1900*/  S2R R0, SR_TID.X ;  /* 0x0000000000007919 */ /* 0x000e220000002100 */
[----:B------:R-:W0:Y:S02]  /*1910*/  LDC.64 R10, c[0x0][0x380] ;  /* 0x0000e000ff0a7b82 */ /* 0x000e240000000a00 */
[----:B0-----:R-:W-:-:S05]  /*1920*/  IMAD.WIDE.U32 R10, R0, 0x8, R10 ;  /* 0x00000008000a7825 */ /* 0x001fca00078e000a */
        /* <DEDUP_REMOVED lines=23> */
[----:B------:R-:W-:Y:S01]  /*1aa0*/  IMAD.MOV.U32 R3, RZ, RZ, 0x800 ;  /* 0x00000800ff037424 */ /* 0x000fe200078e00ff */
[----:B------:R-:W-:-:S04]  /*1ab0*/  IADD3 R2, P1, PT, R8, -0x800, RZ ;  /* 0xfffff80008027810 */ /* 0x000fc80007f3e0ff */
[----:B------:R-:W-:-:S06]  /*1ac0*/  DSETP.GEU.AND P0, PT, R4, R18, PT ;  /* 0x000000120400722a */ /* 0x000fcc0003f0e000 */
[----:B------:R-:W-:Y:S01]  /*1ad0*/  FSEL R6, R18, R4, !P0 ;  /* 0x0000000412067208 */ /* 0x000fe20004000000 */
[----:B------:R-:W-:Y:S01]  /*1ae0*/  IMAD.MOV.U32 R4, RZ, RZ, RZ ;  /* 0x000000ffff047224 */ /* 0x000fe200078e00ff */
[----:B------:R-:W-:Y:S02]  /*1af0*/  FSEL R7, R19, R5, !P0 ;  /* 0x0000000513077208 */ /* 0x000fe40004000000 */
[----:B------:R-:W-:Y:S02]  /*1b00*/  ISETP.GE.U32.AND P0, PT, R2, 0x800, PT ;  /* 0x000008000200780c */ /* 0x000fe40003f06070 */
[----:B------:R-:W-:Y:S02]  /*1b10*/  IADD3.X R5, PT, PT, R9, -0x1, RZ, P1, !PT ;  /* 0xffffffff09057810 */ /* 0x000fe40000ffe4ff */
[----:B------:R-:W-:Y:S02]  /*1b20*/  DSETP.GEU.AND P1, PT, R6, R20, PT ;  /* 0x000000140600722a */ /* 0x000fe40003f2e000 */
[----:B------:R-:W-:-:S04]  /*1b30*/  ISETP.GE.U32.AND.EX P0, PT, R5, RZ, PT, P0 ;  /* 0x000000ff0500720c */ /* 0x000fc80003f06100 */
[----:B------:R-:W-:Y:S02]  /*1b40*/  FSEL R6, R20, R6, !P1 ;  /* 0x0000000614067208 */ /* 0x000fe40004800000 */
[----:B------:R-:W-:-:S07]  /*1b50*/  FSEL R7, R21, R7, !P1 ;  /* 0x0000000715077208 */ /* 0x000fce0004800000 */
[----:B------:R-:W-:Y:S05]  /*1b60*/  @!P0 BRA `(.L_x_867) ;  /* 0x0000000000bc8947 */ /* 0x000fea0003800000 */
[----:B------:R-:W0:Y:S01]  /*1b70*/  LDC.64 R8, c[0x0][0x390] ;  /* 0x0000e400ff087b82 */ /* 0x000e220000000a00 */
[----:B------:R-:W-:Y:S02]  /*1b80*/  IMAD.MOV.U32 R3, RZ, RZ, 0x800 ;  /* 0x00000800ff037424 */ /* 0x000fe400078e00ff */
[----:B------:R-:W-:-:S07]  /*1b90*/  IMAD.MOV.U32 R4, RZ, RZ, RZ ;  /* 0x000000ffff047224 */ /* 0x000fce00078e00ff */
.L_x_869:
[----:B------:R-:W-:-:S04]  /*1ba0*/  LEA R16, P0, R3, R10, 0x3 ;  /* 0x0000000a03107211 */ /* 0x000fc800078018ff */
[----:B------:R-:W-:-:S05]  /*1bb0*/  LEA.HI.X R17, R3, R11, R4, 0x3, P0 ;  /* 0x0000000b03117211 */ /* 0x000fca00000f1c04 */
        /* <DEDUP_REMOVED lines=28> */
[----:B0-----:R-:W-:Y:S02]  /*1d80*/  IADD3 R12, P1, PT, -R3, R8, RZ ;  /* 0x00000008030c7210 */ /* 0x001fe40007f3e1ff */
[----:B------:R-:W-:Y:S02]  /*1d90*/  FSEL R7, R13, R7, !P0 ;  /* 0x000000070d077208 */ /* 0x000fe40004000000 */
[----:B------:R-:W-:Y:S01]  /*1da0*/  ISETP.GE.U32.AND P0, PT, R12, 0x800, PT ;  /* 0x000008000c00780c */ /* 0x000fe20003f06070 */
[----:B------:R-:W-:-:S03]  /*1db0*/  IMAD.X R12, R9, 0x1, ~R4, P1 ;  /* 0x00000001090c7824 */ /* 0x000fc600008e0e04 */
[----:B------:R-:W-:Y:S02]  /*1dc0*/  DSETP.GEU.AND P1, PT, R6, R14, PT ;  /* 0x0000000e0600722a */ /* 0x000fe40003f2e000 */
[----:B------:R-:W-:-:S04]  /*1dd0*/  ISETP.GE.U32.AND.EX P0, PT, R12, RZ, PT, P0 ;  /* 0x000000ff0c00720c */ /* 0x000fc80003f06100 */
[----:B------:R-:W-:Y:S02]  /*1de0*/  FSEL R6, R14, R6, !P1 ;  /* 0x000000060e067208 */ /* 0x000fe40004800000 */
[----:B------:R-:W-:-:S07]  /*1df0*/  FSEL R7, R15, R7, !P1 ;  /* 0x000000070f077208 */ /* 0x000fce0004800000 */
[----:B------:R-:W-:Y:S05]  /*1e00*/  @!P0 BRA `(.L_x_868) ;  /* 0x0000000c00088947 */ /* 0x000fea0003800000 */
[----:B------:R-:W-:-:S05]  /*1e10*/  IADD3 R3, P0, PT, R3, 0x800, RZ ;  /* 0x0000080003037810 */ /* 0x000fca0007f1e0ff */
[----:B------:R-:W-:Y:S01]  /*1e20*/  IMAD.X R4, RZ, RZ, R4, P0 ;  /* 0x000000ffff047224 */ /* 0x000fe200000e0604 */
[----:B------:R-:W-:-:S04]  /*1e30*/  ISETP.GT.U32.AND P0, PT, R3, R2, PT ;  /* 0x000000020300720c */ /* 0x000fc80003f04070 */
[----:B------:R-:W-:-:S13]  /*1e40*/  ISETP.GT.U32.AND.EX P0, PT, R4, R5, PT, P0 ;  /* 0x000000050400720c */ /* 0x000fda0003f04100 */
[----:B------:R-:W-:Y:S05]  /*1e50*/  @!P0 BRA `(.L_x_869) ;  /* 0xfffffffc00508947 */ /* 0x000fea000383ffff */
.L_x_867:
[----:B------:R-:W-:Y:S01]  /*1e60*/  IMAD.IADD R5, R8, 0x1, -R3 ;  /* 0x0000000108057824 */ /* 0x000fe200078e0a03 */
[----:B------:R-:W-:Y:S01]  /*1e70*/  ISETP.GE.U32.AND P1, PT, R3, R8, PT ;  /* 0x000000080300720c */ /* 0x000fe20003f26070 */
[----:B------:R-:W-:Y:S03]  /*1e80*/  BSSY.RECONVERGENT B1, `(.L_x_868) ;  /* 0x00000ba000017945 */ /* 0x000fe60003800200 */
[----:B------:R-:W-:-:S04]  /*1e90*/  ISETP.GE.AND P0, PT, R0, R5, PT ;  /* 0x000000050000720c */ /* 0x000fc80003f06270 */
[----:B------:R-:W-:-:S13]  /*1ea0*/  ISETP.GE.U32.OR.EX P0, PT, R4, R9, P0, P1 ;  /* 0x000000090400720c */ /* 0x000fda0000706510 */
[----:B------:R-:W-:Y:S05]  /*1eb0*/  @P0 BRA `(.L_x_870) ;  /* 0x0000000800d80947 */ /* 0x000fea0003800000 */
[----:B------:R-:W-:Y:S01]  /*1ec0*/  LOP3.LUT R2, RZ, R0, RZ, 0x33, !PT ;  /* 0x00000000ff027212 */ /* 0x000fe200078e33ff */
[----:B------:R-:W-:Y:S03]  /*1ed0*/  BSSY.RECONVERGENT B2, `(.L_x_871) ;  /* 0x0000058000027945 */ /* 0x000fe60003800200 */
[----:B------:R-:W-:-:S04]  /*1ee0*/  IADD3 R2, PT, PT, -R3, R8, R2 ;  /* 0x0000000803027210 */ /* 0x000fc80007ffe102 */
[C---:B------:R-:W-:Y:S02]  /*1ef0*/  ISETP.GE.U32.AND P1, PT, R2.reuse, 0xf00, PT ;  /* 0x00000f000200780c */ /* 0x040fe40003f26070 */
[----:B------:R-:W-:Y:S01]  /*1f00*/  LEA.HI R5, R2, 0x1, RZ, 0x18 ;  /* 0x0000000102057811 */ /* 0x000fe200078fc0ff */
[----:B------:R-:W-:-:S03]  /*1f10*/  IMAD.MOV.U32 R2, RZ, RZ, R0 ;  /* 0x000000ffff027224 */ /* 0x000fc600078e0000 */
[----:B------:R-:W-:-:S04]  /*1f20*/  LOP3.LUT R42, R5, 0xf, RZ, 0xc0, !PT ;  /* 0x0000000f052a7812 */ /* 0x000fc800078ec0ff */
[----:B------:R-:W-:-:S03]  /*1f30*/  ISETP.NE.AND P0, PT, R42, RZ, PT ;  /* 0x000000ff2a00720c */ /* 0x000fc60003f05270 */
[----:B------:R-:W-:Y:S10]  /*1f40*/  @!P1 BRA `(.L_x_872) ;  /* 0x0000000400409947 */ /* 0x000ff40003800000 */
[----:B------:R-:W0:Y:S01]  /*1f50*/  LDCU.64 UR4, c[0x0][0x380] ;  /* 0x00007000ff0477ac */ /* 0x000e220008000a00 */
[----:B------:R-:W-:Y:S02]  /*1f60*/  IADD3 R9, P1, PT, R0, R3, RZ ;  /* 0x0000000300097210 */ /* 0x000fe40007f3e0ff */
[----:B------:R-:W-:-:S03]  /*1f70*/  LOP3.LUT R43, R5, 0x1fffff0, RZ, 0xc0, !PT ;  /* 0x01fffff0052b7812 */ /* 0x000fc600078ec0ff */
[----:B------:R-:W-:Y:S02]  /*1f80*/  IMAD.X R2, RZ, RZ, R4, P1 ;  /* 0x000000ffff027224 */ /* 0x000fe400008e0604 */
[----:B------:R-:W-:Y:S01]  /*1f90*/  IMAD.MOV R43, RZ, RZ, -R43 ;  /* 0x000000ffff2b7224 */ /* 0x000fe200078e0a2b */
[----:B0-----:R-:W-:-:S04]  /*1fa0*/  LEA R8, P2, R9, UR4, 0x3 ;  /* 0x0000000409087c11 */ /* 0x001fc8000f8418ff */
[----:B------:R-:W-:Y:S02]  /*1fb0*/  IADD3 R8, P1, PT, R8, 0x4000, RZ ;  /* 0x0000400008087810 */ /* 0x000fe40007f3e0ff */
[----:B------:R-:W-:Y:S01]  /*1fc0*/  LEA.HI.X R9, R9, UR5, R2, 0x3, P2 ;  /* 0x0000000509097c11 */ /* 0x000fe200090f1c02 */
[----:B------:R-:W-:-:S04]  /*1fd0*/  IMAD.MOV.U32 R2, RZ, RZ, R0 ;  /* 0x000000ffff027224 */ /* 0x000fc800078e0000 */
[----:B------:R-:W-:-:S07]  /*1fe0*/  IMAD.X R9, RZ, RZ, R9, P1 ;  /* 0x000000ffff097224 */ /* 0x000fce00008e0609 */
.L_x_873:
[----:B------:R-:W2:Y:S04]  /*1ff0*/  LDG.E.64 R10, desc[UR6][R8.64+-0x4000] ;  /* 0xffc00006080a7981 */ /* 0x000ea8000c1e1b00 */
[----:B------:R-:W3:Y:S04]  /*2000*/  LDG.E.64 R12, desc[UR6][R8.64+-0x3800] ;  /* 0xffc80006080c7981 */ /* 0x000ee8000c1e1b00 */
[----:B------:R-:W4:Y:S04]  /*2010*/  LDG.E.64 R14, desc[UR6][R8.64+-0x3000] ;  /* 0xffd00006080e7981 */ /* 0x000f28000c1e1b00 */
[----:B------:R-:W5:Y:S04]  /*2020*/  LDG.E.64 R16, desc[UR6][R8.64+-0x2800] ;  /* 0xffd8000608107981 */ /* 0x000f68000c1e1b00 */
        /* <DEDUP_REMOVED lines=11> */
[----:B------:R0:W5:Y:S01]  /*20e0*/  LDG.E.64 R40, desc[UR6][R8.64+0x3800] ;  /* 0x0038000608287981 */ /* 0x000162000c1e1b00 */
[----:B------:R-:W-:-:S02]  /*20f0*/  VIADD R43, R43, 0x10 ;  /* 0x000000102b2b7836 */ /* 0x000fc40000000000 */
[----:B------:R-:W-:-:S03]  /*2100*/  VIADD R2, R2, 0x1000 ;  /* 0x0000100002027836 */ /* 0x000fc60000000000 */
[----:B------:R-:W-:Y:S02]  /*2110*/  ISETP.NE.AND P2, PT, R43, RZ, PT ;  /* 0x000000ff2b00720c */ /* 0x000fe40003f45270 */
[----:B0-----:R-:W-:-:S05]  /*2120*/  IADD3 R8, P3, PT, R8, 0x8000, RZ ;  /* 0x0000800008087810 */ /* 0x001fca0007f7e0ff */
        /* <DEDUP_REMOVED lines=50> */
.L_x_872:
[----:B------:R-:W-:Y:S05]  /*2450*/  BSYNC.RECONVERGENT B2 ;  /* 0x0000000000027941 */ /* 0x000fea0003800200 */
.L_x_871:
[----:B------:R-:W-:Y:S05]  /*2460*/  @!P0 BRA `(.L_x_870) ;  /* 0x00000004006c8947 */ /* 0x000fea0003800000 */
[----:B------:R-:W-:Y:S01]  /*2470*/  ISETP.GE.U32.AND P1, PT, R42, 0x8, PT ;  /* 0x000000082a00780c */ /* 0x000fe20003f26070 */
[----:B------:R-:W-:Y:S01]  /*2480*/  BSSY.RECONVERGENT B2, `(.L_x_874) ;  /* 0x000002a000027945 */ /* 0x000fe20003800200 */
[----:B------:R-:W-:-:S04]  /*2490*/  LOP3.LUT R26, R5, 0x7, RZ, 0xc0, !PT ;  /* 0x00000007051a7812 */ /* 0x000fc800078ec0ff */
[----:B------:R-:W-:-:S07]  /*24a0*/  ISETP.NE.AND P0, PT, R26, RZ, PT ;  /* 0x000000ff1a00720c */ /* 0x000fce0003f05270 */
[----:B------:R-:W-:Y:S06]  /*24b0*/  @!P1 BRA `(.L_x_875) ;  /* 0x0000000000989947 */ /* 0x000fec0003800000 */
[----:B------:R-:W0:Y:S01]  /*24c0*/  LDCU.64 UR4, c[0x0][0x380] ;  /* 0x00007000ff0477ac */ /* 0x000e220008000a00 */
[----:B------:R-:W-:-:S05]  /*24d0*/  IADD3 R8, P1, PT, R2, R3, RZ ;  /* 0x0000000302087210 */ /* 0x000fca0007f3e0ff */
[----:B------:R-:W-:Y:S01]  /*24e0*/  IMAD.X R9, RZ, RZ, R4, P1 ;  /* 0x000000ffff097224 */ /* 0x000fe200008e0604 */
[----:B0-----:R-:W-:-:S04]  /*24f0*/  LEA R10, P1, R8, UR4, 0x3 ;  /* 0x00000004080a7c11 */ /* 0x001fc8000f8218ff */
        /* <DEDUP_REMOVED lines=34> */
.L_x_875:
[----:B------:R-:W-:Y:S05]  /*2720*/  BSYNC.RECONVERGENT B2 ;  /* 0x0000000000027941 */ /* 0x000fea0003800200 */
.L_x_874:
        /* <DEDUP_REMOVED lines=28> */
.L_x_877:
[----:B------:R-:W-:Y:S05]  /*28f0*/  BSYNC.RECONVERGENT B2 ;  /* 0x0000000000027941 */ /* 0x000fea0003800200 */
.L_x_876:
[----:B------:R-:W-:Y:S05]  /*2900*/  @!P0 BRA `(.L_x_870) ;  /* 0x0000000000448947 */ /* 0x000fea0003800000 */
[----:B------:R-:W0:Y:S01]  /*2910*/  LDCU.64 UR4, c[0x0][0x380] ;  /* 0x00007000ff0477ac */ /* 0x000e220008000a00 */
[----:B------:R-:W-:-:S05]  /*2920*/  IADD3 R3, P0, PT, R2, R3, RZ ;  /* 0x0000000302037210 */ /* 0x000fca0007f1e0ff */
[----:B------:R-:W-:Y:S02]  /*2930*/  IMAD.X R8, RZ, RZ, R4, P0 ;  /* 0x000000ffff087224 */ /* 0x000fe400000e0604 */
[----:B------:R-:W-:Y:S01]  /*2940*/  IMAD.MOV R4, RZ, RZ, -R18 ;  /* 0x000000ffff047224 */ /* 0x000fe200078e0a12 */
[----:B0-----:R-:W-:-:S04]  /*2950*/  LEA R5, P1, R3, UR4, 0x3 ;  /* 0x0000000403057c11 */ /* 0x001fc8000f8218ff */
[----:B------:R-:W-:-:S09]  /*2960*/  LEA.HI.X R8, R3, UR5, R8, 0x3, P1 ;  /* 0x0000000503087c11 */ /* 0x000fd200088f1c08 */
.L_x_878:
[----:B------:R-:W-:Y:S02]  /*2970*/  IMAD.MOV.U32 R2, RZ, RZ, R5 ;  /* 0x000000ffff027224 */ /* 0x000fe400078e0005 */
[----:B------:R-:W-:-:S06]  /*2980*/  IMAD.MOV.U32 R3, RZ, RZ, R8 ;  /* 0x000000ffff037224 */ /* 0x000fcc00078e0008 */
[----:B------:R-:W2:Y:S01]  /*2990*/  LDG.E.64 R2, desc[UR6][R2.64] ;  /* 0x0000000602027981 */ /* 0x000ea2000c1e1b00 */
[----:B------:R-:W-:Y:S01]  /*29a0*/  VIADD R4, R4, 0x1 ;  /* 0x0000000104047836 */ /* 0x000fe20000000000 */
[----:B------:R-:W-:-:S04]  /*29b0*/  IADD3 R5, P2, PT, R5, 0x800, RZ ;  /* 0x0000080005057810 */ /* 0x000fc80007f5e0ff */
[----:B------:R-:W-:Y:S01]  /*29c0*/  ISETP.NE.AND P1, PT, R4, RZ, PT ;  /* 0x000000ff0400720c */ /* 0x000fe20003f25270 */
[----:B------:R-:W-:Y:S01]  /*29d0*/  IMAD.X R8, RZ, RZ, R8, P2 ;  /* 0x000000ffff087224 */ /* 0x000fe200010e0608 */
[----:B--2---:R-:W-:-:S06]  /*29e0*/  DSETP.GEU.AND P0, PT, R6, R2, PT ;  /* 0x000000020600722a */ /* 0x004fcc0003f0e000 */
[----:B------:R-:W-:Y:S02]  /*29f0*/  FSEL R6, R2, R6, !P0 ;  /* 0x0000000602067208 */ /* 0x000fe40004000000 */
[----:B------:R-:W-:-:S03]  /*2a00*/  FSEL R7, R3, R7, !P0 ;  /* 0x0000000703077208 */ /* 0x000fc60004000000 */
[----:B------:R-:W-:Y:S05]  /*2a10*/  @P1 BRA `(.L_x_878) ;  /* 0xfffffffc00d41947 */ /* 0x000fea000383ffff */
.L_x_870:
[----:B------:R-:W-:Y:S05]  /*2a20*/  BSYNC.RECONVERGENT B1 ;  /* 0x0000000000017941 */ /* 0x000fea0003800200 */
.L_x_868:
        /* <DEDUP_REMOVED lines=33> */
[----:B------:R-:W-:-:S03]  /*2c40*/  @!P1 FSEL R5, R3, R5, !P0 ;  /* 0x0000000503059208 */ /* 0x000fc60004000000 */
[----:B------:R-:W-:Y:S04]  /*2c50*/  SHFL.DOWN PT, R2, R4, 0x10, 0x1f ;  /* 0x0a001f0004027f89 */ /* 0x000fe800000e0000 */
[----:B------:R-:W0:Y:S02]  /*2c60*/  SHFL.DOWN PT, R3, R5, 0x10, 0x1f ;  /* 0x0a001f0005037f89 */ /* 0x000e2400000e0000 */
[----:B0-----:R-:W-:-:S06]  /*2c70*/  DSETP.GEU.AND P0, PT, R4, R2, PT ;  /* 0x000000020400722a */ /* 0x001fcc0003f0e000 */
[----:B------:R-:W-:Y:S02]  /*2c80*/  FSEL R2, R2, R4, !P0 ;  /* 0x0000000402027208 */ /* 0x000fe40004000000 */
[----:B------:R-:W-:Y:S02]  /*2c90*/  FSEL R3, R3, R5, !P0 ;  /* 0x0000000503037208 */ /* 0x000fe40004000000 */
[----:B------:R-:W-:-:S03]  /*2ca0*/  ISETP.GT.AND P0, PT, R9, 0xf, PT ;  /* 0x0000000f0900780c */ /* 0x000fc60003f04270 */
[----:B------:R0:W-:Y:S01]  /*2cb0*/  @!P2 STS.64 [R7+0x8], R2 ;  /* 0x000008020700a388 */ /* 0x0001e20000000a00 */
[----:B------:R-:W-:Y:S01]  /*2cc0*/  BAR.SYNC.DEFER_BLOCKING 0x0 ;  /* 0x0000000000007b1d */ /* 0x000fe20000010000 */
[----:B------:R-:W-:Y:S02]  /*2cd0*/  ISETP.NE.AND P2, PT, R0, RZ, PT ;  /* 0x000000ff0000720c */ /* 0x000fe40003f45270 */
[----:B------:R-:W-:Y:S02]  /*2ce0*/  FSEL R0, R4, R2, P0 ;  /* 0x0000000204007208 */ /* 0x000fe40000000000 */
[----:B------:R-:W-:-:S03]  /*2cf0*/  FSEL R5, R5, R3, P0 ;  /* 0x0000000305057208 */ /* 0x000fc60000000000 */
[----:B0-----:R-:W-:Y:S02]  /*2d00*/  IMAD.MOV.U32 R2, RZ, RZ, R0 ;  /* 0x000000ffff027224 */ /* 0x001fe400078e0000 */
[----:B------:R-:W-:-:S04]  /*2d10*/  IMAD.MOV.U32 R3, RZ, RZ, R5 ;  /* 0x000000ffff037224 */ /* 0x000fc800078e0005 */
[----:B------:R-:W-:Y:S05]  /*2d20*/  @P2 BRA `(.L_x_866) ;  /* 0x0000000000702947 */ /* 0x000fea0003800000 */
        /* <DEDUP_REMOVED lines=27> */
[----:B------:R-:W-:-:S07]  /*2ee0*/  FSEL R3, R3, R5, !P0 ;  /* 0x0000000503037208 */ /* 0x000fce0004000000 */
.L_x_866:
[----:B------:R-:W-:Y:S05]  /*2ef0*/  BSYNC.RECONVERGENT B0 ;  /* 0x0000000000007941 */ /* 0x000fea0003800200 */
.L_x_851:
[----:B------:R-:W-:Y:S05]  /*2f00*/  @P2 EXIT ;  /* 0x000000000000294d */ /* 0x000fea0003800000 */
[----:B------:R-:W1:Y:S01]  /*2f10*/  LDCU.64 UR8, c[0x0][0x3a0] ;  /* 0x00007400ff0877ac */ /* 0x000e620008000a00 */
[----:B------:R-:W2:Y:S01]  /*2f20*/  LDC.64 R4, c[0x0][0x388] ;  /* 0x0000e200ff047b82 */ /* 0x000ea20000000a00 */
[----:B------:R-:W0:Y:S01]  /*2f30*/  LDCU.64 UR4, c[0x0][0x3a0] ;  /* 0x00007400ff0477ac */ /* 0x000e220008000a00 */
[----:B-1----:R-:W-:-:S06]  /*2f40*/  DSETP.GT.AND P0, PT, R2, UR8, PT ;  /* 0x0000000802007e2a */ /* 0x002fcc000bf04000 */
[----:B0-----:R-:W-:Y:S02]  /*2f50*/  FSEL R2, R2, UR4, P0 ;  /* 0x0000000402027c08 */ /* 0x001fe40008000000 */
[----:B------:R-:W-:-:S05]  /*2f60*/  FSEL R3, R3, UR5, P0 ;  /* 0x0000000503037c08 */ /* 0x000fca0008000000 */
[----:B--2---:R-:W-:Y:S01]  /*2f70*/  STG.E.64 desc[UR6][R4.64], R2 ;  /* 0x0000000204007986 */ /* 0x004fe2000c101b06 */
[----:B------:R-:W-:Y:S05]  /*2f80*/  EXIT ;  /* 0x000000000000794d */ /* 0x000fea0003800000 */
.L_x_879:
        /* <DEDUP_REMOVED lines=15> */
.L_x_1013:


//--------------------- .text._ZN3cub18CUB_300001_SM_10006detail6reduce28DeviceReduceSingleTileKernelINS2_10policy_hubIdjN4cuda3__47maximumIdEEE10Policy1000EPdSB_iS8_ddNS5_3std3__410__identityEEEvT0_T1_T2_T3_T4_T6_ --------------------------
	.section	.text._ZN3cub18CUB_300001_SM_10006detail6reduce28DeviceReduceSingleTileKernelINS2_10policy_hubIdjN4cuda3__47maximumIdEEE10Policy1000EPdSB_iS8_ddNS5_3std3__410__identityEEEvT0_T1_T2_T3_T4_T6_,"ax",@progbits
	.align	128
        .global         _ZN3cub18CUB_300001_SM_10006detail6reduce28DeviceReduceSingleTileKernelINS2_10policy_hubIdjN4cuda3__47maximumIdEEE10Policy1000EPdSB_iS8_ddNS5_3std3__410__identityEEEvT0_T1_T2_T3_T4_T6_
        .type           _ZN3cub18CUB_300001_SM_10006detail6reduce28DeviceReduceSingleTileKernelINS2_10policy_hubIdjN4cuda3__47maximumIdEEE10Policy1000EPdSB_iS8_ddNS5_3std3__410__identityEEEvT0_T1_T2_T3_T4_T6_,@function
        .size           _ZN3cub18CUB_300001_SM_10006detail6reduce28DeviceReduceSingleTileKernelINS2_10policy_hubIdjN4cuda3__47maximumIdEEE10Policy1000EPdSB_iS8_ddNS5_3std3__410__identityEEEvT0_T1_T2_T3_T4_T6_,(.L_x_1014 - _ZN3cub18CUB_300001_SM_10006detail6reduce28DeviceReduceSingleTileKernelINS2_10policy_hubIdjN4cuda3__47maximumIdEEE10Policy1000EPdSB_iS8_ddNS5_3std3__410__identityEEEvT0_T1_T2_T3_T4_T6_)
        .other          _ZN3cub18CUB_300001_SM_10006detail6reduce28DeviceReduceSingleTileKernelINS2_10policy_hubIdjN4cuda3__47maximumIdEEE10Policy1000EPdSB_iS8_ddNS5_3std3__410__identityEEEvT0_T1_T2_T3_T4_T6_,@"STO_CUDA_ENTRY STV_DEFAULT"
_ZN3cub18CUB_300001_SM_10006detail6reduce28DeviceReduceSingleTileKernelINS2_10policy_hubIdjN4cuda3__47maximumIdEEE10Policy1000EPdSB_iS8_ddNS5_3std3__410__identityEEEvT0_T1_T2_T3_T4_T6_:
.text._ZN3cub18CUB_300001_SM_10006detail6reduce28DeviceReduceSingleTileKernelINS2_10policy_hubIdjN4cuda3__47maximumIdEEE10Policy1000EPdSB_iS8_ddNS5_3std3__410__identityEEEvT0_T1_T2_T3_T4_T6_:
        /* <DEDUP_REMOVED lines=13> */
.L_x_880:
        /* <DEDUP_REMOVED lines=16> */
.L_x_885:
[----:B------:R-:W-:Y:S05]  /*01d0*/  BSYNC.RECONVERGENT B1 ;  /* 0x0000000000017941 */ /* 0x000fea0003800200 */
.L_x_884:
        /* <DEDUP_REMOVED lines=17> */
.L_x_890:
        /* <DEDUP_REMOVED lines=12> */
.L_x_889:
[----:B------:R-:W-:Y:S05]  /*03b0*/  BSYNC.RECONVERGENT B2 ;  /* 0x0000000000027941 */ /* 0x000fea0003800200 */
.L_x_888:
        /* <DEDUP_REMOVED lines=9> */
.L_x_893:
        /* <DEDUP_REMOVED lines=74> */
.L_x_892:
[----:B------:R-:W-:Y:S05]  /*08f0*/  BSYNC.RECONVERGENT B2 ;  /* 0x0000000000027941 */ /* 0x000fea0003800200 */
.L_x_891:
        /* <DEDUP_REMOVED lines=42> */
.L_x_895:
[----:B------:R-:W-:Y:S05]  /*0ba0*/  BSYNC.RECONVERGENT B2 ;  /* 0x0000000000027941 */ /* 0x000fea0003800200 */
.L_x_894:
        /* <DEDUP_REMOVED lines=20> */
.L_x_887:
[----:B------:R-:W-:Y:S05]  /*0cf0*/  BSYNC.RECONVERGENT B1 ;  /* 0x0000000000017941 */ /* 0x000fea0003800200 */
.L_x_886:
        /* <DEDUP_REMOVED lines=81> */
.L_x_896:
        /* <DEDUP_REMOVED lines=108> */
.L_x_883:
        /* <DEDUP_REMOVED lines=38> */
.L_x_900:
        /* <DEDUP_REMOVED lines=37> */
.L_x_898:
        /* <DEDUP_REMOVED lines=19> */
.L_x_904:
        /* <DEDUP_REMOVED lines=10> */
.L_x_903:
[----:B------:R-:W-:Y:S05]  /*1f50*/  BSYNC.RECONVERGENT B2 ;  /* 0x0000000000027941 */ /* 0x000fea0003800200 */
.L_x_902:
        /* <DEDUP_REMOVED lines=16> */
.L_x_907:
        /* <DEDUP_REMOVED lines=77> */
.L_x_906:
[----:B------:R-:W-:Y:S05]  /*2530*/  BSYNC.RECONVERGENT B2 ;  /* 0x0000000000027941 */ /* 0x000fea0003800200 */
.L_x_905:
        /* <DEDUP_REMOVED lines=44> */
.L_x_909:
[----:B------:R-:W-:Y:S05]  /*2800*/  BSYNC.RECONVERGENT B2 ;  /* 0x0000000000027941 */ /* 0x000fea0003800200 */
.L_x_908:
        /* <DEDUP_REMOVED lines=19> */
.L_x_901:
[----:B------:R-:W-:Y:S05]  /*2940*/  BSYNC.RECONVERGENT B1 ;  /* 0x0000000000017941 */ /* 0x000fea0003800200 */
.L_x_899:
        /* <DEDUP_REMOVED lines=75> */
.L_x_882:
        /* <DEDUP_REMOVED lines=12> */
.L_x_912:
[----:B------:R-:W-:Y:S05]  /*2ec0*/  BSYNC.RECONVERGENT B1 ;  /* 0x0000000000017941 */ /* 0x000fea0003800200 */
.L_x_911:
        /* <DEDUP_REMOVED lines=17> */
.L_x_917:
        /* <DEDUP_REMOVED lines=12> */
.L_x_916:
[----:B------:R-:W-:Y:S05]  /*30a0*/  BSYNC.RECONVERGENT B2 ;  /* 0x0000000000027941 */ /* 0x000fea0003800200 */
.L_x_915:
        /* <DEDUP_REMOVED lines=9> */
.L_x_920:
        /* <DEDUP_REMOVED lines=74> */
.L_x_919:
[----:B------:R-:W-:Y:S05]  /*35e0*/  BSYNC.RECONVERGENT B2 ;  /* 0x0000000000027941 */ /* 0x000fea0003800200 */
.L_x_918:
        /* <DEDUP_REMOVED lines=42> */
.L_x_922:
[----:B------:R-:W-:Y:S05]  /*3890*/  BSYNC.RECONVERGENT B2 ;  /* 0x0000000000027941 */ /* 0x000fea0003800200 */
.L_x_921:
        /* <DEDUP_REMOVED lines=20> */
.L_x_914:
[----:B------:R-:W-:Y:S05]  /*39e0*/  BSYNC.RECONVERGENT B1 ;  /* 0x0000000000017941 */ /* 0x000fea0003800200 */
.L_x_913:
        /* <DEDUP_REMOVED lines=85> */
.L_x_923:
        /* <DEDUP_REMOVED lines=108> */
.L_x_910:
        /* <DEDUP_REMOVED lines=38> */
.L_x_926:
        /* <DEDUP_REMOVED lines=40> */
.L_x_924:
        /* <DEDUP_REMOVED lines=20> */
.L_x_930:
        /* <DEDUP_REMOVED lines=10> */
.L_x_929:
[----:B------:R-:W-:Y:S05]  /*4cc0*/  BSYNC.RECONVERGENT B2 ;  /* 0x0000000000027941 */ /* 0x000fea0003800200 */
.L_x_928:
        /* <DEDUP_REMOVED lines=17> */
.L_x_933:
        /* <DEDUP_REMOVED lines=77> */
.L_x_932:
[----:B------:R-:W-:Y:S05]  /*52b0*/  BSYNC.RECONVERGENT B2 ;  /* 0x0000000000027941 */ /* 0x000fea0003800200 */
.L_x_931:
        /* <DEDUP_REMOVED lines=45> */
.L_x_935:
[----:B------:R-:W-:Y:S05]  /*5590*/  BSYNC.RECONVERGENT B2 ;  /* 0x0000000000027941 */ /* 0x000fea0003800200 */
.L_x_934:
        /* <DEDUP_REMOVED lines=20> */
.L_x_927:
[----:B------:R-:W-:Y:S05]  /*56e0*/  BSYNC.RECONVERGENT B1 ;  /* 0x0000000000017941 */ /* 0x000fea0003800200 */
.L_x_925:
        /* <DEDUP_REMOVED lines=82> */
.L_x_897:
[----:B------:R-:W-:Y:S05]  /*5c10*/  BSYNC.RECONVERGENT B0 ;  /* 0x0000000000007941 */ /* 0x000fea0003800200 */
.L_x_881:
        /* <DEDUP_REMOVED lines=9> */
.L_x_936:
        /* <DEDUP_REMOVED lines=13> */
.L_x_1014:


//--------------------- .text._ZN3cub18CUB_300001_SM_10006detail6reduce18DeviceReduceKernelINS2_10policy_hubIdjN4cuda3__47maximumIdEEE10Policy1000EN6thrust24THRUST_300001_SM_1000_NS6detail15normal_iteratorINSC_10device_ptrIdEEEEjS8_dNS5_3std3__410__identityEEEvT0_PT3_T1_NS0_13GridEvenShareISO_EET2_T4_ --------------------------
	.section	.text._ZN3cub18CUB_300001_SM_10006detail6reduce18DeviceReduceKernelINS2_10policy_hubIdjN4cuda3__47maximumIdEEE10Policy1000EN6thrust24THRUST_300001_SM_1000_NS6detail15normal_iteratorINSC_10device_ptrIdEEEEjS8_dNS5_3std3__410__identityEEEvT0_PT3_T1_NS0_13GridEvenShareISO_EET2_T4_,"ax",@progbits
	.align	128
        .global         _ZN3cub18CUB_300001_SM_10006detail6reduce18DeviceReduceKernelINS2_10policy_hubIdjN4cuda3__47maximumIdEEE10Policy1000EN6thrust24THRUST_300001_SM_1000_NS6detail15normal_iteratorINSC_10device_ptrIdEEEEjS8_dNS5_3std3__410__identityEEEvT0_PT3_T1_NS0_13GridEvenShareISO_EET2_T4_
        .type           _ZN3cub18CUB_300001_SM_10006detail6reduce18DeviceReduceKernelINS2_10policy_hubIdjN4cuda3__47maximumIdEEE10Policy1000EN6thrust24THRUST_300001_SM_1000_NS6detail15normal_iteratorINSC_10device_ptrIdEEEEjS8_dNS5_3std3__410__identityEEEvT0_PT3_T1_NS0_13GridEvenShareISO_EET2_T4_,@function
        .size           _ZN3cub18CUB_300001_SM_10006detail6reduce18DeviceReduceKernelINS2_10policy_hubIdjN4cuda3__47maximumIdEEE10Policy1000EN6thrust24THRUST_300001_SM_1000_NS6detail15normal_iteratorINSC_10device_ptrIdEEEEjS8_dNS5_3std3__410__identityEEEvT0_PT3_T1_NS0_13GridEvenShareISO_EET2_T4_,(.L_x_1015 - _ZN3cub18CUB_300001_SM_10006detail6reduce18DeviceReduceKernelINS2_10policy_hubIdjN4cuda3__47maximumIdEEE10Policy1000EN6thrust24THRUST_300001_SM_1000_NS6detail15normal_iteratorINSC_10device_ptrIdEEEEjS8_dNS5_3std3__410__identityEEEvT0_PT3_T1_NS0_13GridEvenShareISO_EET2_T4_)
        .other          _ZN3cub18CUB_300001_SM_10006detail6reduce18DeviceReduceKernelINS2_10policy_hubIdjN4cuda3__47maximumIdEEE10Policy1000EN6thrust24THRUST_300001_SM_1000_NS6detail15normal_iteratorINSC_10device_ptrIdEEEEjS8_dNS5_3std3__410__identityEEEvT0_PT3_T1_NS0_13GridEvenShareISO_EET2_T4_,@"STO_CUDA_ENTRY STV_DEFAULT"
_ZN3cub18CUB_300001_SM_10006detail6reduce18DeviceReduceKernelINS2_10policy_hubIdjN4cuda3__47maximumIdEEE10Policy1000EN6thrust24THRUST_300001_SM_1000_NS6detail15normal_iteratorINSC_10device_ptrIdEEEEjS8_dNS5_3std3__410__identityEEEvT0_PT3_T1_NS0_13GridEvenShareISO_EET2_T4_:
.text._ZN3cub18CUB_300001_SM_10006detail6reduce18DeviceReduceKernelINS2_10policy_hubIdjN4cuda3__47maximumIdEEE10Policy1000EN6thrust24THRUST_300001_SM_1000_NS6detail15normal_iteratorINSC_10device_ptrIdEEEEjS8_dNS5_3std3__410__identityEEEvT0_PT3_T1_NS0_13GridEvenShareISO_EET2_T4_:
[----:B------:R-:W-:Y:S08]  /*0000*/  LDC R1, c[0x0][0x37c] ;  /* 0x0000df00ff017b82 */ /* 0x000ff00000000800 */
[----:B------:R-:W0:Y:S01]  /*0010*/  S2UR UR10, SR_CTAID.X ;  /* 0x00000000000a79c3 */ /* 0x000e220000002500 */
[----:B------:R-:W1:Y:S01]  /*0020*/  LDCU.64 UR12, c[0x0][0x3a8] ;  /* 0x00007500ff0c77ac */ /* 0x000e620008000a00 */
[----:B------:R-:W-:Y:S01]  /*0030*/  BSSY.RECONVERGENT B0, `(.L_x_937) ;  /* 0x000033f000007945 */ /* 0x000fe20003800200 */
[----:B------:R-:W2:Y:S01]  /*0040*/  LDCU.64 UR8, c[0x0][0x358] ;  /* 0x00006b00ff0877ac */ /* 0x000ea20008000a00 */
[----:B-1----:R-:W-:Y:S01]  /*0050*/  IMAD.U32 R4, RZ, RZ, UR12 ;  /* 0x0000000cff047e24 */ /* 0x002fe2000f8e00ff */
[----:B------:R-:W-:-:S02]  /*0060*/  USHF.L.U32 UR4, UR13, 0xb, URZ ;  /* 0x0000000b0d047899 */ /* 0x000fc400080006ff */
[----:B0-----:R-:W-:-:S06]  /*0070*/  USHF.L.U32 UR6, UR10, 0xb, URZ ;  /* 0x0000000b0a067899 */ /* 0x001fcc00080006ff */
[----:B------:R-:W-:-:S05]  /*0080*/  VIADD R2, R4, -UR6 ;  /* 0x8000000604027c36 */ /* 0x000fca0008000000 */
[----:B------:R-:W-:-:S13]  /*0090*/  ISETP.GT.U32.AND P0, PT, R2, 0x7ff, PT ;  /* 0x000007ff0200780c */ /* 0x000fda0003f04070 */
[----:B--2---:R-:W-:Y:S05]  /*00a0*/  @P0 BRA `(.L_x_938) ;  /* 0x0000001800940947 */ /* 0x004fea0003800000 */
[----:B------:R-:W0:Y:S01]  /*00b0*/  S2R R3, SR_TID.X ;  /* 0x0000000000037919 */ /* 0x000e220000002100 */
[----:B------:R-:W-:Y:S01]  /*00c0*/  BSSY.RECONVERGENT B1, `(.L_x_939) ;  /* 0x000000a000017945 */ /* 0x000fe20003800200 */
[----:B------:R-:W-:Y:S02]  /*00d0*/  CS2R R14, SRZ ;  /* 0x00000000000e7805 */ /* 0x000fe4000001ff00 */
[----:B0-----:R-:W-:Y:S01]  /*00e0*/  ISETP.GE.U32.AND P0, PT, R3, R2, PT ;  /* 0x000000020300720c */ /* 0x001fe20003f06070 */
[----:B------:R-:W-:-:S12]  /*00f0*/  IMAD.MOV.U32 R21, RZ, RZ, R3 ;  /* 0x000000ffff157224 */ /* 0x000fd800078e0003 */
[----:B------:R-:W-:Y:S05]  /*0100*/  @P0 BRA `(.L_x_940) ;  /* 0x0000000000140947 */ /* 0x000fea0003800000 */
[----:B------:R-:W0:Y:S01]  /*0110*/  LDC.64 R14, c[0x0][0x380] ;  /* 0x0000e000ff0e7b82 */ /* 0x000e220000000a00 */
[----:B------:R-:W-:-:S04]  /*0120*/  VIADD R5, R3, UR6 ;  /* 0x0000000603057c36 */ /* 0x000fc80008000000 */
[----:B0-----:R-:W-:-:S06]  /*0130*/  IMAD.WIDE.U32 R14, R5, 0x8, R14 ;  /* 0x00000008050e7825 */ /* 0x001fcc00078e000e */
[----:B------:R-:W5:Y:S01]  /*0140*/  LDG.E.64 R14, desc[UR8][R14.64] ;  /* 0x000000080e0e7981 */ /* 0x000f62000c1e1b00 */
[----:B------:R-:W-:-:S07]  /*0150*/  VIADD R21, R3, 0x100 ;  /* 0x0000010003157836 */ /* 0x000fce0000000000 */
.L_x_940:
[----:B------:R-:W-:Y:S05]  /*0160*/  BSYNC.RECONVERGENT B1 ;  /* 0x0000000000017941 */ /* 0x000fea0003800200 */
.L_x_939:
[----:B------:R-:W-:Y:S01]  /*0170*/  ISETP.GE.U32.AND P0, PT, R21, R2, PT ;  /* 0x000000021500720c */ /* 0x000fe20003f06070 */
[----:B------:R-:W-:-:S12]  /*0180*/  BSSY.RECONVERGENT B1, `(.L_x_941) ;  /* 0x00000de000017945 */ /* 0x000fd80003800200 */
[----:B------:R-:W-:Y:S05]  /*0190*/  @P0 BRA `(.L_x_942) ;  /* 0x0000000c00700947 */ /* 0x000fea0003800000 */
[----:B------:R-:W-:Y:S01]  /*01a0*/  LOP3.LUT R5, RZ, R21, RZ, 0x33, !PT ;  /* 0x00000015ff057212 */ /* 0x000fe200078e33ff */
[----:B------:R-:W-:Y:S03]  /*01b0*/  BSSY.RECONVERGENT B2, `(.L_x_943) ;  /* 0x0000072000027945 */ /* 0x000fe60003800200 */
[----:B------:R-:W-:-:S04]  /*01c0*/  IADD3 R5, PT, PT, R4, -UR6, R5 ;  /* 0x8000000604057c10 */ /* 0x000fc8000fffe005 */
[C---:B------:R-:W-:Y:S02]  /*01d0*/  ISETP.GE.U32.AND P0, PT, R5.reuse, 0xf00, PT ;  /* 0x00000f000500780c */ /* 0x040fe40003f06070 */
[----:B------:R-:W-:-:S04]  /*01e0*/  LEA.HI R0, R5, 0x1, RZ, 0x18 ;  /* 0x0000000105007811 */ /* 0x000fc800078fc0ff */
[----:B------:R-:W-:-:S07]  /*01f0*/  LOP3.LUT R4, R0, 0xf, RZ, 0xc0, !PT ;  /* 0x0000000f00047812 */ /* 0x000fce00078ec0ff */
[----:B------:R-:W-:Y:S05]  /*0200*/  @!P0 BRA `(.L_x_944) ;  /* 0x0000000400b08947 */ /* 0x000fea0003800000 */
[----:B------:R-:W0:Y:S01]  /*0210*/  LDC.64 R6, c[0x0][0x380] ;  /* 0x0000e000ff067b82 */ /* 0x000e220000000a00 */
[----:B------:R-:W-:Y:S01]  /*0220*/  LOP3.LUT R25, R0, 0x1fffff0, RZ, 0xc0, !PT ;  /* 0x01fffff000197812 */ /* 0x000fe200078ec0ff */
[----:B------:R-:W-:Y:S01]  /*0230*/  BSSY.RECONVERGENT B3, `(.L_x_945) ;  /* 0x0000068000037945 */ /* 0x000fe20003800200 */
[C---:B------:R-:W-:Y:S01]  /*0240*/  LOP3.LUT R24, R21.reuse, 0x800, RZ, 0xfc, !PT ;  /* 0x0000080015187812 */ /* 0x040fe200078efcff */
[----:B------:R-:W-:Y:S02]  /*0250*/  VIADD R5, R21, UR6 ;  /* 0x0000000615057c36 */ /* 0x000fe40008000000 */
[----:B------:R-:W-:-:S07]  /*0260*/  IMAD.MOV R25, RZ, RZ, -R25 ;  /* 0x000000ffff197224 */ /* 0x000fce00078e0a19 */
.L_x_946:
[----:B0-----:R-:W-:-:S04]  /*0270*/  IMAD.WIDE.U32 R8, R5, 0x8, R6 ;  /* 0x0000000805087825 */ /* 0x001fc800078e0006 */
[----:B------:R-:W-:Y:S02]  /*0280*/  VIADD R23, R5, 0x100 ;  /* 0x0000010005177836 */ /* 0x000fe40000000000 */
[----:B------:R-:W2:Y:S02]  /*0290*/  LDG.E.64 R8, desc[UR8][R8.64] ;  /* 0x0000000808087981 */ /* 0x000ea4000c1e1b00 */
[----:B------:R-:W-:-:S06]  /*02a0*/  IMAD.WIDE.U32 R22, R23, 0x8, R6 ;  /* 0x0000000817167825 */ /* 0x000fcc00078e0006 */
[----:B------:R-:W3:Y:S01]  /*02b0*/  LDG.E.64 R22, desc[UR8][R22.64] ;  /* 0x0000000816167981 */ /* 0x000ee2000c1e1b00 */
[----:B------:R-:W-:-:S04]  /*02c0*/  VIADD R21, R5, 0x200 ;  /* 0x0000020005157836 */ /* 0x000fc80000000000 */
[----:B------:R-:W-:-:S04]  /*02d0*/  IMAD.WIDE.U32 R20, R21, 0x8, R6 ;  /* 0x0000000815147825 */ /* 0x000fc800078e0006 */
[----:B------:R-:W-:Y:S02]  /*02e0*/  VIADD R19, R5, 0x300 ;  /* 0x0000030005137836 */ /* 0x000fe40000000000 */
[----:B------:R-:W4:Y:S02]  /*02f0*/  LDG.E.64 R20, desc[UR8][R20.64] ;  /* 0x0000000814147981 */ /* 0x000f24000c1e1b00 */
        /* <DEDUP_REMOVED lines=9> */
[----:B------:R-:W-:-:S06]  /*0390*/  IMAD.WIDE.U32 R10, R11, 0x8, R6 ;  /* 0x000000080b0a7825 */ /* 0x000fcc00078e0006 */
[----:B------:R-:W4:Y:S01]  /*03a0*/  LDG.E.64 R10, desc[UR8][R10.64] ;  /* 0x000000080a0a7981 */ /* 0x000f22000c1e1b00 */
[----:B--2--5:R-:W-:-:S06]  /*03b0*/  DSETP.GEU.AND P0, PT, R14, R8, PT ;  /* 0x000000080e00722a */ /* 0x024fcc0003f0e000 */
[----:B------:R-:W-:Y:S02]  /*03c0*/  FSEL R14, R8, R14, !P0 ;  /* 0x0000000e080e7208 */ /* 0x000fe40004000000 */
[----:B------:R-:W-:Y:S01]  /*03d0*/  FSEL R15, R9, R15, !P0 ;  /* 0x0000000f090f7208 */ /* 0x000fe20004000000 */
[----:B------:R-:W-:-:S04]  /*03e0*/  VIADD R9, R5, 0x700 ;  /* 0x0000070005097836 */ /* 0x000fc80000000000 */
[----:B------:R-:W-:Y:S01]  /*03f0*/  IMAD.WIDE.U32 R8, R9, 0x8, R6 ;  /* 0x0000000809087825 */ /* 0x000fe200078e0006 */
[----:B---3--:R-:W-:-:S05]  /*0400*/  DSETP.GEU.AND P0, PT, R14, R22, PT ;  /* 0x000000160e00722a */ /* 0x008fca0003f0e000 */
[----:B------:R-:W2:Y:S01]  /*0410*/  LDG.E.64 R8, desc[UR8][R8.64] ;  /* 0x0000000808087981 */ /* 0x000ea2000c1e1b00 */
[----:B------:R-:W-:Y:S01]  /*0420*/  FSEL R15, R23, R15, !P0 ;  /* 0x0000000f170f7208 */ /* 0x000fe20004000000 */
[----:B------:R-:W-:Y:S01]  /*0430*/  VIADD R23, R5, 0x800 ;  /* 0x0000080005177836 */ /* 0x000fe20000000000 */
[----:B------:R-:W-:-:S03]  /*0440*/  FSEL R14, R22, R14, !P0 ;  /* 0x0000000e160e7208 */ /* 0x000fc60004000000 */
[----:B------:R-:W-:-:S06]  /*0450*/  IMAD.WIDE.U32 R22, R23, 0x8, R6 ;  /* 0x0000000817167825 */ /* 0x000fcc00078e0006 */
[----:B------:R-:W3:Y:S01]  /*0460*/  LDG.E.64 R22, desc[UR8][R22.64] ;  /* 0x0000000816167981 */ /* 0x000ee2000c1e1b00 */
[----:B----4-:R-:W-:-:S06]  /*0470*/  DSETP.GEU.AND P0, PT, R14, R20, PT ;  /* 0x000000140e00722a */ /* 0x010fcc0003f0e000 */
[----:B------:R-:W-:Y:S02]  /*0480*/  FSEL R14, R20, R14, !P0 ;  /* 0x0000000e140e7208 */ /* 0x000fe40004000000 */
[----:B------:R-:W-:Y:S01]  /*0490*/  FSEL R15, R21, R15, !P0 ;  /* 0x0000000f150f7208 */ /* 0x000fe20004000000 */
[----:B------:R-:W-:-:S04]  /*04a0*/  VIADD R21, R5, 0x900 ;  /* 0x0000090005157836 */ /* 0x000fc80000000000 */
[----:B------:R-:W-:Y:S01]  /*04b0*/  IMAD.WIDE.U32 R20, R21, 0x8, R6 ;  /* 0x0000000815147825 */ /* 0x000fe200078e0006 */
[----:B------:R-:W-:-:S05]  /*04c0*/  DSETP.GEU.AND P0, PT, R14, R18, PT ;  /* 0x000000120e00722a */ /* 0x000fca0003f0e000 */
[----:B------:R-:W4:Y:S01]  /*04d0*/  LDG.E.64 R20, desc[UR8][R20.64] ;  /* 0x0000000814147981 */ /* 0x000f22000c1e1b00 */
        /* <DEDUP_REMOVED lines=21> */
[----:B------:R-:W-:-:S06]  /*0630*/  IMAD.WIDE.U32 R12, R13, 0x8, R6 ;  /* 0x000000080d0c7825 */ /* 0x000fcc00078e0006 */
[----:B------:R-:W4:Y:S01]  /*0640*/  LDG.E.64 R12, desc[UR8][R12.64] ;  /* 0x000000080c0c7981 */ /* 0x000f22000c1e1b00 */
[----:B--2---:R-:W-:-:S06]  /*0650*/  DSETP.GEU.AND P0, PT, R10, R8, PT ;  /* 0x000000080a00722a */ /* 0x004fcc0003f0e000 */
        /* <DEDUP_REMOVED lines=24> */
[----:B------:R-:W-:-:S05]  /*07e0*/  VIADD R25, R25, 0x10 ;  /* 0x0000001019197836 */ /* 0x000fca0000000000 */
[----:B------:R-:W-:Y:S02]  /*07f0*/  FSEL R8, R12, R8, !P0 ;  /* 0x000000080c087208 */ /* 0x000fe40004000000 */
[----:B------:R-:W-:Y:S02]  /*0800*/  FSEL R9, R13, R9, !P0 ;  /* 0x000000090d097208 */ /* 0x000fe40004000000 */
[----:B------:R-:W-:Y:S01]  /*0810*/  ISETP.NE.AND P1, PT, R25, RZ, PT ;  /* 0x000000ff1900720c */ /* 0x000fe20003f25270 */
[----:B------:R-:W-:Y:S02]  /*0820*/  VIADD R24, R24, 0x1000 ;  /* 0x0000100018187836 */ /* 0x000fe40000000000 */
[----:B------:R-:W-:Y:S01]  /*0830*/  VIADD R5, R5, 0x1000 ;  /* 0x0000100005057836 */ /* 0x000fe20000000000 */
[----:B--2---:R-:W-:-:S06]  /*0840*/  DSETP.GEU.AND P0, PT, R8, R10, PT ;  /* 0x0000000a0800722a */ /* 0x004fcc0003f0e000 */
[----:B------:R-:W-:Y:S02]  /*0850*/  FSEL R8, R10, R8, !P0 ;  /* 0x000000080a087208 */ /* 0x000fe40004000000 */
[----:B------:R-:W-:-:S06]  /*0860*/  FSEL R9, R11, R9, !P0 ;  /* 0x000000090b097208 */ /* 0x000fcc0004000000 */
[----:B---3--:R-:W-:-:S06]  /*0870*/  DSETP.GEU.AND P0, PT, R8, R22, PT ;  /* 0x000000160800722a */ /* 0x008fcc0003f0e000 */
[----:B------:R-:W-:Y:S02]  /*0880*/  FSEL R14, R22, R8, !P0 ;  /* 0x00000008160e7208 */ /* 0x000fe40004000000 */
[----:B------:R-:W-:Y:S01]  /*0890*/  FSEL R15, R23, R9, !P0 ;  /* 0x00000009170f7208 */ /* 0x000fe20004000000 */
[----:B------:R-:W-:Y:S06]  /*08a0*/  @P1 BRA `(.L_x_946) ;  /* 0xfffffff800701947 */ /* 0x000fec000383ffff */
[----:B------:R-:W-:Y:S05]  /*08b0*/  BSYNC.RECONVERGENT B3 ;  /* 0x0000000000037941 */ /* 0x000fea0003800200 */
.L_x_945:
[----:B------:R-:W-:-:S07]  /*08c0*/  VIADD R21, R24, 0xfffff800 ;  /* 0xfffff80018157836 */ /* 0x000fce0000000000 */
.L_x_944:
[----:B------:R-:W-:Y:S05]  /*08d0*/  BSYNC.RECONVERGENT B2 ;  /* 0x0000000000027941 */ /* 0x000fea0003800200 */
.L_x_943:
[----:B------:R-:W-:-:S13]  /*08e0*/  ISETP.NE.AND P0, PT, R4, RZ, PT ;  /* 0x000000ff0400720c */ /* 0x000fda0003f05270 */
[----:B------:R-:W-:Y:S05]  /*08f0*/  @!P0 BRA `(.L_x_942) ;  /* 0x0000000400988947 */ /* 0x000fea0003800000 */
[----:B------:R-:W-:Y:S01]  /*0900*/  ISETP.GE.U32.AND P1, PT, R4, 0x8, PT ;  /* 0x000000080400780c */ /* 0x000fe20003f26070 */
[----:B------:R-:W-:Y:S01]  /*0910*/  BSSY.RECONVERGENT B2, `(.L_x_947) ;  /* 0x0000036000027945 */ /* 0x000fe20003800200 */
[----:B------:R-:W-:-:S04]  /*0920*/  LOP3.LUT R20, R0, 0x7, RZ, 0xc0, !PT ;  /* 0x0000000700147812 */ /* 0x000fc800078ec0ff */
[----:B------:R-:W-:-:S07]  /*0930*/  ISETP.NE.AND P0, PT, R20, RZ, PT ;  /* 0x000000ff1400720c */ /* 0x000fce0003f05270 */
[----:B------:R-:W-:Y:S06]  /*0940*/  @!P1 BRA `(.L_x_948) ;  /* 0x0000000000c89947 */ /* 0x000fec0003800000 */
[----:B------:R-:W0:Y:S01]  /*0950*/  LDC.64 R4, c[0x0][0x380] ;  /* 0x0000e000ff047b82 */ /* 0x000e220000000a00 */
[----:B------:R-:W-:-:S04]  /*0960*/  VIADD R25, R21, UR6 ;  /* 0x0000000615197c36 */ /* 0x000fc80008000000 */
[C---:B------:R-:W-:Y:S02]  /*0970*/  VIADD R9, R25.reuse, 0x100 ;  /* 0x0000010019097836 */ /* 0x040fe40000000000 */
[----:B0-----:R-:W-:-:S06]  /*0980*/  IMAD.WIDE.U32 R6, R25, 0x8, R4 ;  /* 0x0000000819067825 */ /* 0x001fcc00078e0004 */
[----:B------:R-:W2:Y:S01]  /*0990*/  LDG.E.64 R6, desc[UR8][R6.64] ;  /* 0x0000000806067981 */ /* 0x000ea2000c1e1b00 */
[----:B------:R-:W-:-:S04]  /*09a0*/  IMAD.WIDE.U32 R8, R9, 0x8, R4 ;  /* 0x0000000809087825 */ /* 0x000fc800078e0004 */
[----:B------:R-:W-:Y:S02]  /*09b0*/  VIADD R11, R25, 0x200 ;  /* 0x00000200190b7836 */ /* 0x000fe40000000000 */
[----:B------:R-:W3:Y:S02]  /*09c0*/  LDG.E.64 R8, desc[UR8][R8.64] ;  /* 0x0000000808087981 */ /* 0x000ee4000c1e1b00 */
        /* <DEDUP_REMOVED lines=42> */
.L_x_948:
[----:B------:R-:W-:Y:S05]  /*0c70*/  BSYNC.RECONVERGENT B2 ;  /* 0x0000000000027941 */ /* 0x000fea0003800200 */
.L_x_947:
        /* <DEDUP_REMOVED lines=32> */
.L_x_950:
[----:B------:R-:W-:Y:S05]  /*0e80*/  BSYNC.RECONVERGENT B2 ;  /* 0x0000000000027941 */ /* 0x000fea0003800200 */
.L_x_949:
[----:B------:R-:W-:Y:S05]  /*0e90*/  @!P0 BRA `(.L_x_942) ;  /* 0x0000000000308947 */ /* 0x000fea0003800000 */
[----:B------:R-:W0:Y:S01]  /*0ea0*/  LDC.64 R6, c[0x0][0x380] ;  /* 0x0000e000ff067b82 */ /* 0x000e220000000a00 */
[----:B------:R-:W-:Y:S02]  /*0eb0*/  VIADD R9, R21, UR6 ;  /* 0x0000000615097c36 */ /* 0x000fe40008000000 */
[----:B------:R-:W-:-:S07]  /*0ec0*/  IMAD.MOV R0, RZ, RZ, -R0 ;  /* 0x000000ffff007224 */ /* 0x000fce00078e0a00 */
.L_x_951:
[----:B0-----:R-:W-:-:S06]  /*0ed0*/  IMAD.WIDE.U32 R4, R9, 0x8, R6 ;  /* 0x0000000809047825 */ /* 0x001fcc00078e0006 */
        /* <DEDUP_REMOVED lines=8> */
.L_x_942:
[----:B------:R-:W-:Y:S05]  /*0f60*/  BSYNC.RECONVERGENT B1 ;  /* 0x0000000000017941 */ /* 0x000fea0003800200 */
.L_x_941:
[----:B------:R-:W-:-:S13]  /*0f70*/  ISETP.GE.U32.AND P0, PT, R2, 0x100, PT ;  /* 0x000001000200780c */ /* 0x000fda0003f06070 */
        /* <DEDUP_REMOVED lines=50> */
[----:B------:R-:W1:Y:S04]  /*12a0*/  LDS.128 R12, [UR4+0x10] ;  /* 0x00001004ff0c7984 */ /* 0x000e680008000c00 */
[----:B0-----:R-:W0:Y:S01]  /*12b0*/  LDS.128 R8, [UR4+0x20] ;  /* 0x00002004ff087984 */ /* 0x001e220008000c00 */
[----:B-1----:R-:W-:-:S06]  /*12c0*/  DSETP.GEU.AND P1, PT, R4, R12, PT ;  /* 0x0000000c0400722a */ /* 0x002fcc0003f2e000 */
[----:B------:R-:W-:Y:S02]  /*12d0*/  FSEL R2, R12, R4, !P1 ;  /* 0x000000040c027208 */ /* 0x000fe40004800000 */
[----:B------:R-:W-:Y:S02]  /*12e0*/  FSEL R3, R13, R5, !P1 ;  /* 0x000000050d037208 */ /* 0x000fe40004800000 */
[----:B------:R-:W1:Y:S04]  /*12f0*/  LDS.128 R4, [UR4+0x30] ;  /* 0x00003004ff047984 */ /* 0x000e680008000c00 */
[----:B------:R-:W-:-:S06]  /*1300*/  DSETP.GEU.AND P1, PT, R2, R14, PT ;  /* 0x0000000e0200722a */ /* 0x000fcc0003f2e000 */
[----:B------:R-:W-:Y:S02]  /*1310*/  FSEL R2, R14, R2, !P1 ;  /* 0x000000020e027208 */ /* 0x000fe40004800000 */
[----:B------:R-:W-:-:S06]  /*1320*/  FSEL R3, R15, R3, !P1 ;  /* 0x000000030f037208 */ /* 0x000fcc0004800000 */
[----:B0-----:R-:W-:-:S06]  /*1330*/  DSETP.GEU.AND P1, PT, R2, R8, PT ;  /* 0x000000080200722a */ /* 0x001fcc0003f2e000 */
[----:B------:R-:W-:Y:S02]  /*1340*/  FSEL R8, R8, R2, !P1 ;  /* 0x0000000208087208 */ /* 0x000fe40004800000 */
[----:B------:R-:W-:Y:S02]  /*1350*/  FSEL R9, R9, R3, !P1 ;  /* 0x0000000309097208 */ /* 0x000fe40004800000 */
[----:B------:R-:W0:Y:S04]  /*1360*/  LDS.64 R2, [UR4+0x40] ;  /* 0x00004004ff027984 */ /* 0x000e280008000a00 */
[----:B------:R-:W-:-:S06]  /*1370*/  DSETP.GEU.AND P1, PT, R8, R10, PT ;  /* 0x0000000a0800722a */ /* 0x000fcc0003f2e000 */
[----:B------:R-:W-:Y:S02]  /*1380*/  FSEL R8, R10, R8, !P1 ;  /* 0x000000080a087208 */ /* 0x000fe40004800000 */
[----:B------:R-:W-:-:S06]  /*1390*/  FSEL R9, R11, R9, !P1 ;  /* 0x000000090b097208 */ /* 0x000fcc0004800000 */
[----:B-1----:R-:W-:-:S06]  /*13a0*/  DSETP.GEU.AND P1, PT, R8, R4, PT ;  /* 0x000000040800722a */ /* 0x002fcc0003f2e000 */
        /* <DEDUP_REMOVED lines=9> */
.L_x_952:
[----:B------:R-:W-:-:S04]  /*1440*/  LOP3.LUT R0, R3, 0x3e0, RZ, 0xc0, !PT ;  /* 0x000003e003007812 */ /* 0x000fc800078ec0ff */
[----:B------:R-:W-:Y:S01]  /*1450*/  LOP3.LUT R7, RZ, R0, RZ, 0x33, !PT ;  /* 0x00000000ff077212 */ /* 0x000fe200078e33ff */
[----:B------:R-:W-:Y:S02]  /*1460*/  VIADD R5, R0, 0x20 ;  /* 0x0000002000057836 */ /* 0x000fe40000000000 */
[----:B------:R-:W0:Y:S03]  /*1470*/  S2R R0, SR_LANEID ;  /* 0x0000000000007919 */ /* 0x000e260000000000 */
[----:B------:R-:W-:Y:S01]  /*1480*/  ISETP.GT.U32.AND P0, PT, R5, R2, PT ;  /* 0x000000020500720c */ /* 0x000fe20003f04070 */
[----:B------:R-:W-:-:S05]  /*1490*/  IMAD.IADD R5, R2, 0x1, R7 ;  /* 0x0000000102057824 */ /* 0x000fca00078e0207 */
[----:B------:R-:W-:-:S05]  /*14a0*/  SEL R5, R5, 0x1f, P0 ;  /* 0x0000001f05057807 */ /* 0x000fca0000000000 */
[----:B-----5:R-:W-:Y:S04]  /*14b0*/  SHFL.DOWN PT, R6, R14, 0x1, R5 ;  /* 0x082000000e067989 */ /* 0x020fe800000e0005 */
[----:B------:R-:W1:Y:S01]  /*14c0*/  SHFL.DOWN PT, R7, R15, 0x1, R5 ;  /* 0x082000000f077989 */ /* 0x000e6200000e0005 */
[----:B0-----:R-:W-:Y:S01]  /*14d0*/  ISETP.GE.AND P0, PT, R0, R5, PT ;  /* 0x000000050000720c */ /* 0x001fe20003f06270 */
[----:B-1----:R-:W-:-:S06]  /*14e0*/  DSETP.GEU.AND P1, PT, R14, R6, PT ;  /* 0x000000060e00722a */ /* 0x002fcc0003f2e000 */
        /* <DEDUP_REMOVED lines=47> */
[----:B0-----:R-:W-:Y:S05]  /*17e0*/  @P0 BRA `(.L_x_953) ;  /* 0x0000001c000c0947 */ /* 0x001fea0003800000 */
[----:B------:R-:W0:Y:S01]  /*17f0*/  S2UR UR5, SR_CgaCtaId ;  /* 0x00000000000579c3 */ /* 0x000e220000008800 */
[----:B------:R-:W-:Y:S01]  /*1800*/  UMOV UR4, 0x400 ;  /* 0x0000040000047882 */ /* 0x000fe20000000000 */
[----:B------:R-:W-:Y:S01]  /*1810*/  ISETP.GT.U32.AND P2, PT, R2, 0x20, PT ;  /* 0x000000200200780c */ /* 0x000fe20003f44070 */
[----:B0-----:R-:W-:-:S09]  /*1820*/  ULEA UR4, UR5, UR4, 0x18 ;  /* 0x0000000405047291 */ /* 0x001fd2000f8ec0ff */
[----:B------:R-:W0:Y:S04]  /*1830*/  LDS.128 R12, [UR4+0x10] ;  /* 0x00001004ff0c7984 */ /* 0x000e280008000c00 */
[----:B------:R-:W1:Y:S01]  /*1840*/  LDS.128 R8, [UR4+0x20] ;  /* 0x00002004ff087984 */ /* 0x000e620008000c00 */
[----:B0-----:R-:W-:-:S06]  /*1850*/  DSETP.GEU.AND P1, PT, R4, R12, PT ;  /* 0x0000000c0400722a */ /* 0x001fcc0003f2e000 */
[-C--:B------:R-:W-:Y:S02]  /*1860*/  FSEL R3, R12, R4.reuse, !P1 ;  /* 0x000000040c037208 */ /* 0x080fe40004800000 */
[-C--:B------:R-:W-:Y:S02]  /*1870*/  FSEL R13, R13, R5.reuse, !P1 ;  /* 0x000000050d0d7208 */ /* 0x080fe40004800000 */
[----:B------:R-:W-:Y:S02]  /*1880*/  FSEL R0, R3, R4, P2 ;  /* 0x0000000403007208 */ /* 0x000fe40001000000 */
[C---:B------:R-:W-:Y:S02]  /*1890*/  ISETP.GT.U32.AND P1, PT, R2.reuse, 0x40, PT ;  /* 0x000000400200780c */ /* 0x040fe40003f24070 */
[----:B------:R-:W-:Y:S01]  /*18a0*/  FSEL R13, R13, R5, P2 ;  /* 0x000000050d0d7208 */ /* 0x000fe20001000000 */
[----:B------:R-:W-:Y:S01]  /*18b0*/  IMAD.MOV.U32 R12, RZ, RZ, R0 ;  /* 0x000000ffff0c7224 */ /* 0x000fe200078e0000 */
[----:B------:R-:W-:Y:S01]  /*18c0*/  ISETP.GT.U32.AND P2, PT, R2, 0x60, PT ;  /* 0x000000600200780c */ /* 0x000fe20003f44070 */
[----:B------:R-:W0:Y:S04]  /*18d0*/  LDS.128 R4, [UR4+0x30] ;  /* 0x00003004ff047984 */ /* 0x000e280008000c00 */
[----:B------:R-:W-:-:S06]  /*18e0*/  DSETP.GEU.AND P3, PT, R12, R14, PT ;  /* 0x0000000e0c00722a */ /* 0x000fcc0003f6e000 */
[----:B------:R-:W-:Y:S02]  /*18f0*/  @P1 FSEL R0, R14, R0, !P3 ;  /* 0x000000000e001208 */ /* 0x000fe40005800000 */
[----:B------:R-:W-:Y:S02]  /*1900*/  @P1 FSEL R13, R15, R13, !P3 ;  /* 0x0000000d0f0d1208 */ /* 0x000fe40005800000 */
[----:B------:R-:W-:Y:S01]  /*1910*/  ISETP.GT.U32.AND P1, PT, R2, 0x80, PT ;  /* 0x000000800200780c */ /* 0x000fe20003f24070 */
[----:B------:R-:W-:-:S06]  /*1920*/  IMAD.MOV.U32 R12, RZ, RZ, R0 ;  /* 0x000000ffff0c7224 */ /* 0x000fcc00078e0000 */
[----:B-1----:R-:W-:-:S06]  /*1930*/  DSETP.GEU.AND P3, PT, R12, R8, PT ;  /* 0x000000080c00722a */ /* 0x002fcc0003f6e000 */
[----:B------:R-:W-:Y:S02]  /*1940*/  @P2 FSEL R0, R8, R0, !P3 ;  /* 0x0000000008002208 */ /* 0x000fe40005800000 */
[----:B------:R-:W-:Y:S02]  /*1950*/  @P2 FSEL R13, R9, R13, !P3 ;  /* 0x0000000d090d2208 */ /* 0x000fe40005800000 */
[----:B------:R-:W-:Y:S01]  /*1960*/  ISETP.GT.U32.AND P2, PT, R2, 0xa0, PT ;  /* 0x000000a00200780c */ /* 0x000fe20003f44070 */
[----:B------:R-:W-:Y:S01]  /*1970*/  IMAD.MOV.U32 R12, RZ, RZ, R0 ;  /* 0x000000ffff0c7224 */ /* 0x000fe200078e0000 */
[----:B------:R-:W1:Y:S05]  /*1980*/  LDS.64 R8, [UR4+0x40] ;  /* 0x00004004ff087984 */ /* 0x000e6a0008000a00 */
[----:B------:R-:W-:-:S06]  /*1990*/  DSETP.GEU.AND P3, PT, R12, R10, PT ;  /* 0x0000000a0c00722a */ /* 0x000fcc0003f6e000 */
[----:B------:R-:W-:Y:S02]  /*19a0*/  @P1 FSEL R0, R10, R0, !P3 ;  /* 0x000000000a001208 */ /* 0x000fe40005800000 */
[----:B------:R-:W-:Y:S02]  /*19b0*/  @P1 FSEL R13, R11, R13, !P3 ;  /* 0x0000000d0b0d1208 */ /* 0x000fe40005800000 */
[----:B------:R-:W-:Y:S01]  /*19c0*/  ISETP.GT.U32.AND P1, PT, R2, 0xc0, PT ;  /* 0x000000c00200780c */ /* 0x000fe20003f24070 */
[----:B------:R-:W-:Y:S02]  /*19d0*/  IMAD.MOV.U32 R10, RZ, RZ, R0 ;  /* 0x000000ffff0a7224 */ /* 0x000fe400078e0000 */
[----:B------:R-:W-:-:S06]  /*19e0*/  IMAD.MOV.U32 R11, RZ, RZ, R13 ;  /* 0x000000ffff0b7224 */ /* 0x000fcc00078e000d */
[----:B0-----:R-:W-:-:S06]  /*19f0*/  DSETP.GEU.AND P3, PT, R10, R4, PT ;  /* 0x000000040a00722a */ /* 0x001fcc0003f6e000 */
[----:B------:R-:W-:Y:S02]  /*1a00*/  @P2 FSEL R0, R4, R0, !P3 ;  /* 0x0000000004002208 */ /* 0x000fe40005800000 */
[----:B------:R-:W-:Y:S02]  /*1a10*/  @P2 FSEL R13, R5, R13, !P3 ;  /* 0x0000000d050d2208 */ /* 0x000fe40005800000 */
[----:B------:R-:W-:Y:S01]  /*1a20*/  ISETP.GT.U32.AND P2, PT, R2, 0xe0, PT ;  /* 0x000000e00200780c */ /* 0x000fe20003f44070 */
        /* <DEDUP_REMOVED lines=13> */
.L_x_938:
[----:B------:R-:W0:Y:S01]  /*1b00*/  S2R R0, SR_TID.X ;  /* 0x0000000000007919 */ /* 0x000e220000002100 */
[----:B------:R-:W1:Y:S02]  /*1b10*/  LDCU.64 UR14, c[0x0][0x380] ;  /* 0x00007000ff0e77ac */ /* 0x000e640008000a00 */
[----:B-1----:R-:W-:Y:S02]  /*1b20*/  IMAD.U32 R6, RZ, RZ, UR14 ;  /* 0x0000000eff067e24 */ /* 0x002fe4000f8e00ff */
[----:B------:R-:W-:Y:S02]  /*1b30*/  IMAD.U32 R7, RZ, RZ, UR15 ;  /* 0x0000000fff077e24 */ /* 0x000fe4000f8e00ff */
[----:B0-----:R-:W-:-:S04]  /*1b40*/  VIADD R25, R0, UR6 ;  /* 0x0000000600197c36 */ /* 0x001fc80008000000 */
[----:B------:R-:W-:-:S05]  /*1b50*/  IMAD.WIDE.U32 R24, R25, 0x8, R6 ;  /* 0x0000000819187825 */ /* 0x000fca00078e0006 */
        /* <DEDUP_REMOVED lines=8> */
[----:B------:R-:W-:Y:S01]  /*1be0*/  ISETP.GE.U32.AND P1, PT, R2, UR4, PT ;  /* 0x0000000402007c0c */ /* 0x000fe2000bf26070 */
        /* <DEDUP_REMOVED lines=22> */
[----:B------:R-:W-:Y:S01]  /*1d50*/  ULEA UR11, UR13, UR6, 0xb ;  /* 0x000000060d0b7291 */ /* 0x000fe2000f8e58ff */
[----:B------:R-:W-:Y:S01]  /*1d60*/  VIADD R3, R4, 0xfffff800 ;  /* 0xfffff80004037836 */ /* 0x000fe20000000000 */
[----:B------:R-:W-:Y:S01]  /*1d70*/  LOP3.LUT R5, RZ, R0, RZ, 0x33, !PT ;  /* 0x00000000ff057212 */ /* 0x000fe200078e33ff */
[----:B------:R-:W-:-:S03]  /*1d80*/  UIADD3 UR5, UPT, UPT, UR4, UR6, URZ ;  /* 0x0000000604057290 */ /* 0x000fc6000fffe0ff */
[----:B------:R-:W-:Y:S02]  /*1d90*/  ISETP.LT.U32.AND P0, PT, R3, UR11, PT ;  /* 0x0000000b03007c0c */ /* 0x000fe4000bf01070 */
[----:B------:R-:W-:Y:S01]  /*1da0*/  IADD3 R5, PT, PT, R4, -UR4, R5 ;  /* 0x8000000404057c10 */ /* 0x000fe2000fffe005 */
[----:B------:R-:W-:Y:S01]  /*1db0*/  IMAD.U32 R25, RZ, RZ, UR5 ;  /* 0x00000005ff197e24 */ /* 0x000fe2000f8e00ff */
[----:B------:R-:W-:-:S03]  /*1dc0*/  UMOV UR4, URZ ;  /* 0x000000ff00047c82 */ /* 0x000fc60008000000 */
[----:B------:R-:W-:Y:S01]  /*1dd0*/  VIADD R2, R5, -UR6 ;  /* 0x8000000605027c36 */ /* 0x000fe20008000000 */
[----:B------:R-:W-:Y:S01]  /*1de0*/  UMOV UR6, UR5 ;  /* 0x0000000500067c82 */ /* 0x000fe20008000000 */
[----:B------:R-:W-:-:S04]  /*1df0*/  IADD3 R25, PT, PT, R25, 0x800, R0 ;  /* 0x0000080019197810 */ /* 0x000fc80007ffe000 */
[----:B------:R-:W-:Y:S05]  /*1e00*/  @P0 BRA `(.L_x_955) ;  /* 0x0000000000c40947 */ /* 0x000fea0003800000 */
[----:B------:R-:W0:Y:S01]  /*1e10*/  LDC.64 R6, c[0x0][0x380] ;  /* 0x0000e000ff067b82 */ /* 0x000e220000000a00 */
[----:B------:R-:W1:Y:S01]  /*1e20*/  LDCU.64 UR12, c[0x0][0x3a8] ;  /* 0x00007500ff0c77ac */ /* 0x000e620008000a00 */
[----:B------:R-:W-:Y:S01]  /*1e30*/  NOP ;  /* 0x0000000000007918 */ /* 0x000fe20000000000 */
.L_x_956:
[----:B------:R-:W-:-:S04]  /*1e40*/  VIADD R19, R0, UR11 ;  /* 0x0000000b00137c36 */ /* 0x000fc80008000000 */
[----:B0-----:R-:W-:-:S05]  /*1e50*/  IMAD.WIDE.U32 R18, R19, 0x8, R6 ;  /* 0x0000000813127825 */ /* 0x001fca00078e0006 */
        /* <DEDUP_REMOVED lines=26> */
[----:B-1----:R-:W-:-:S04]  /*2000*/  USHF.L.U32 UR7, UR13, 0xb, URZ ;  /* 0x0000000b0d077899 */ /* 0x002fc800080006ff */
[----:B------:R-:W-:Y:S02]  /*2010*/  UIADD3 UR6, UPT, UPT, UR7, UR6, URZ ;  /* 0x0000000607067290 */ /* 0x000fe4000fffe0ff */
[----:B------:R-:W-:Y:S02]  /*2020*/  VIADD R2, R2, -UR7 ;  /* 0x8000000702027c36 */ /* 0x000fe40008000000 */
[----:B------:R-:W-:Y:S01]  /*2030*/  VIADD R25, R25, UR7 ;  /* 0x0000000719197c36 */ /* 0x000fe20008000000 */
[----:B--2---:R-:W-:-:S06]  /*2040*/  DSETP.GEU.AND P0, PT, R4, R20, PT ;  /* 0x000000140400722a */ /* 0x004fcc0003f0e000 */
[----:B------:R-:W-:Y:S01]  /*2050*/  FSEL R8, R20, R4, !P0 ;  /* 0x0000000414087208 */ /* 0x000fe20004000000 */
[----:B------:R-:W-:Y:S01]  /*2060*/  IMAD.U32 R4, RZ, RZ, UR12 ;  /* 0x0000000cff047e24 */ /* 0x000fe2000f8e00ff */
[----:B------:R-:W-:-:S03]  /*2070*/  FSEL R9, R21, R5, !P0 ;  /* 0x0000000515097208 */ /* 0x000fc60004000000 */
[----:B------:R-:W-:-:S05]  /*2080*/  VIADD R5, R4, -UR11 ;  /* 0x8000000b04057c36 */ /* 0x000fca0008000000 */
[----:B------:R-:W-:Y:S01]  /*2090*/  ISETP.GE.U32.AND P1, PT, R5, UR7, PT ;  /* 0x0000000705007c0c */ /* 0x000fe2000bf26070 */
[----:B------:R-:W-:-:S06]  /*20a0*/  DSETP.GEU.AND P0, PT, R8, R22, PT ;  /* 0x000000160800722a */ /* 0x000fcc0003f0e000 */
[----:B------:R-:W-:Y:S02]  /*20b0*/  FSEL R14, R22, R8, !P0 ;  /* 0x00000008160e7208 */ /* 0x000fe40004000000 */
[----:B------:R-:W-:-:S04]  /*20c0*/  FSEL R15, R23, R9, !P0 ;  /* 0x00000009170f7208 */ /* 0x000fc80004000000 */
[----:B------:R-:W-:Y:S05]  /*20d0*/  @!P1 BRA `(.L_x_954) ;  /* 0x0000000c00a09947 */ /* 0x000fea0003800000 */
[----:B------:R-:W-:Y:S02]  /*20e0*/  ULEA UR11, UR13, UR11, 0xb ;  /* 0x0000000b0d0b7291 */ /* 0x000fe4000f8e58ff */
[----:B------:R-:W-:-:S04]  /*20f0*/  UIADD3 UR4, UPT, UPT, UR4, 0x1, URZ ;  /* 0x0000000104047890 */ /* 0x000fc8000fffe0ff */
[----:B------:R-:W-:-:S13]  /*2100*/  ISETP.LT.U32.AND P0, PT, R3, UR11, PT ;  /* 0x0000000b03007c0c */ /* 0x000fda000bf01070 */
[----:B------:R-:W-:Y:S05]  /*2110*/  @!P0 BRA `(.L_x_956) ;  /* 0xfffffffc00488947 */ /* 0x000fea000383ffff */
.L_x_955:
[----:B------:R-:W-:Y:S01]  /*2120*/  VIADD R3, R4, -UR11 ;  /* 0x8000000b04037c36 */ /* 0x000fe20008000000 */
[----:B------:R-:W-:Y:S04]  /*2130*/  BSSY.RECONVERGENT B1, `(.L_x_954) ;  /* 0x00000e2000017945 */ /* 0x000fe80003800200 */
[----:B------:R-:W-:-:S04]  /*2140*/  ISETP.GE.AND P0, PT, R0, R3, PT ;  /* 0x000000030000720c */ /* 0x000fc80003f06270 */
[----:B------:R-:W-:-:S13]  /*2150*/  ISETP.LE.U32.OR P0, PT, R4, UR11, P0 ;  /* 0x0000000b04007c0c */ /* 0x000fda0008703470 */
[----:B------:R-:W-:Y:S05]  /*2160*/  @P0 BRA `(.L_x_957) ;  /* 0x0000000c00780947 */ /* 0x000fea0003800000 */
[----:B------:R-:W-:Y:S01]  /*2170*/  UIMAD UR7, UR4, UR13, URZ ;  /* 0x0000000d040772a4 */ /* 0x000fe2000f8e02ff */
[----:B------:R-:W-:Y:S01]  /*2180*/  LOP3.LUT R3, RZ, R0, RZ, 0x33, !PT ;  /* 0x00000000ff037212 */ /* 0x000fe200078e33ff */
[----:B------:R-:W-:Y:S03]  /*2190*/  BSSY.RECONVERGENT B2, `(.L_x_958) ;  /* 0x0000074000027945 */ /* 0x000fe60003800200 */
[----:B------:R-:W-:Y:S01]  /*21a0*/  IADD3 R4, PT, PT, R4, -UR5, R3 ;  /* 0x8000000504047c10 */ /* 0x000fe2000fffe003 */
[----:B------:R-:W-:-:S04]  /*21b0*/  IMAD.U32 R3, RZ, RZ, UR7 ;  /* 0x00000007ff037e24 */ /* 0x000fc8000f8e00ff */
[----:B------:R-:W-:Y:S02]  /*21c0*/  IMAD R4, R3, -0x800, R4 ;  /* 0xfffff80003047824 */ /* 0x000fe400078e0204 */
[----:B------:R-:W-:-:S03]  /*21d0*/  IMAD.MOV.U32 R3, RZ, RZ, R0 ;  /* 0x000000ffff037224 */ /* 0x000fc600078e0000 */
[C---:B------:R-:W-:Y:S02]  /*21e0*/  ISETP.GE.U32.AND P0, PT, R4.reuse, 0xf00, PT ;  /* 0x00000f000400780c */ /* 0x040fe40003f06070 */
[----:B------:R-:W-:-:S04]  /*21f0*/  LEA.HI R4, R4, 0x1, RZ, 0x18 ;  /* 0x0000000104047811 */ /* 0x000fc800078fc0ff */
[----:B------:R-:W-:-:S07]  /*2200*/  LOP3.LUT R5, R4, 0xf, RZ, 0xc0, !PT ;  /* 0x0000000f04057812 */ /* 0x000fce00078ec0ff */
[----:B------:R-:W-:Y:S05]  /*2210*/  @!P0 BRA `(.L_x_959) ;  /* 0x0000000400ac8947 */ /* 0x000fea0003800000 */
[----:B------:R-:W-:Y:S01]  /*2220*/  LEA.HI R3, R2, 0x1, RZ, 0x18 ;  /* 0x0000000102037811 */ /* 0x000fe200078fc0ff */
[----:B------:R-:W-:Y:S03]  /*2230*/  BSSY.RECONVERGENT B3, `(.L_x_960) ;  /* 0x0000068000037945 */ /* 0x000fe60003800200 */
[----:B------:R-:W-:Y:S02]  /*2240*/  LOP3.LUT R24, R3, 0x1fffff0, RZ, 0xc0, !PT ;  /* 0x01fffff003187812 */ /* 0x000fe400078ec0ff */
[----:B------:R-:W-:-:S03]  /*2250*/  LOP3.LUT R3, R0, 0x800, RZ, 0xfc, !PT ;  /* 0x0000080000037812 */ /* 0x000fc600078efcff */
[----:B------:R-:W-:-:S07]  /*2260*/  IMAD.MOV R24, RZ, RZ, -R24 ;  /* 0x000000ffff187224 */ /* 0x000fce00078e0a18 */
.L_x_961:
[----:B------:R-:W-:-:S04]  /*2270*/  VIADD R9, R25, 0xfffff800 ;  /* 0xfffff80019097836 */ /* 0x000fc80000000000 */
[----:B------:R-:W-:-:S06]  /*2280*/  IMAD.WIDE.U32 R8, R9, 0x8, R6 ;  /* 0x0000000809087825 */ /* 0x000fcc00078e0006 */
[----:B------:R-:W2:Y:S01]  /*2290*/  LDG.E.64 R8, desc[UR8][R8.64] ;  /* 0x0000000808087981 */ /* 0x000ea2000c1e1b00 */
[----:B------:R-:W-:-:S04]  /*22a0*/  VIADD R23, R25, 0xfffff900 ;  /* 0xfffff90019177836 */ /* 0x000fc80000000000 */
        /* <DEDUP_REMOVED lines=8> */
[----:B------:R-:W5:Y:S02]  /*2330*/  LDG.E.64 R18, desc[UR8][R18.64] ;  /* 0x0000000812127981 */ /* 0x000f64000c1e1b00 */
[----:B------:R-:W-:-:S04]  /*2340*/  IMAD.WIDE.U32 R16, R17, 0x8, R6 ;  /* 0x0000000811107825 */ /* 0x000fc800078e0006 */
[----:B------:R-:W-:Y:S02]  /*2350*/  VIADD R13, R25, 0xfffffd00 ;  /* 0xfffffd00190d7836 */ /* 0x000fe40000000000 */
[----:B------:R-:W5:Y:S02]  /*2360*/  LDG.E.64 R16, desc[UR8][R16.64] ;  /* 0x0000000810107981 */ /* 0x000f64000c1e1b00 */
[----:B------:R-:W-:-:S04]  /*2370*/  IMAD.WIDE.U32 R12, R13, 0x8, R6 ;  /* 0x000000080d0c7825 */ /* 0x000fc800078e0006 */
[----:B------:R-:W-:Y:S02]  /*2380*/  VIADD R11, R25, 0xfffffe00 ;  /* 0xfffffe00190b7836 */ /* 0x000fe40000000000 */
[----:B------:R-:W5:Y:S02]  /*2390*/  LDG.E.64 R12, desc[UR8][R12.64] ;  /* 0x000000080c0c7981 */ /* 0x000f64000c1e1b00 */
[----:B------:R-:W-:-:S06]  /*23a0*/  IMAD.WIDE.U32 R10, R11, 0x8, R6 ;  /* 0x000000080b0a7825 */ /* 0x000fcc00078e0006 */
[----:B------:R-:W5:Y:S01]  /*23b0*/  LDG.E.64 R10, desc[UR8][R10.64] ;  /* 0x000000080a0a7981 */ /* 0x000f62000c1e1b00 */
[----:B--2---:R-:W-:-:S06]  /*23c0*/  DSETP.GEU.AND P0, PT, R14, R8, PT ;  /* 0x000000080e00722a */ /* 0x004fcc0003f0e000 */
[----:B------:R-:W-:Y:S01]  /*23d0*/  FSEL R15, R9, R15, !P0 ;  /* 0x0000000f090f7208 */ /* 0x000fe20004000000 */
[----:B------:R-:W-:Y:S01]  /*23e0*/  VIADD R9, R25, 0xffffff00 ;  /* 0xffffff0019097836 */ /* 0x000fe20000000000 */
[----:B------:R-:W-:-:S03]  /*23f0*/  FSEL R14, R8, R14, !P0 ;  /* 0x0000000e080e7208 */ /* 0x000fc60004000000 */
[----:B------:R-:W-:-:S03]  /*2400*/  IMAD.WIDE.U32 R8, R9, 0x8, R6 ;  /* 0x0000000809087825 */ /* 0x000fc600078e0006 */
[----:B---3--:R-:W-:-:S03]  /*2410*/  DSETP.GEU.AND P0, PT, R14, R22, PT ;  /* 0x000000160e00722a */ /* 0x008fc60003f0e000 */
[----:B------:R-:W2:Y:S03]  /*2420*/  LDG.E.64 R8, desc[UR8][R8.64] ;  /* 0x0000000808087981 */ /* 0x000ea6000c1e1b00 */
[----:B------:R-:W-:Y:S02]  /*2430*/  FSEL R14, R22, R14, !P0 ;  /* 0x0000000e160e7208 */ /* 0x000fe40004000000 */
[----:B------:R-:W-:Y:S01]  /*2440*/  FSEL R15, R23, R15, !P0 ;  /* 0x0000000f170f7208 */ /* 0x000fe20004000000 */
[----:B------:R-:W-:-:S06]  /*2450*/  IMAD.WIDE.U32 R22, R25, 0x8, R6 ;  /* 0x0000000819167825 */ /* 0x000fcc00078e0006 */
[----:B------:R-:W3:Y:S01]  /*2460*/  LDG.E.64 R22, desc[UR8][R22.64] ;  /* 0x0000000816167981 */ /* 0x000ee2000c1e1b00 */
[----:B----4-:R-:W-:-:S06]  /*2470*/  DSETP.GEU.AND P0, PT, R14, R20, PT ;  /* 0x000000140e00722a */ /* 0x010fcc0003f0e000 */
[----:B------:R-:W-:Y:S02]  /*2480*/  FSEL R14, R20, R14, !P0 ;  /* 0x0000000e140e7208 */ /* 0x000fe40004000000 */
[----:B------:R-:W-:Y:S01]  /*2490*/  FSEL R15, R21, R15, !P0 ;  /* 0x0000000f150f7208 */ /* 0x000fe20004000000 */
[----:B------:R-:W-:-:S04]  /*24a0*/  VIADD R21, R25, 0x100 ;  /* 0x0000010019157836 */ /* 0x000fc80000000000 */
[----:B------:R-:W-:Y:S01]  /*24b0*/  IMAD.WIDE.U32 R20, R21, 0x8, R6 ;  /* 0x0000000815147825 */ /* 0x000fe200078e0006 */
[----:B-----5:R-:W-:-:S05]  /*24c0*/  DSETP.GEU.AND P0, PT, R14, R18, PT ;  /* 0x000000120e00722a */ /* 0x020fca0003f0e000 */
[----:B------:R-:W4:Y:S01]  /*24d0*/  LDG.E.64 R20, desc[UR8][R20.64] ;  /* 0x0000000814147981 */ /* 0x000f22000c1e1b00 */
[----:B------:R-:W-:Y:S02]  /*24e0*/  FSEL R14, R18, R14, !P0 ;  /* 0x0000000e120e7208 */ /* 0x000fe40004000000 */
[----:B------:R-:W-:Y:S01]  /*24f0*/  FSEL R15, R19, R15, !P0 ;  /* 0x0000000f130f7208 */ /* 0x000fe20004000000 */
[----:B------:R-:W-:-:S04]  /*2500*/  VIADD R19, R25, 0x200 ;  /* 0x0000020019137836 */ /* 0x000fc80000000000 */
[----:B------:R-:W-:Y:S01]  /*2510*/  IMAD.WIDE.U32 R18, R19, 0x8, R6 ;  /* 0x0000000813127825 */ /* 0x000fe200078e0006 */
[----:B------:R-:W-:-:S05]  /*2520*/  DSETP.GEU.AND P0, PT, R14, R16, PT ;  /* 0x000000100e00722a */ /* 0x000fca0003f0e000 */
[----:B------:R-:W5:Y:S01]  /*2530*/  LDG.E.64 R18, desc[UR8][R18.64] ;  /* 0x0000000812127981 */ /* 0x000f62000c1e1b00 */
        /* <DEDUP_REMOVED lines=15> */
[----:B------:R-:W-:-:S06]  /*2630*/  IMAD.WIDE.U32 R12, R13, 0x8, R6 ;  /* 0x000000080d0c7825 */ /* 0x000fcc00078e0006 */
[----:B------:R-:W5:Y:S01]  /*2640*/  LDG.E.64 R12, desc[UR8][R12.64] ;  /* 0x000000080c0c7981 */ /* 0x000f62000c1e1b00 */
        /* <DEDUP_REMOVED lines=39> */
.L_x_960:
[----:B------:R-:W-:-:S07]  /*28c0*/  VIADD R3, R3, 0xfffff800 ;  /* 0xfffff80003037836 */ /* 0x000fce0000000000 */
.L_x_959:
[----:B------:R-:W-:Y:S05]  /*28d0*/  BSYNC.RECONVERGENT B2 ;  /* 0x0000000000027941 */ /* 0x000fea0003800200 */
.L_x_958:
[----:B------:R-:W-:-:S13]  /*28e0*/  ISETP.NE.AND P0, PT, R5, RZ, PT ;  /* 0x000000ff0500720c */ /* 0x000fda0003f05270 */
[----:B------:R-:W-:Y:S05]  /*28f0*/  @!P0 BRA `(.L_x_957) ;  /* 0x0000000400948947 */ /* 0x000fea0003800000 */
[----:B------:R-:W-:Y:S01]  /*2900*/  ISETP.GE.U32.AND P1, PT, R5, 0x8, PT ;  /* 0x000000080500780c */ /* 0x000fe20003f26070 */
[----:B------:R-:W-:Y:S01]  /*2910*/  BSSY.RECONVERGENT B2, `(.L_x_962) ;  /* 0x0000035000027945 */ /* 0x000fe20003800200 */
[----:B------:R-:W-:-:S04]  /*2920*/  LOP3.LUT R26, R4, 0x7, RZ, 0xc0, !PT ;  /* 0x00000007041a7812 */ /* 0x000fc800078ec0ff */
[----:B------:R-:W-:-:S07]  /*2930*/  ISETP.NE.AND P0, PT, R26, RZ, PT ;  /* 0x000000ff1a00720c */ /* 0x000fce0003f05270 */
[----:B------:R-:W-:Y:S06]  /*2940*/  @!P1 BRA `(.L_x_963) ;  /* 0x0000000000c49947 */ /* 0x000fec0003800000 */
[----:B------:R-:W-:-:S04]  /*2950*/  VIADD R5, R3, UR11 ;  /* 0x0000000b03057c36 */ /* 0x000fc80008000000 */
[----:B------:R-:W-:-:S04]  /*2960*/  IMAD.WIDE.U32 R8, R5, 0x8, R6 ;  /* 0x0000000805087825 */ /* 0x000fc800078e0006 */
[----:B------:R-:W-:Y:S02]  /*2970*/  VIADD R11, R5, 0x100 ;  /* 0x00000100050b7836 */ /* 0x000fe40000000000 */
[----:B------:R-:W2:Y:S02]  /*2980*/  LDG.E.64 R8, desc[UR8][R8.64] ;  /* 0x0000000808087981 */ /* 0x000ea4000c1e1b00 */
        /* <DEDUP_REMOVED lines=45> */
.L_x_963:
[----:B------:R-:W-:Y:S05]  /*2c60*/  BSYNC.RECONVERGENT B2 ;  /* 0x0000000000027941 */ /* 0x000fea0003800200 */
.L_x_962:
[----:B------:R-:W-:Y:S05]  /*2c70*/  @!P0 BRA `(.L_x_957) ;  /* 0x0000000000b48947 */ /* 0x000fea0003800000 */
[----:B------:R-:W-:Y:S01]  /*2c80*/  ISETP.GE.U32.AND P1, PT, R26, 0x4, PT ;  /* 0x000000041a00780c */ /* 0x000fe20003f26070 */
[----:B------:R-:W-:Y:S01]  /*2c90*/  BSSY.RECONVERGENT B2, `(.L_x_964) ;  /* 0x000001c000027945 */ /* 0x000fe20003800200 */
[----:B------:R-:W-:-:S11]  /*2ca0*/  LOP3.LUT P0, RZ, R4, 0x3, RZ, 0xc0, !PT ;  /* 0x0000000304ff7812 */ /* 0x000fd6000780c0ff */
[----:B------:R-:W-:Y:S05]  /*2cb0*/  @!P1 BRA `(.L_x_965) ;  /* 0x0000000000649947 */ /* 0x000fea0003800000 */
        /* <DEDUP_REMOVED lines=25> */
.L_x_965:
[----:B------:R-:W-:Y:S05]  /*2e50*/  BSYNC.RECONVERGENT B2 ;  /* 0x0000000000027941 */ /* 0x000fea0003800200 */
.L_x_964:
[----:B------:R-:W-:Y:S05]  /*2e60*/  @!P0 BRA `(.L_x_957) ;  /* 0x0000000000388947 */ /* 0x000fea0003800000 */
[----:B------:R-:W-:Y:S01]  /*2e70*/  LOP3.LUT R2, R2, 0xffff, RZ, 0xc0, !PT ;  /* 0x0000ffff02027812 */ /* 0x000fe200078ec0ff */
[----:B------:R-:W-:-:S03]  /*2e80*/  VIADD R5, R3, UR6 ;  /* 0x0000000603057c36 */ /* 0x000fc60008000000 */
[----:B------:R-:W-:-:S04]  /*2e90*/  LEA.HI R2, R2, 0x1, RZ, 0x18 ;  /* 0x0000000102027811 */ /* 0x000fc800078fc0ff */
[----:B------:R-:W-:-:S05]  /*2ea0*/  LOP3.LUT R2, R2, 0x3, RZ, 0xc0, !PT ;  /* 0x0000000302027812 */ /* 0x000fca00078ec0ff */
[----:B------:R-:W-:-:S07]  /*2eb0*/  IMAD.MOV R4, RZ, RZ, -R2 ;  /* 0x000000ffff047224 */ /* 0x000fce00078e0a02 */
.L_x_966:
[----:B------:R-:W-:-:S06]  /*2ec0*/  IMAD.WIDE.U32 R2, R5, 0x8, R6 ;  /* 0x0000000805027825 */ /* 0x000fcc00078e0006 */
[----:B------:R-:W2:Y:S01]  /*2ed0*/  LDG.E.64 R2, desc[UR8][R2.64] ;  /* 0x0000000802027981 */ /* 0x000ea2000c1e1b00 */
[----:B------:R-:W-:Y:S02]  /*2ee0*/  VIADD R4, R4, 0x1 ;  /* 0x0000000104047836 */ /* 0x000fe40000000000 */
[----:B------:R-:W-:Y:S01]  /*2ef0*/  VIADD R5, R5, 0x100 ;  /* 0x0000010005057836 */ /* 0x000fe20000000000 */
[----:B--2---:R-:W-:-:S06]  /*2f00*/  DSETP.GEU.AND P0, PT, R14, R2, PT ;  /* 0x000000020e00722a */ /* 0x004fcc0003f0e000 */
[----:B------:R-:W-:Y:S02]  /*2f10*/  FSEL R14, R2, R14, !P0 ;  /* 0x0000000e020e7208 */ /* 0x000fe40004000000 */
[----:B------:R-:W-:Y:S02]  /*2f20*/  FSEL R15, R3, R15, !P0 ;  /* 0x0000000f030f7208 */ /* 0x000fe40004000000 */
[----:B------:R-:W-:-:S13]  /*2f30*/  ISETP.NE.AND P0, PT, R4, RZ, PT ;  /* 0x000000ff0400720c */ /* 0x000fda0003f05270 */
[----:B------:R-:W-:Y:S05]  /*2f40*/  @P0 BRA `(.L_x_966) ;  /* 0xfffffffc00dc0947 */ /* 0x000fea000383ffff */
.L_x_957:
[----:B------:R-:W-:Y:S05]  /*2f50*/  BSYNC.RECONVERGENT B1 ;  /* 0x0000000000017941 */ /* 0x000fea0003800200 */
.L_x_954:
        /* <DEDUP_REMOVED lines=43> */
[----:B------:R-:W-:-:S03]  /*3210*/  FSEL R3, R3, R5, P1 ;  /* 0x0000000503037208 */ /* 0x000fc60000800000 */
[----:B0-----:R-:W-:Y:S02]  /*3220*/  IMAD.MOV.U32 R4, RZ, RZ, R2 ;  /* 0x000000ffff047224 */ /* 0x001fe400078e0002 */
[----:B------:R-:W-:Y:S01]  /*3230*/  IMAD.MOV.U32 R5, RZ, RZ, R3 ;  /* 0x000000ffff057224 */ /* 0x000fe200078e0003 */
[----:B------:R-:W-:Y:S06]  /*3240*/  BAR.SYNC.DEFER_BLOCKING 0x0 ;  /* 0x0000000000007b1d */ /* 0x000fec0000010000 */
[----:B------:R-:W-:Y:S05]  /*3250*/  @P0 BRA `(.L_x_953) ;  /* 0x0000000000700947 */ /* 0x000fea0003800000 */
[----:B------:R-:W0:Y:S01]  /*3260*/  S2UR UR5, SR_CgaCtaId ;  /* 0x00000000000579c3 */ /* 0x000e220000008800 */
[----:B------:R-:W-:Y:S02]  /*3270*/  UMOV UR4, 0x400 ;  /* 0x0000040000047882 */ /* 0x000fe40000000000 */
[----:B0-----:R-:W-:-:S09]  /*3280*/  ULEA UR4, UR5, UR4, 0x18 ;  /* 0x0000000405047291 */ /* 0x001fd2000f8ec0ff */
[----:B------:R-:W0:Y:S04]  /*3290*/  LDS.128 R12, [UR4+0x10] ;  /* 0x00001004ff0c7984 */ /* 0x000e280008000c00 */
        /* <DEDUP_REMOVED lines=24> */
.L_x_953:
[----:B------:R-:W-:Y:S05]  /*3420*/  BSYNC.RECONVERGENT B0 ;  /* 0x0000000000007941 */ /* 0x000fea0003800200 */
.L_x_937:
[----:B------:R-:W-:Y:S05]  /*3430*/  @P0 EXIT ;  /* 0x000000000000094d */ /* 0x000fea0003800000 */
[----:B------:R-:W1:Y:S02]  /*3440*/  LDCU.64 UR4, c[0x0][0x388] ;  /* 0x00007100ff0477ac */ /* 0x000e640008000a00 */
[----:B-1----:R-:W-:-:S06]  /*3450*/  UIMAD.WIDE.U32 UR4, UR10, 0x8, UR4 ;  /* 0x000000080a0478a5 */ /* 0x002fcc000f8e0004 */
[----:B------:R-:W-:Y:S02]  /*3460*/  IMAD.U32 R2, RZ, RZ, UR4 ;  /* 0x00000004ff027e24 */ /* 0x000fe4000f8e00ff */
[----:B------:R-:W-:-:S05]  /*3470*/  IMAD.U32 R3, RZ, RZ, UR5 ;  /* 0x00000005ff037e24 */ /* 0x000fca000f8e00ff */
[----:B------:R-:W-:Y:S01]  /*3480*/  STG.E.64 desc[UR8][R2.64], R4 ;  /* 0x0000000402007986 */ /* 0x000fe2000c101b08 */
[----:B------:R-:W-:Y:S05]  /*3490*/  EXIT ;  /* 0x000000000000794d */ /* 0x000fea0003800000 */
.L_x_967:
        /* <DEDUP_REMOVED lines=14> */
.L_x_1015:


//--------------------- .text._ZN3cub18CUB_300001_SM_10006detail6reduce28DeviceReduceSingleTileKernelINS2_10policy_hubIdjN4cuda3__47maximumIdEEE10Policy1000EN6thrust24THRUST_300001_SM_1000_NS6detail15normal_iteratorINSC_10device_ptrIdEEEEPdjS8_ddNS5_3std3__410__identityEEEvT0_T1_T2_T3_T4_T6_ --------------------------
	.section	.text._ZN3cub18CUB_300001_SM_10006detail6reduce28DeviceReduceSingleTileKernelINS2_10policy_hubIdjN4cuda3__47maximumIdEEE10Policy1000EN6thrust24THRUST_300001_SM_1000_NS6detail15normal_iteratorINSC_10device_ptrIdEEEEPdjS8_ddNS5_3std3__410__identityEEEvT0_T1_T2_T3_T4_T6_,"ax",@progbits
	.align	128
        .global         _ZN3cub18CUB_300001_SM_10006detail6reduce28DeviceReduceSingleTileKernelINS2_10policy_hubIdjN4cuda3__47maximumIdEEE10Policy1000EN6thrust24THRUST_300001_SM_1000_NS6detail15normal_iteratorINSC_10device_ptrIdEEEEPdjS8_ddNS5_3std3__410__identityEEEvT0_T1_T2_T3_T4_T6_
        .type           _ZN3cub18CUB_300001_SM_10006detail6reduce28DeviceReduceSingleTileKernelINS2_10policy_hubIdjN4cuda3__47maximumIdEEE10Policy1000EN6thrust24THRUST_300001_SM_1000_NS6detail15normal_iteratorINSC_10device_ptrIdEEEEPdjS8_ddNS5_3std3__410__identityEEEvT0_T1_T2_T3_T4_T6_,@function
        .size           _ZN3cub18CUB_300001_SM_10006detail6reduce28DeviceReduceSingleTileKernelINS2_10policy_hubIdjN4cuda3__47maximumIdEEE10Policy1000EN6thrust24THRUST_300001_SM_1000_NS6detail15normal_iteratorINSC_10device_ptrIdEEEEPdjS8_ddNS5_3std3__410__identityEEEvT0_T1_T2_T3_T4_T6_,(.L_x_1016 - _ZN3cub18CUB_300001_SM_10006detail6reduce28DeviceReduceSingleTileKernelINS2_10policy_hubIdjN4cuda3__47maximumIdEEE10Policy1000EN6thrust24THRUST_300001_SM_1000_NS6detail15normal_iteratorINSC_10device_ptrIdEEEEPdjS8_ddNS5_3std3__410__identityEEEvT0_T1_T2_T3_T4_T6_)
        .other          _ZN3cub18CUB_300001_SM_10006detail6reduce28DeviceReduceSingleTileKernelINS2_10policy_hubIdjN4cuda3__47maximumIdEEE10Policy1000EN6thrust24THRUST_300001_SM_1000_NS6detail15normal_iteratorINSC_10device_ptrIdEEEEPdjS8_ddNS5_3std3__410__identityEEEvT0_T1_T2_T3_T4_T6_,@"STO_CUDA_ENTRY STV_DEFAULT"
_ZN3cub18CUB_300001_SM_10006detail6reduce28DeviceReduceSingleTileKernelINS2_10policy_hubIdjN4cuda3__47maximumIdEEE10Policy1000EN6thrust24THRUST_300001_SM_1000_NS6detail15normal_iteratorINSC_10device_ptrIdEEEEPdjS8_ddNS5_3std3__410__identityEEEvT0_T1_T2_T3_T4_T6_:
.text._ZN3cub18CUB_300001_SM_10006detail6reduce28DeviceReduceSingleTileKernelINS2_10policy_hubIdjN4cuda3__47maximumIdEEE10Policy1000EN6thrust24THRUST_300001_SM_1000_NS6detail15normal_iteratorINSC_10device_ptrIdEEEEPdjS8_ddNS5_3std3__410__identityEEEvT0_T1_T2_T3_T4_T6_:
        /* <DEDUP_REMOVED lines=13> */
.L_x_968:
[----:B------:R-:W-:Y:S01]  /*00d0*/  ISETP.GT.U32.AND P0, PT, R2, 0x7ff, PT ;  /* 0x000007ff0200780c */ /* 0x000fe20003f04070 */
[----:B------:R-:W-:-:S12]  /*00e0*/  BSSY.RECONVERGENT B0, `(.L_x_969) ;  /* 0x00002f1000007945 */ /* 0x000fd80003800200 */
        /* <DEDUP_REMOVED lines=11> */
.L_x_972:
[----:B------:R-:W-:Y:S05]  /*01a0*/  BSYNC.RECONVERGENT B1 ;  /* 0x0000000000017941 */ /* 0x000fea0003800200 */
.L_x_971:
        /* <DEDUP_REMOVED lines=17> */
.L_x_977:
        /* <DEDUP_REMOVED lines=70> */
.L_x_976:
[----:B------:R-:W-:Y:S05]  /*0720*/  BSYNC.RECONVERGENT B2 ;  /* 0x0000000000027941 */ /* 0x000fea0003800200 */
.L_x_975:
[----:B------:R-:W-:Y:S05]  /*0730*/  @!P0 BRA `(.L_x_974) ;  /* 0x0000000400508947 */ /* 0x000fea0003800000 */
[----:B------:R-:W-:Y:S01]  /*0740*/  ISETP.GE.U32.AND P1, PT, R42, 0x8, PT ;  /* 0x000000082a00780c */ /* 0x000fe20003f26070 */
[----:B------:R-:W-:Y:S01]  /*0750*/  BSSY.RECONVERGENT B2, `(.L_x_978) ;  /* 0x0000027000027945 */ /* 0x000fe20003800200 */
[----:B------:R-:W-:-:S04]  /*0760*/  LOP3.LUT R22, R40, 0x7, RZ, 0xc0, !PT ;  /* 0x0000000728167812 */ /* 0x000fc800078ec0ff */
[----:B------:R-:W-:-:S07]  /*0770*/  ISETP.NE.AND P0, PT, R22, RZ, PT ;  /* 0x000000ff1600720c */ /* 0x000fce0003f05270 */
[----:B------:R-:W-:Y:S06]  /*0780*/  @!P1 BRA `(.L_x_979) ;  /* 0x00000000008c9947 */ /* 0x000fec0003800000 */
[----:B------:R-:W0:Y:S02]  /*0790*/  LDC.64 R4, c[0x0][0x380] ;  /* 0x0000e000ff047b82 */ /* 0x000e240000000a00 */
[----:B0-----:R-:W-:-:S05]  /*07a0*/  IMAD.WIDE.U32 R20, R41, 0x8, R4 ;  /* 0x0000000829147825 */ /* 0x001fca00078e0004 */
        /* <DEDUP_REMOVED lines=33> */
.L_x_979:
[----:B------:R-:W-:Y:S05]  /*09c0*/  BSYNC.RECONVERGENT B2 ;  /* 0x0000000000027941 */ /* 0x000fea0003800200 */
.L_x_978:
        /* <DEDUP_REMOVED lines=25> */
.L_x_981:
[----:B------:R-:W-:Y:S05]  /*0b60*/  BSYNC.RECONVERGENT B2 ;  /* 0x0000000000027941 */ /* 0x000fea0003800200 */
.L_x_980:
[----:B------:R-:W-:Y:S05]  /*0b70*/  @!P0 BRA `(.L_x_974) ;  /* 0x0000000000408947 */ /* 0x000fea0003800000 */
[----:B------:R-:W0:Y:S01]  /*0b80*/  LDC.64 R4, c[0x0][0x380] ;  /* 0x0000e000ff047b82 */ /* 0x000e220000000a00 */
[----:B------:R-:W-:Y:S02]  /*0b90*/  IMAD.MOV R0, RZ, RZ, -R0 ;  /* 0x000000ffff007224 */ /* 0x000fe400078e0a00 */
[----:B0-----:R-:W-:-:S04]  /*0ba0*/  IMAD.WIDE.U32 R4, R41, 0x8, R4 ;  /* 0x0000000829047825 */ /* 0x001fc800078e0004 */
[----:B------:R-:W-:Y:S02]  /*0bb0*/  IMAD.MOV.U32 R6, RZ, RZ, R4 ;  /* 0x000000ffff067224 */ /* 0x000fe400078e0004 */
[----:B------:R-:W-:-:S07]  /*0bc0*/  IMAD.MOV.U32 R7, RZ, RZ, R5 ;  /* 0x000000ffff077224 */ /* 0x000fce00078e0005 */
.L_x_982:
[----:B------:R-:W-:Y:S02]  /*0bd0*/  IMAD.MOV.U32 R4, RZ, RZ, R6 ;  /* 0x000000ffff047224 */ /* 0x000fe400078e0006 */
[----:B------:R-:W-:-:S06]  /*0be0*/  IMAD.MOV.U32 R5, RZ, RZ, R7 ;  /* 0x000000ffff057224 */ /* 0x000fcc00078e0007 */
[----:B------:R-:W2:Y:S01]  /*0bf0*/  LDG.E.64 R4, desc[UR6][R4.64] ;  /* 0x0000000604047981 */ /* 0x000ea2000c1e1b00 */
[----:B------:R-:W-:Y:S01]  /*0c00*/  VIADD R0, R0, 0x1 ;  /* 0x0000000100007836 */ /* 0x000fe20000000000 */
[----:B------:R-:W-:-:S04]  /*0c10*/  IADD3 R6, P2, PT, R6, 0x800, RZ ;  /* 0x0000080006067810 */ /* 0x000fc80007f5e0ff */
[----:B------:R-:W-:Y:S01]  /*0c20*/  ISETP.NE.AND P1, PT, R0, RZ, PT ;  /* 0x000000ff0000720c */ /* 0x000fe20003f25270 */
[----:B------:R-:W-:Y:S01]  /*0c30*/  IMAD.X R7, RZ, RZ, R7, P2 ;  /* 0x000000ffff077224 */ /* 0x000fe200010e0607 */
[----:B--2--5:R-:W-:-:S06]  /*0c40*/  DSETP.GEU.AND P0, PT, R36, R4, PT ;  /* 0x000000042400722a */ /* 0x024fcc0003f0e000 */
[----:B------:R-:W-:Y:S02]  /*0c50*/  FSEL R36, R4, R36, !P0 ;  /* 0x0000002404247208 */ /* 0x000fe40004000000 */
[----:B------:R-:W-:-:S03]  /*0c60*/  FSEL R37, R5, R37, !P0 ;  /* 0x0000002505257208 */ /* 0x000fc60004000000 */
[----:B------:R-:W-:Y:S05]  /*0c70*/  @P1 BRA `(.L_x_982) ;  /* 0xfffffffc00d41947 */ /* 0x000fea000383ffff */
.L_x_974:
[----:B------:R-:W-:Y:S05]  /*0c80*/  BSYNC.RECONVERGENT B1 ;  /* 0x0000000000017941 */ /* 0x000fea0003800200 */
.L_x_973:
        /* <DEDUP_REMOVED lines=85> */
.L_x_983:
        /* <DEDUP_REMOVED lines=18> */
[----:B------:R-:W-:-:S03]  /*1300*/  VIADD R0, R8, 0x4 ;  /* 0x0000000408007836 */ /* 0x000fc60000000000 */
[----:B------:R-:W0:Y:S02]  /*1310*/  SHFL.DOWN PT, R5, R7, 0x2, R9 ;  /* 0x0840000007057989 */ /* 0x000e2400000e0009 */
[----:B0-----:R-:W-:-:S06]  /*1320*/  DSETP.GEU.AND P1, PT, R6, R4, PT ;  /* 0x000000040600722a */ /* 0x001fcc0003f2e000 */
[----:B------:R-:W-:Y:S02]  /*1330*/  @!P0 FSEL R6, R4, R6, !P1 ;  /* 0x0000000604068208 */ /* 0x000fe40004800000 */
[----:B------:R-:W-:Y:S02]  /*1340*/  @!P0 FSEL R7, R5, R7, !P1 ;  /* 0x0000000705078208 */ /* 0x000fe40004800000 */
        /* <DEDUP_REMOVED lines=9> */
[C---:B------:R-:W-:Y:S01]  /*13e0*/  ISETP.NE.AND P0, PT, R8.reuse, RZ, PT ;  /* 0x000000ff0800720c */ /* 0x040fe20003f05270 */
[----:B------:R-:W-:Y:S02]  /*13f0*/  VIADD R0, R8, 0x10 ;  /* 0x0000001008007836 */ /* 0x000fe40000000000 */
[----:B------:R-:W0:Y:S10]  /*1400*/  SHFL.DOWN PT, R5, R7, 0x8, R9 ;  /* 0x0900000007057989 */ /* 0x000e3400000e0009 */
[----:B------:R-:W1:Y:S01]  /*1410*/  @!P0 S2R R11, SR_CgaCtaId ;  /* 0x00000000000b8919 */ /* 0x000e620000008800 */
[----:B------:R-:W-:Y:S01]  /*1420*/  @!P0 MOV R8, 0x400 ;  /* 0x0000040000088802 */ /* 0x000fe20000000f00 */
[----:B0-----:R-:W-:-:S06]  /*1430*/  DSETP.GEU.AND P2, PT, R6, R4, PT ;  /* 0x000000040600722a */ /* 0x001fcc0003f4e000 */
[----:B------:R-:W-:Y:S02]  /*1440*/  @!P1 FSEL R6, R4, R6, !P2 ;  /* 0x0000000604069208 */ /* 0x000fe40005000000 */
[----:B------:R-:W-:Y:S02]  /*1450*/  @!P1 FSEL R7, R5, R7, !P2 ;  /* 0x0000000705079208 */ /* 0x000fe40005000000 */
[----:B------:R-:W-:Y:S01]  /*1460*/  ISETP.GT.AND P1, PT, R0, R9, PT ;  /* 0x000000090000720c */ /* 0x000fe20003f24270 */
[----:B------:R-:W-:Y:S01]  /*1470*/  SHFL.DOWN PT, R4, R6, 0x10, R9 ;  /* 0x0a00000006047989 */ /* 0x000fe200000e0009 */
[----:B------:R-:W-:-:S03]  /*1480*/  @!P0 SHF.R.U32.HI R0, RZ, 0x2, R3 ;  /* 0x00000002ff008819 */ /* 0x000fc60000011603 */
[----:B------:R-:W0:Y:S01]  /*1490*/  SHFL.DOWN PT, R5, R7, 0x10, R9 ;  /* 0x0a00000007057989 */ /* 0x000e2200000e0009 */
[----:B------:R-:W-:Y:S02]  /*14a0*/  @!P0 LOP3.LUT R0, R0, 0xf8, RZ, 0xc0, !PT ;  /* 0x000000f800008812 */ /* 0x000fe400078ec0ff */
[----:B-1----:R-:W-:-:S05]  /*14b0*/  @!P0 LEA R11, R11, R8, 0x18 ;  /* 0x000000080b0b8211 */ /* 0x002fca00078ec0ff */
[----:B------:R-:W-:Y:S01]  /*14c0*/  @!P0 IMAD.IADD R11, R0, 0x1, R11 ;  /* 0x00000001000b8824 */ /* 0x000fe200078e020b */
[----:B0-----:R-:W-:-:S06]  /*14d0*/  DSETP.GEU.AND P2, PT, R6, R4, PT ;  /* 0x000000040600722a */ /* 0x001fcc0003f4e000 */
[----:B------:R-:W-:Y:S02]  /*14e0*/  @!P1 FSEL R6, R4, R6, !P2 ;  /* 0x0000000604069208 */ /* 0x000fe40005000000 */
[----:B------:R-:W-:-:S03]  /*14f0*/  @!P1 FSEL R7, R5, R7, !P2 ;  /* 0x0000000705079208 */ /* 0x000fc60005000000 */
[----:B------:R-:W-:Y:S02]  /*1500*/  IMAD.MOV.U32 R4, RZ, RZ, R6 ;  /* 0x000000ffff047224 */ /* 0x000fe400078e0006 */
        /* <DEDUP_REMOVED lines=14> */
[C---:B------:R-:W-:Y:S02]  /*15f0*/  ISETP.GT.U32.AND P1, PT, R2.reuse, 0x40, PT ;  /* 0x000000400200780c */ /* 0x040fe40003f24070 */
[----:B------:R-:W-:Y:S02]  /*1600*/  FSEL R12, R3, R4, P2 ;  /* 0x00000004030c7208 */ /* 0x000fe40001000000 */
[----:B------:R-:W-:Y:S02]  /*1610*/  FSEL R13, R13, R5, P2 ;  /* 0x000000050d0d7208 */ /* 0x000fe40001000000 */
[----:B------:R-:W0:Y:S01]  /*1620*/  LDS.128 R4, [UR4+0x30] ;  /* 0x00003004ff047984 */ /* 0x000e220008000c00 */
[----:B------:R-:W-:-:S03]  /*1630*/  ISETP.GT.U32.AND P2, PT, R2, 0x60, PT ;  /* 0x000000600200780c */ /* 0x000fc60003f44070 */
[----:B------:R-:W-:-:S06]  /*1640*/  DSETP.GEU.AND P3, PT, R12, R14, PT ;  /* 0x0000000e0c00722a */ /* 0x000fcc0003f6e000 */
[----:B------:R-:W-:Y:S02]  /*1650*/  @P1 FSEL R12, R14, R12, !P3 ;  /* 0x0000000c0e0c1208 */ /* 0x000fe40005800000 */
[----:B------:R-:W-:Y:S02]  /*1660*/  @P1 FSEL R13, R15, R13, !P3 ;  /* 0x0000000d0f0d1208 */ /* 0x000fe40005800000 */
[----:B------:R-:W-:-:S04]  /*1670*/  ISETP.GT.U32.AND P1, PT, R2, 0x80, PT ;  /* 0x000000800200780c */ /* 0x000fc80003f24070 */
[----:B-1----:R-:W-:-:S06]  /*1680*/  DSETP.GEU.AND P3, PT, R12, R8, PT ;  /* 0x000000080c00722a */ /* 0x002fcc0003f6e000 */
[----:B------:R-:W-:Y:S02]  /*1690*/  @P2 FSEL R12, R8, R12, !P3 ;  /* 0x0000000c080c2208 */ /* 0x000fe40005800000 */
[----:B------:R-:W-:Y:S02]  /*16a0*/  @P2 FSEL R13, R9, R13, !P3 ;  /* 0x0000000d090d2208 */ /* 0x000fe40005800000 */
[----:B------:R-:W-:Y:S01]  /*16b0*/  ISETP.GT.U32.AND P2, PT, R2, 0xa0, PT ;  /* 0x000000a00200780c */ /* 0x000fe20003f44070 */
[----:B------:R-:W1:Y:S03]  /*16c0*/  LDS.64 R8, [UR4+0x40] ;  /* 0x00004004ff087984 */ /* 0x000e660008000a00 */
        /* <DEDUP_REMOVED lines=23> */
.L_x_970:
[----:B------:R-:W0:Y:S01]  /*1840*/  S2R R0, SR_TID.X ;  /* 0x0000000000007919 */ /* 0x000e220000002100 */
[----:B------:R-:W1:Y:S02]  /*1850*/  LDCU.64 UR4, c[0x0][0x380] ;  /* 0x00007000ff0477ac */ /* 0x000e640008000a00 */
[----:B-1----:R-:W-:Y:S02]  /*1860*/  IMAD.U32 R6, RZ, RZ, UR4 ;  /* 0x00000004ff067e24 */ /* 0x002fe4000f8e00ff */
[----:B------:R-:W-:Y:S02]  /*1870*/  IMAD.U32 R7, RZ, RZ, UR5 ;  /* 0x00000005ff077e24 */ /* 0x000fe4000f8e00ff */
        /* <DEDUP_REMOVED lines=9> */
[----:B------:R-:W-:Y:S01]  /*1910*/  VIADD R24, R2, 0xfffff800 ;  /* 0xfffff80002187836 */ /* 0x000fe20000000000 */
[----:B------:R-:W-:-:S04]  /*1920*/  UMOV UR4, 0x800 ;  /* 0x0000080000047882 */ /* 0x000fc80000000000 */
[----:B------:R-:W-:Y:S01]  /*1930*/  ISETP.GE.U32.AND P1, PT, R24, 0x800, PT ;  /* 0x000008001800780c */ /* 0x000fe20003f26070 */
        /* <DEDUP_REMOVED lines=23> */
[----:B------:R-:W-:-:S07]  /*1ab0*/  UMOV UR4, 0x800 ;  /* 0x0000080000047882 */ /* 0x000fce0000000000 */
[----:B------:R-:W1:Y:S02]  /*1ac0*/  LDC.64 R6, c[0x0][0x380] ;  /* 0x0000e000ff067b82 */ /* 0x000e640000000a00 */
.L_x_987:
[----:B------:R-:W-:-:S04]  /*1ad0*/  VIADD R3, R0, UR4 ;  /* 0x0000000400037c36 */ /* 0x000fc80008000000 */
[----:B-1----:R-:W-:-:S05]  /*1ae0*/  IMAD.WIDE.U32 R2, R3, 0x8, R6 ;  /* 0x0000000803027825 */ /* 0x002fca00078e0006 */
[----:B------:R-:W2:Y:S04]  /*1af0*/  LDG.E.64 R10, desc[UR6][R2.64] ;  /* 0x00000006020a7981 */ /* 0x000ea8000c1e1b00 */
[----:B------:R-:W3:Y:S04]  /*1b00*/  LDG.E.64 R12, desc[UR6][R2.64+0x800] ;  /* 0x00080006020c7981 */ /* 0x000ee8000c1e1b00 */
[----:B------:R-:W4:Y:S04]  /*1b10*/  LDG.E.64 R14, desc[UR6][R2.64+0x1000] ;  /* 0x00100006020e7981 */ /* 0x000f28000c1e1b00 */
[----:B------:R-:W5:Y:S04]  /*1b20*/  LDG.E.64 R16, desc[UR6][R2.64+0x1800] ;  /* 0x0018000602107981 */ /* 0x000f68000c1e1b00 */
[----:B------:R-:W5:Y:S04]  /*1b30*/  LDG.E.64 R18, desc[UR6][R2.64+0x2000] ;  /* 0x0020000602127981 */ /* 0x000f68000c1e1b00 */
[----:B------:R-:W5:Y:S04]  /*1b40*/  LDG.E.64 R20, desc[UR6][R2.64+0x2800] ;  /* 0x0028000602147981 */ /* 0x000f68000c1e1b00 */
[----:B------:R-:W5:Y:S04]  /*1b50*/  LDG.E.64 R22, desc[UR6][R2.64+0x3000] ;  /* 0x0030000602167981 */ /* 0x000f68000c1e1b00 */
[----:B------:R1:W5:Y:S01]  /*1b60*/  LDG.E.64 R4, desc[UR6][R2.64+0x3800] ;  /* 0x0038000602047981 */ /* 0x000362000c1e1b00 */
        /* <DEDUP_REMOVED lines=10> */
[----:B-1----:R-:W-:Y:S02]  /*1c10*/  FSEL R2, R16, R8, !P0 ;  /* 0x0000000810027208 */ /* 0x002fe40004000000 */
        /* <DEDUP_REMOVED lines=10> */
[----:B------:R-:W-:-:S03]  /*1cc0*/  FSEL R9, R23, R3, !P0 ;  /* 0x0000000317097208 */ /* 0x000fc60004000000 */
[----:B------:R-:W-:-:S03]  /*1cd0*/  VIADD R3, R2, -UR4 ;  /* 0x8000000402037c36 */ /* 0x000fc60008000000 */
[----:B------:R-:W-:Y:S02]  /*1ce0*/  DSETP.GEU.AND P0, PT, R8, R4, PT ;  /* 0x000000040800722a */ /* 0x000fe40003f0e000 */
[----:B------:R-:W-:-:S04]  /*1cf0*/  ISETP.GE.U32.AND P1, PT, R3, 0x800, PT ;  /* 0x000008000300780c */ /* 0x000fc80003f26070 */
[----:B------:R-:W-:Y:S02]  /*1d00*/  FSEL R8, R4, R8, !P0 ;  /* 0x0000000804087208 */ /* 0x000fe40004000000 */
[----:B------:R-:W-:-:S07]  /*1d10*/  FSEL R9, R5, R9, !P0 ;  /* 0x0000000905097208 */ /* 0x000fce0004000000 */
[----:B------:R-:W-:Y:S05]  /*1d20*/  @!P1 BRA `(.L_x_986) ;  /* 0x0000000c00889947 */ /* 0x000fea0003800000 */
[----:B------:R-:W-:-:S06]  /*1d30*/  UIADD3 UR4, UPT, UPT, UR4, 0x800, URZ ;  /* 0x0000080004047890 */ /* 0x000fcc000fffe0ff */
[----:B------:R-:W-:-:S13]  /*1d40*/  ISETP.LT.U32.AND P0, PT, R24, UR4, PT ;  /* 0x0000000418007c0c */ /* 0x000fda000bf01070 */
[----:B------:R-:W-:Y:S05]  /*1d50*/  @!P0 BRA `(.L_x_987) ;  /* 0xfffffffc005c8947 */ /* 0x000fea000383ffff */
.L_x_985:
[----:B------:R-:W-:Y:S01]  /*1d60*/  VIADD R3, R2, -UR4 ;  /* 0x8000000402037c36 */ /* 0x000fe20008000000 */
[----:B------:R-:W-:Y:S04]  /*1d70*/  BSSY.RECONVERGENT B1, `(.L_x_986) ;  /* 0x00000dd000017945 */ /* 0x000fe80003800200 */
[----:B------:R-:W-:-:S04]  /*1d80*/  ISETP.GE.AND P0, PT, R0, R3, PT ;  /* 0x000000030000720c */ /* 0x000fc80003f06270 */
[----:B------:R-:W-:-:S13]  /*1d90*/  ISETP.LE.U32.OR P0, PT, R2, UR4, P0 ;  /* 0x0000000402007c0c */ /* 0x000fda0008703470 */
[----:B------:R-:W-:Y:S05]  /*1da0*/  @P0 BRA `(.L_x_988) ;  /* 0x0000000c00640947 */ /* 0x000fea0003800000 */
[----:B------:R-:W-:Y:S01]  /*1db0*/  LOP3.LUT R3, RZ, R0, RZ, 0x33, !PT ;  /* 0x00000000ff037212 */ /* 0x000fe200078e33ff */
[----:B------:R-:W-:Y:S01]  /*1dc0*/  BSSY.RECONVERGENT B2, `(.L_x_989) ;  /* 0x0000072000027945 */ /* 0x000fe20003800200 */
[----:B------:R-:W-:Y:S02]  /*1dd0*/  IMAD.MOV.U32 R5, RZ, RZ, R0 ;  /* 0x000000ffff057224 */ /* 0x000fe400078e0000 */
[----:B------:R-:W-:-:S04]  /*1de0*/  IADD3 R2, PT, PT, R2, -UR4, R3 ;  /* 0x8000000402027c10 */ /* 0x000fc8000fffe003 */
[C---:B------:R-:W-:Y:S02]  /*1df0*/  ISETP.GE.U32.AND P0, PT, R2.reuse, 0xf00, PT ;  /* 0x00000f000200780c */ /* 0x040fe40003f06070 */
[----:B------:R-:W-:-:S04]  /*1e00*/  LEA.HI R2, R2, 0x1, RZ, 0x18 ;  /* 0x0000000102027811 */ /* 0x000fc800078fc0ff */
[----:B------:R-:W-:-:S07]  /*1e10*/  LOP3.LUT R3, R2, 0xf, RZ, 0xc0, !PT ;  /* 0x0000000f02037812 */ /* 0x000fce00078ec0ff */
[----:B------:R-:W-:Y:S05]  /*1e20*/  @!P0 BRA `(.L_x_990) ;  /* 0x0000000400ac8947 */ /* 0x000fea0003800000 */
[----:B------:R-:W-:Y:S01]  /*1e30*/  LOP3.LUT R42, R2, 0x1fffff0, RZ, 0xc0, !PT ;  /* 0x01fffff0022a7812 */ /* 0x000fe200078ec0ff */
[----:B------:R-:W-:Y:S01]  /*1e40*/  BSSY.RECONVERGENT B3, `(.L_x_991) ;  /* 0x0000068000037945 */ /* 0x000fe20003800200 */
[C---:B------:R-:W-:Y:S01]  /*1e50*/  LOP3.LUT R5, R0.reuse, 0x800, RZ, 0xfc, !PT ;  /* 0x0000080000057812 */ /* 0x040fe200078efcff */
[----:B------:R-:W-:Y:S02]  /*1e60*/  VIADD R4, R0, UR4 ;  /* 0x0000000400047c36 */ /* 0x000fe40008000000 */
[----:B------:R-:W-:-:S07]  /*1e70*/  IMAD.MOV R42, RZ, RZ, -R42 ;  /* 0x000000ffff2a7224 */ /* 0x000fce00078e0a2a */
.L_x_992:
        /* <DEDUP_REMOVED lines=47> */
[----:B------:R-:W-:Y:S02]  /*2170*/  VIADD R42, R42, 0x10 ;  /* 0x000000102a2a7836 */ /* 0x000fe40000000000 */
[----:B------:R-:W-:Y:S02]  /*2180*/  VIADD R5, R5, 0x1000 ;  /* 0x0000100005057836 */ /* 0x000fe40000000000 */
[----:B------:R-:W-:Y:S01]  /*2190*/  VIADD R4, R4, 0x1000 ;  /* 0x0000100004047836 */ /* 0x000fe20000000000 */
[----:B------:R-:W-:Y:S01]  /*21a0*/  ISETP.NE.AND P1, PT, R42, RZ, PT ;  /* 0x000000ff2a00720c */ /* 0x000fe20003f25270 */
        /* <DEDUP_REMOVED lines=49> */
[----:B------:R-:W-:Y:S05]  /*24c0*/  BSYNC.RECONVERGENT B3 ;  /* 0x0000000000037941 */ /* 0x000fea0003800200 */
.L_x_991:
[----:B------:R-:W-:-:S07]  /*24d0*/  VIADD R5, R5, 0xfffff800 ;  /* 0xfffff80005057836 */ /* 0x000fce0000000000 */
.L_x_990:
[----:B------:R-:W-:Y:S05]  /*24e0*/  BSYNC.RECONVERGENT B2 ;  /* 0x0000000000027941 */ /* 0x000fea0003800200 */
.L_x_989:
        /* <DEDUP_REMOVED lines=56> */
.L_x_994:
[----:B------:R-:W-:Y:S05]  /*2870*/  BSYNC.RECONVERGENT B2 ;  /* 0x0000000000027941 */ /* 0x000fea0003800200 */
.L_x_993:
        /* <DEDUP_REMOVED lines=31> */
.L_x_996:
[----:B------:R-:W-:Y:S05]  /*2a70*/  BSYNC.RECONVERGENT B2 ;  /* 0x0000000000027941 */ /* 0x000fea0003800200 */
.L_x_995:
[----:B------:R-:W-:Y:S05]  /*2a80*/  @!P0 BRA `(.L_x_988) ;  /* 0x00000000002c8947 */ /* 0x000fea0003800000 */
[----:B------:R-:W-:Y:S02]  /*2a90*/  VIADD R5, R5, UR4 ;  /* 0x0000000405057c36 */ /* 0x000fe40008000000 */
[----:B------:R-:W-:-:S07]  /*2aa0*/  IMAD.MOV R4, RZ, RZ, -R16 ;  /* 0x000000ffff047224 */ /* 0x000fce00078e0a10 */
.L_x_997:
[----:B------:R-:W-:-:S06]  /*2ab0*/  IMAD.WIDE.U32 R2, R5, 0x8, R6 ;  /* 0x0000000805027825 */ /* 0x000fcc00078e0006 */
[----:B------:R-:W2:Y:S01]  /*2ac0*/  LDG.E.64 R2, desc[UR6][R2.64] ;  /* 0x0000000602027981 */ /* 0x000ea2000c1e1b00 */
[----:B------:R-:W-:Y:S02]  /*2ad0*/  VIADD R4, R4, 0x1 ;  /* 0x0000000104047836 */ /* 0x000fe40000000000 */
[----:B------:R-:W-:-:S03]  /*2ae0*/  VIADD R5, R5, 0x100 ;  /* 0x0000010005057836 */ /* 0x000fc60000000000 */
[----:B------:R-:W-:Y:S01]  /*2af0*/  ISETP.NE.AND P1, PT, R4, RZ, PT ;  /* 0x000000ff0400720c */ /* 0x000fe20003f25270 */
[----:B--2---:R-:W-:-:S06]  /*2b00*/  DSETP.GEU.AND P0, PT, R8, R2, PT ;  /* 0x000000020800722a */ /* 0x004fcc0003f0e000 */
[----:B------:R-:W-:Y:S02]  /*2b10*/  FSEL R8, R2, R8, !P0 ;  /* 0x0000000802087208 */ /* 0x000fe40004000000 */
[----:B------:R-:W-:-:S04]  /*2b20*/  FSEL R9, R3, R9, !P0 ;  /* 0x0000000903097208 */ /* 0x000fc80004000000 */
[----:B------:R-:W-:Y:S05]  /*2b30*/  @P1 BRA `(.L_x_997) ;  /* 0xfffffffc00dc1947 */ /* 0x000fea000383ffff */
.L_x_988:
[----:B------:R-:W-:Y:S05]  /*2b40*/  BSYNC.RECONVERGENT B1 ;  /* 0x0000000000017941 */ /* 0x000fea0003800200 */
.L_x_986:
        /* <DEDUP_REMOVED lines=50> */
[----:B------:R-:W2:Y:S01]  /*2e70*/  LDS.128 R12, [UR4+0x20] ;  /* 0x00002004ff0c7984 */ /* 0x000ea20008000c00 */
[----:B0-----:R-:W-:-:S06]  /*2e80*/  DSETP.GEU.AND P1, PT, R4, R8, PT ;  /* 0x000000080400722a */ /* 0x001fcc0003f2e000 */
[----:B-1----:R-:W-:Y:S02]  /*2e90*/  FSEL R2, R8, R4, !P1 ;  /* 0x0000000408027208 */ /* 0x002fe40004800000 */
        /* <DEDUP_REMOVED lines=21> */
.L_x_984:
[----:B------:R-:W-:Y:S05]  /*2ff0*/  BSYNC.RECONVERGENT B0 ;  /* 0x0000000000007941 */ /* 0x000fea0003800200 */
.L_x_969:
[----:B------:R-:W-:Y:S05]  /*3000*/  @P0 EXIT ;  /* 0x000000000000094d */ /* 0x000fea0003800000 */
[----:B------:R-:W2:Y:S01]  /*3010*/  LDCU.64 UR8, c[0x0][0x398] ;  /* 0x00007300ff0877ac */ /* 0x000ea20008000a00 */
[----:B01----:R-:W0:Y:S01]  /*3020*/  LDC.64 R6, c[0x0][0x388] ;  /* 0x0000e200ff067b82 */ /* 0x003e220000000a00 */
[----:B------:R-:W1:Y:S01]  /*3030*/  LDCU.64 UR4, c[0x0][0x398] ;  /* 0x00007300ff0477ac */ /* 0x000e620008000a00 */
[----:B--2---:R-:W-:-:S06]  /*3040*/  DSETP.GT.AND P0, PT, R4, UR8, PT ;  /* 0x0000000804007e2a */ /* 0x004fcc000bf04000 */
[----:B-1----:R-:W-:Y:S02]  /*3050*/  FSEL R2, R4, UR4, P0 ;  /* 0x0000000404027c08 */ /* 0x002fe40008000000 */
[----:B------:R-:W-:-:S05]  /*3060*/  FSEL R3, R5, UR5, P0 ;  /* 0x0000000505037c08 */ /* 0x000fca0008000000 */
[----:B0-----:R-:W-:Y:S01]  /*3070*/  STG.E.64 desc[UR6][R6.64], R2 ;  /* 0x0000000206007986 */ /* 0x001fe2000c101b06 */
[----:B------:R-:W-:Y:S05]  /*3080*/  EXIT ;  /* 0x000000000000794d */ /* 0x000fea0003800000 */
.L_x_998:
        /* <DEDUP_REMOVED lines=15> */
.L_x_1016:


//--------------------- .text._ZN3cub18CUB_300001_SM_10006detail8for_each13static_kernelINS2_12policy_hub_t12policy_500_tEmN6thrust24THRUST_300001_SM_1000_NS8cuda_cub20__uninitialized_fill7functorINS7_10device_ptrIiEEiEEEEvT0_T1_ --------------------------
	.section	.text._ZN3cub18CUB_300001_SM_10006detail8for_each13static_kernelINS2_12policy_hub_t12policy_500_tEmN6thrust24THRUST_300001_SM_1000_NS8cuda_cub20__uninitialized_fill7functorINS7_10device_ptrIiEEiEEEEvT0_T1_,"ax",@progbits
	.align	128
        .global         _ZN3cub18CUB_300001_SM_10006detail8for_each13static_kernelINS2_12policy_hub_t12policy_500_tEmN6thrust24THRUST_300001_SM_1000_NS8cuda_cub20__uninitialized_fill7functorINS7_10device_ptrIiEEiEEEEvT0_T1_
        .type           _ZN3cub18CUB_300001_SM_10006detail8for_each13static_kernelINS2_12policy_hub_t12policy_500_tEmN6thrust24THRUST_300001_SM_1000_NS8cuda_cub20__uninitialized_fill7functorINS7_10device_ptrIiEEiEEEEvT0_T1_,@function
        .size           _ZN3cub18CUB_300001_SM_10006detail8for_each13static_kernelINS2_12policy_hub_t12policy_500_tEmN6thrust24THRUST_300001_SM_1000_NS8cuda_cub20__uninitialized_fill7functorINS7_10device_ptrIiEEiEEEEvT0_T1_,(.L_x_1017 - _ZN3cub18CUB_300001_SM_10006detail8for_each13static_kernelINS2_12policy_hub_t12policy_500_tEmN6thrust24THRUST_300001_SM_1000_NS8cuda_cub20__uninitialized_fill7functorINS7_10device_ptrIiEEiEEEEvT0_T1_)
        .other          _ZN3cub18CUB_300001_SM_10006detail8for_each13static_kernelINS2_12policy_hub_t12policy_500_tEmN6thrust24THRUST_300001_SM_1000_NS8cuda_cub20__uninitialized_fill7functorINS7_10device_ptrIiEEiEEEEvT0_T1_,@"STO_CUDA_ENTRY STV_DEFAULT"
_ZN3cub18CUB_300001_SM_10006detail8for_each13static_kernelINS2_12policy_hub_t12policy_500_tEmN6thrust24THRUST_300001_SM_1000_NS8cuda_cub20__uninitialized_fill7functorINS7_10device_ptrIiEEiEEEEvT0_T1_:
.text._ZN3cub18CUB_300001_SM_10006detail8for_each13static_kernelINS2_12policy_hub_t12policy_500_tEmN6thrust24THRUST_300001_SM_1000_NS8cuda_cub20__uninitialized_fill7functorINS7_10device_ptrIiEEiEEEEvT0_T1_:
[----:B------:R-:W-:Y:S08]  /*0000*/  LDC R1, c[0x0][0x37c] ;  /* 0x0000df00ff017b82 */ /* 0x000ff00000000800 */
[----:B------:R-:W0:Y:S01]  /*0010*/  S2UR UR4, SR_CTAID.X ;  /* 0x00000000000479c3 */ /* 0x000e220000002500 */
[----:B------:R-:W1:Y:S01]  /*0020*/  LDCU.64 UR6, c[0x0][0x380] ;  /* 0x00007000ff0677ac */ /* 0x000e620008000a00 */
[----:B------:R-:W2:Y:S01]  /*0030*/  LDCU.64 UR8, c[0x0][0x358] ;  /* 0x00006b00ff0877ac */ /* 0x000ea20008000a00 */
[----:B0-----:R-:W-:-:S04]  /*0040*/  UIMAD.WIDE.U32 UR4, UR4, 0x200, URZ ;  /* 0x00000200040478a5 */ /* 0x001fc8000f8e00ff */
[----:B-1----:R-:W-:-:S04]  /*0050*/  UIADD3 UR6, UP0, UPT, -UR4, UR6, URZ ;  /* 0x0000000604067290 */ /* 0x002fc8000ff1e1ff */
[----:B------:R-:W-:Y:S02]  /*0060*/  UIADD3.X UR7, UPT, UPT, ~UR5, UR7, URZ, UP0, !UPT ;  /* 0x0000000705077290 */ /* 0x000fe400087fe5ff */
[----:B------:R-:W-:-:S04]  /*0070*/  UISETP.GE.U32.AND UP0, UPT, UR6, 0x200, UPT ;  /* 0x000002000600788c */ /* 0x000fc8000bf06070 */
[----:B------:R-:W-:-:S09]  /*0080*/  UISETP.GE.U32.AND.EX UP0, UPT, UR7, URZ, UPT, UP0 ;  /* 0x000000ff0700728c */ /* 0x000fd2000bf06100 */
[----:B--2---:R-:W-:Y:S05]  /*0090*/  BRA.U !UP0, `(.L_x_999) ;  /* 0x0000000108287547 */ /* 0x004fea000b800000 */
[----:B------:R-:W0:Y:S01]  /*00a0*/  S2R R0, SR_TID.X ;  /* 0x0000000000007919 */ /* 0x000e220000002100 */
[----:B------:R-:W1:Y:S01]  /*00b0*/  LDCU.64 UR6, c[0x0][0x388] ;  /* 0x00007100ff0677ac */ /* 0x000e620008000a00 */
[----:B------:R-:W2:Y:S01]  /*00c0*/  LDC R5, c[0x0][0x390] ;  /* 0x0000e400ff057b82 */ /* 0x000ea20000000800 */
[----:B0-----:R-:W-:-:S05]  /*00d0*/  IADD3 R0, P0, PT, R0, UR4, RZ ;  /* 0x0000000400007c10 */ /* 0x001fca000ff1e0ff */
[----:B------:R-:W-:Y:S01]  /*00e0*/  IMAD.X R3, RZ, RZ, UR5, P0 ;  /* 0x00000005ff037e24 */ /* 0x000fe200080e06ff */
[----:B-1----:R-:W-:-:S04]  /*00f0*/  LEA R2, P0, R0, UR6, 0x2 ;  /* 0x0000000600027c11 */ /* 0x002fc8000f8010ff */
[----:B------:R-:W-:-:S05]  /*0100*/  LEA.HI.X R3, R0, UR7, R3, 0x2, P0 ;  /* 0x0000000700037c11 */ /* 0x000fca00080f1403 */
[----:B--2---:R-:W-:Y:S04]  /*0110*/  STG.E desc[UR8][R2.64], R5 ;  /* 0x0000000502007986 */ /* 0x004fe8000c101908 */
[----:B------:R-:W-:Y:S01]  /*0120*/  STG.E desc[UR8][R2.64+0x400], R5 ;  /* 0x0004000502007986 */ /* 0x000fe2000c101908 */
[----:B------:R-:W-:Y:S05]  /*0130*/  EXIT ;  /* 0x000000000000794d */ /* 0x000fea0003800000 */
.L_x_999:
[----:B------:R-:W0:Y:S01]  /*0140*/  S2R R0, SR_TID.X ;  /* 0x0000000000007919 */ /* 0x000e220000002100 */
[----:B------:R-:W-:Y:S01]  /*0150*/  IMAD.U32 R2, RZ, RZ, UR7 ;  /* 0x00000007ff027e24 */ /* 0x000fe2000f8e00ff */
[----:B------:R-:W1:Y:S01]  /*0160*/  LDCU.64 UR10, c[0x0][0x388] ;  /* 0x00007100ff0a77ac */ /* 0x000e620008000a00 */
[----:B------:R-:W-:Y:S01]  /*0170*/  IMAD.U32 R4, RZ, RZ, UR7 ;  /* 0x00000007ff047e24 */ /* 0x000fe2000f8e00ff */
[----:B0-----:R-:W-:-:S04]  /*0180*/  ISETP.LT.U32.AND P0, PT, R0, UR6, PT ;  /* 0x0000000600007c0c */ /* 0x001fc8000bf01070 */
[----:B------:R-:W-:Y:S01]  /*0190*/  ISETP.GT.U32.AND.EX P0, PT, R2, RZ, PT, P0 ;  /* 0x000000ff0200720c */ /* 0x000fe20003f04100 */
[C---:B------:R-:W-:Y:S01]  /*01a0*/  VIADD R2, R0.reuse, 0x100 ;  /* 0x0000010000027836 */ /* 0x040fe20000000000 */
[----:B------:R-:W-:-:S04]  /*01b0*/  IADD3 R0, P2, PT, R0, UR4, RZ ;  /* 0x0000000400007c10 */ /* 0x000fc8000ff5e0ff */
[----:B------:R-:W-:Y:S01]  /*01c0*/  ISETP.LT.U32.AND P1, PT, R2, UR6, PT ;  /* 0x0000000602007c0c */ /* 0x000fe2000bf21070 */
[----:B------:R-:W-:Y:S01]  /*01d0*/  IMAD.X R3, RZ, RZ, UR5, P2 ;  /* 0x00000005ff037e24 */ /* 0x000fe200090e06ff */
[----:B-1----:R-:W-:Y:S02]  /*01e0*/  LEA R2, P2, R0, UR10, 0x2 ;  /* 0x0000000a00027c11 */ /* 0x002fe4000f8410ff */
[----:B------:R-:W-:Y:S02]  /*01f0*/  ISETP.GT.U32.AND.EX P1, PT, R4, RZ, PT, P1 ;  /* 0x000000ff0400720c */ /* 0x000fe40003f24110 */
[----:B------:R-:W-:Y:S01]  /*0200*/  LEA.HI.X R3, R0, UR11, R3, 0x2, P2 ;  /* 0x0000000b00037c11 */ /* 0x000fe200090f1403 */
[----:B------:R-:W0:Y:S04]  /*0210*/  @P0 LDC R5, c[0x0][0x390] ;  /* 0x0000e400ff050b82 */ /* 0x000e280000000800 */
[----:B0-----:R0:W-:Y:S06]  /*0220*/  @P0 STG.E desc[UR8][R2.64], R5 ;  /* 0x0000000502000986 */ /* 0x0011ec000c101908 */
[----:B------:R-:W-:Y:S05]  /*0230*/  @!P1 EXIT ;  /* 0x000000000000994d */ /* 0x000fea0003800000 */
[----:B0-----:R-:W0:Y:S02]  /*0240*/  LDC R5, c[0x0][0x390] ;  /* 0x0000e400ff057b82 */ /* 0x001e240000000800 */
[----:B0-----:R-:W-:Y:S01]  /*0250*/  STG.E desc[UR8][R2.64+0x400], R5 ;  /* 0x0004000502007986 */ /* 0x001fe2000c101908 */
[----:B------:R-:W-:Y:S05]  /*0260*/  EXIT ;  /* 0x000000000000794d */ /* 0x000fea0003800000 */
.L_x_1000:
        /* <DEDUP_REMOVED lines=9> */
.L_x_1017:


//--------------------- .text._ZN3cub18CUB_300001_SM_10006detail8for_each13static_kernelINS2_12policy_hub_t12policy_500_tEmN6thrust24THRUST_300001_SM_1000_NS8cuda_cub20__uninitialized_fill7functorINS7_10device_ptrIdEEdEEEEvT0_T1_ --------------------------
	.section	.text._ZN3cub18CUB_300001_SM_10006detail8for_each13static_kernelINS2_12policy_hub_t12policy_500_tEmN6thrust24THRUST_300001_SM_1000_NS8cuda_cub20__uninitialized_fill7functorINS7_10device_ptrIdEEdEEEEvT0_T1_,"ax",@progbits
	.align	128
        .global         _ZN3cub18CUB_300001_SM_10006detail8for_each13static_kernelINS2_12policy_hub_t12policy_500_tEmN6thrust24THRUST_300001_SM_1000_NS8cuda_cub20__uninitialized_fill7functorINS7_10device_ptrIdEEdEEEEvT0_T1_
        .type           _ZN3cub18CUB_300001_SM_10006detail8for_each13static_kernelINS2_12policy_hub_t12policy_500_tEmN6thrust24THRUST_300001_SM_1000_NS8cuda_cub20__uninitialized_fill7functorINS7_10device_ptrIdEEdEEEEvT0_T1_,@function
        .size           _ZN3cub18CUB_300001_SM_10006detail8for_each13static_kernelINS2_12policy_hub_t12policy_500_tEmN6thrust24THRUST_300001_SM_1000_NS8cuda_cub20__uninitialized_fill7functorINS7_10device_ptrIdEEdEEEEvT0_T1_,(.L_x_1018 - _ZN3cub18CUB_300001_SM_10006detail8for_each13static_kernelINS2_12policy_hub_t12policy_500_tEmN6thrust24THRUST_300001_SM_1000_NS8cuda_cub20__uninitialized_fill7functorINS7_10device_ptrIdEEdEEEEvT0_T1_)
        .other          _ZN3cub18CUB_300001_SM_10006detail8for_each13static_kernelINS2_12policy_hub_t12policy_500_tEmN6thrust24THRUST_300001_SM_1000_NS8cuda_cub20__uninitialized_fill7functorINS7_10device_ptrIdEEdEEEEvT0_T1_,@"STO_CUDA_ENTRY STV_DEFAULT"
_ZN3cub18CUB_300001_SM_10006detail8for_each13static_kernelINS2_12policy_hub_t12policy_500_tEmN6thrust24THRUST_300001_SM_1000_NS8cuda_cub20__uninitialized_fill7functorINS7_10device_ptrIdEEdEEEEvT0_T1_:
.text._ZN3cub18CUB_300001_SM_10006detail8for_each13static_kernelINS2_12policy_hub_t12policy_500_tEmN6thrust24THRUST_300001_SM_1000_NS8cuda_cub20__uninitialized_fill7functorINS7_10device_ptrIdEEdEEEEvT0_T1_:
        /* <DEDUP_REMOVED lines=12> */
[----:B------:R-:W2:Y:S01]  /*00c0*/  LDC.64 R4, c[0x0][0x390] ;  /* 0x0000e400ff047b82 */ /* 0x000ea20000000a00 */
[----:B0-----:R-:W-:-:S05]  /*00d0*/  IADD3 R0, P0, PT, R0, UR4, RZ ;  /* 0x0000000400007c10 */ /* 0x001fca000ff1e0ff */
[----:B------:R-:W-:Y:S01]  /*00e0*/  IMAD.X R3, RZ, RZ, UR5, P0 ;  /* 0x00000005ff037e24 */ /* 0x000fe200080e06ff */
[----:B-1----:R-:W-:-:S04]  /*00f0*/  LEA R2, P0, R0, UR6, 0x3 ;  /* 0x0000000600027c11 */ /* 0x002fc8000f8018ff */
[----:B------:R-:W-:-:S05]  /*0100*/  LEA.HI.X R3, R0, UR7, R3, 0x3, P0 ;  /* 0x0000000700037c11 */ /* 0x000fca00080f1c03 */
[----:B--2---:R-:W-:Y:S04]  /*0110*/  STG.E.64 desc[UR8][R2.64], R4 ;  /* 0x0000000402007986 */ /* 0x004fe8000c101b08 */
[----:B------:R-:W-:Y:S01]  /*0120*/  STG.E.64 desc[UR8][R2.64+0x800], R4 ;  /* 0x0008000402007986 */ /* 0x000fe2000c101b08 */
[----:B------:R-:W-:Y:S05]  /*0130*/  EXIT ;  /* 0x000000000000794d */ /* 0x000fea0003800000 */
.L_x_1001:
        /* <DEDUP_REMOVED lines=13> */
[----:B------:R-:W0:Y:S04]  /*0210*/  @P0 LDC.64 R4, c[0x0][0x390] ;  /* 0x0000e400ff040b82 */ /* 0x000e280000000a00 */
[----:B0-----:R0:W-:Y:S06]  /*0220*/  @P0 STG.E.64 desc[UR8][R2.64], R4 ;  /* 0x0000000402000986 */ /* 0x0011ec000c101b08 */
[----:B------:R-:W-:Y:S05]  /*0230*/  @!P1 EXIT ;  /* 0x000000000000994d */ /* 0x000fea0003800000 */
[----:B0-----:R-:W0:Y:S02]  /*0240*/  LDC.64 R4, c[0x0][0x390] ;  /* 0x0000e400ff047b82 */ /* 0x001e240000000a00 */
[----:B0-----:R-:W-:Y:S01]  /*0250*/  STG.E.64 desc[UR8][R2.64+0x800], R4 ;  /* 0x0008000402007986 */ /* 0x001fe2000c101b08 */
[----:B------:R-:W-:Y:S05]  /*0260*/  EXIT ;  /* 0x000000000000794d */ /* 0x000fea0003800000 */
.L_x_1002:
        /* <DEDUP_REMOVED lines=9> */
.L_x_1018:


//--------------------- .text._ZN3cub18CUB_300001_SM_10006detail11EmptyKernelIvEEvv --------------------------
	.section	.text._ZN3cub18CUB_300001_SM_10006detail11EmptyKernelIvEEvv,"ax",@progbits
	.align	128
        .global         _ZN3cub18CUB_300001_SM_10006detail11EmptyKernelIvEEvv
        .type           _ZN3cub18CUB_300001_SM_10006detail11EmptyKernelIvEEvv,@function
        .size           _ZN3cub18CUB_300001_SM_10006detail11EmptyKernelIvEEvv,(.L_x_1019 - _ZN3cub18CUB_300001_SM_10006detail11EmptyKernelIvEEvv)
        .other          _ZN3cub18CUB_300001_SM_10006detail11EmptyKernelIvEEvv,@"STO_CUDA_ENTRY STV_DEFAULT"
_ZN3cub18CUB_300001_SM_10006detail11EmptyKernelIvEEvv:
.text._ZN3cub18CUB_300001_SM_10006detail11EmptyKernelIvEEvv:
[----:B------:R-:W-:Y:S01]  /*0000*/  LDC R1, c[0x0][0x37c] ;  /* 0x0000df00ff017b82 */ /* 0x000fe20000000800 */
[----:B------:R-:W-:Y:S05]  /*0010*/  EXIT ;  /* 0x000000000000794d */ /* 0x000fea0003800000 */
.L_x_1003:
        /* <DEDUP_REMOVED lines=14> */
.L_x_1019:


//--------------------- .text._Z7preparePd        --------------------------
	.section	.text._Z7preparePd,"ax",@progbits
	.align	128
        .global         _Z7preparePd
        .type           _Z7preparePd,@function
        .size           _Z7preparePd,(.L_x_1020 - _Z7preparePd)
        .other          _Z7preparePd,@"STO_CUDA_ENTRY STV_DEFAULT"
_Z7preparePd:
.text._Z7preparePd:
[----:B------:R-:W-:Y:S01]  /*0000*/  LDC R1, c[0x0][0x37c] ;  /* 0x0000df00ff017b82 */ /* 0x000fe20000000800 */
[----:B------:R-:W0:Y:S07]  /*0010*/  S2R R3, SR_TID.Z ;  /* 0x0000000000037919 */ /* 0x000e2e0000002300 */
[----:B------:R-:W0:Y:S08]  /*0020*/  S2UR UR4, SR_CTAID.Z ;  /* 0x00000000000479c3 */ /* 0x000e300000002700 */
[----:B------:R-:W0:Y:S02]  /*0030*/  LDC R0, c[0x0][0x368] ;  /* 0x0000da00ff007b82 */ /* 0x000e240000000800 */
[----:B0-----:R-:W-:-:S05]  /*0040*/  IMAD R0, R0, UR4, R3 ;  /* 0x0000000400007c24 */ /* 0x001fca000f8e0203 */
[----:B------:R-:W-:-:S13]  /*0050*/  ISETP.GT.U32.AND P0, PT, R0, 0x1, PT ;  /* 0x000000010000780c */ /* 0x000fda0003f04070 */
[----:B------:R-:W-:Y:S05]  /*0060*/  @P0 EXIT ;  /* 0x000000000000094d */ /* 0x000fea0003800000 */
[----:B------:R-:W0:Y:S01]  /*0070*/  S2R R4, SR_TID.X ;  /* 0x0000000000047919 */ /* 0x000e220000002100 */
[----:B------:R-:W0:Y:S01]  /*0080*/  LDCU UR4, c[0x0][0x360] ;  /* 0x00006c00ff0477ac */ /* 0x000e220008000800 */
[----:B------:R-:W1:Y:S01]  /*0090*/  LDC.64 R2, c[0x0][0x380] ;  /* 0x0000e000ff027b82 */ /* 0x000e620000000a00 */
[----:B------:R-:W0:Y:S01]  /*00a0*/  S2R R5, SR_CTAID.X ;  /* 0x0000000000057919 */ /* 0x000e220000002500 */
[----:B------:R-:W2:Y:S01]  /*00b0*/  LDCU UR6, c[0x0][0x364] ;  /* 0x00006c80ff0677ac */ /* 0x000ea20008000800 */
[----:B------:R-:W2:Y:S01]  /*00c0*/  S2R R6, SR_TID.Y ;  /* 0x0000000000067919 */ /* 0x000ea20000002200 */
[----:B------:R-:W2:Y:S01]  /*00d0*/  S2R R7, SR_CTAID.Y ;  /* 0x0000000000077919 */ /* 0x000ea20000002600 */
[----:B0-----:R-:W-:Y:S01]  /*00e0*/  IMAD R4, R5, UR4, R4 ;  /* 0x0000000405047c24 */ /* 0x001fe2000f8e0204 */
[----:B------:R-:W0:Y:S01]  /*00f0*/  LDCU.64 UR4, c[0x0][0x358] ;  /* 0x00006b00ff0477ac */ /* 0x000e220008000a00 */
[----:B--2---:R-:W-:-:S04]  /*0100*/  IMAD R5, R7, UR6, R6 ;  /* 0x0000000607057c24 */ /* 0x004fc8000f8e0206 */
[----:B------:R-:W-:-:S04]  /*0110*/  IMAD R5, R4, 0x26, R5 ;  /* 0x0000002604057824 */ /* 0x000fc800078e0205 */
[----:B------:R-:W-:-:S04]  /*0120*/  IMAD R5, R5, 0x26, R0 ;  /* 0x0000002605057824 */ /* 0x000fc800078e0200 */
[----:B-1----:R-:W-:-:S05]  /*0130*/  IMAD.WIDE R2, R5, 0x8, R2 ;  /* 0x0000000805027825 */ /* 0x002fca00078e0202 */
[----:B0-----:R-:W-:Y:S01]  /*0140*/  STG.E.64 desc[UR4][R2.64], RZ ;  /* 0x000000ff02007986 */ /* 0x001fe2000c101b04 */
[----:B------:R-:W-:Y:S05]  /*0150*/  EXIT ;  /* 0x000000000000794d */ /* 0x000fea0003800000 */
.L_x_1004:
        /* <DEDUP_REMOVED lines=10> */
.L_x_1020:


//--------------------- .text._Z10set_groupsPi    --------------------------
	.section	.text._Z10set_groupsPi,"ax",@progbits
	.align	128
        .global         _Z10set_groupsPi
        .type           _Z10set_groupsPi,@function
        .size           _Z10set_groupsPi,(.L_x_1021 - _Z10set_groupsPi)
        .other          _Z10set_groupsPi,@"STO_CUDA_ENTRY STV_DEFAULT"
_Z10set_groupsPi:
.text._Z10set_groupsPi:
[----:B------:R-:W-:Y:S01]  /*0000*/  LDC R1, c[0x0][0x37c] ;  /* 0x0000df00ff017b82 */ /* 0x000fe20000000800 */
[----:B------:R-:W0:Y:S07]  /*0010*/  S2R R9, SR_TID.Z ;  /* 0x0000000000097919 */ /* 0x000e2e0000002300 */
[----:B------:R-:W1:Y:S01]  /*0020*/  LDC R0, c[0x0][0x360] ;  /* 0x0000d800ff007b82 */ /* 0x000e620000000800 */
[----:B------:R-:W1:Y:S01]  /*0030*/  S2R R5, SR_TID.X ;  /* 0x0000000000057919 */ /* 0x000e620000002100 */
[----:B------:R-:W2:Y:S06]  /*0040*/  S2R R7, SR_TID.Y ;  /* 0x0000000000077919 */ /* 0x000eac0000002200 */
[----:B------:R-:W2:Y:S08]  /*0050*/  LDC R6, c[0x0][0x364] ;  /* 0x0000d900ff067b82 */ /* 0x000eb00000000800 */
[----:B------:R-:W0:Y:S08]  /*0060*/  S2UR UR6, SR_CTAID.Z ;  /* 0x00000000000679c3 */ /* 0x000e300000002700 */
[----:B------:R-:W0:Y:S08]  /*0070*/  LDC R4, c[0x0][0x368] ;  /* 0x0000da00ff047b82 */ /* 0x000e300000000800 */
[----:B------:R-:W1:Y:S08]  /*0080*/  S2UR UR4, SR_CTAID.X ;  /* 0x00000000000479c3 */ /* 0x000e700000002500 */
[----:B------:R-:W2:Y:S08]  /*0090*/  S2UR UR5, SR_CTAID.Y ;  /* 0x00000000000579c3 */ /* 0x000eb00000002600 */
[----:B------:R-:W3:Y:S01]  /*00a0*/  LDC.64 R2, c[0x0][0x380] ;  /* 0x0000e000ff027b82 */ /* 0x000ee20000000a00 */
[----:B0-----:R-:W-:-:S05]  /*00b0*/  IMAD R4, R4, UR6, R9 ;  /* 0x0000000604047c24 */ /* 0x001fca000f8e0209 */
[----:B------:R-:W-:Y:S01]  /*00c0*/  ISETP.GT.U32.AND P0, PT, R4, 0x1, PT ;  /* 0x000000010400780c */ /* 0x000fe20003f04070 */
[----:B-1----:R-:W-:Y:S02]  /*00d0*/  IMAD R0, R0, UR4, R5 ;  /* 0x0000000400007c24 */ /* 0x002fe4000f8e0205 */
[----:B--2---:R-:W-:Y:S01]  /*00e0*/  IMAD R5, R6, UR5, R7 ;  /* 0x0000000506057c24 */ /* 0x004fe2000f8e0207 */
[----:B------:R-:W0:Y:S03]  /*00f0*/  LDCU.64 UR4, c[0x0][0x358] ;  /* 0x00006b00ff0477ac */ /* 0x000e260008000a00 */
[----:B------:R-:W-:-:S05]  /*0100*/  IMAD R5, R0, 0x26, R5 ;  /* 0x0000002600057824 */ /* 0x000fca00078e0205 */
[C---:B------:R-:W-:Y:S02]  /*0110*/  SHF.L.U32 R0, R5.reuse, 0x1, RZ ;  /* 0x0000000105007819 */ /* 0x040fe400000006ff */
[C---:B------:R-:W-:Y:S01]  /*0120*/  LEA R7, R5.reuse, 0x2, 0x1 ;  /* 0x0000000205077811 */ /* 0x040fe200078e08ff */
[----:B------:R-:W-:Y:S01]  /*0130*/  IMAD R5, R5, 0x26, R4 ;  /* 0x0000002605057824 */ /* 0x000fe200078e0204 */
[----:B------:R-:W-:-:S03]  /*0140*/  @!P0 IADD3 R7, PT, PT, R0, 0x1, RZ ;  /* 0x0000000100078810 */ /* 0x000fc60007ffe0ff */
[----:B---3--:R-:W-:-:S05]  /*0150*/  IMAD.WIDE R2, R5, 0x4, R2 ;  /* 0x0000000405027825 */ /* 0x008fca00078e0202 */
[----:B0-----:R-:W-:Y:S01]  /*0160*/  STG.E desc[UR4][R2.64], R7 ;  /* 0x0000000702007986 */ /* 0x001fe2000c101904 */
[----:B------:R-:W-:Y:S05]  /*0170*/  EXIT ;  /* 0x000000000000794d */ /* 0x000fea0003800000 */
.L_x_1005:
        /* <DEDUP_REMOVED lines=16> */
.L_x_1021:


//--------------------- .text._Z10function_iPd    --------------------------
	.section	.text._Z10function_iPd,"ax",@progbits
	.align	128
        .global         _Z10function_iPd
        .type           _Z10function_iPd,@function
        .size           _Z10function_iPd,(.L_x_1022 - _Z10function_iPd)
        .other          _Z10function_iPd,@"STO_CUDA_ENTRY STV_DEFAULT"
_Z10function_iPd:
.text._Z10function_iPd:
[----:B------:R-:W-:Y:S01]  /*0000*/  LDC R1, c[0x0][0x37c] ;  /* 0x0000df00ff017b82 */ /* 0x000fe20000000800 */
[----:B------:R-:W-:Y:S05]  /*0010*/  EXIT ;  /* 0x000000000000794d */ /* 0x000fea0003800000 */
.L_x_1006:
        /* <DEDUP_REMOVED lines=14> */
.L_x_1022:


//--------------------- .nv.shared._ZN3cub18CUB_300001_SM_10006detail11scan_by_key21DeviceScanByKeyKernelINS2_10policy_hubIPidd3binE10Policy1000ES5_PdS9_NS0_24ReduceByKeyScanTileStateIdiLb1EEEN4cuda3std3__48equal_toIiEES6_NS0_8NullTypeEmdiEEvT0_PT9_T1_T2_T3_iT4_T5_T6_T7_ --------------------------
	.section	.nv.shared._ZN3cub18CUB_300001_SM_10006detail11scan_by_key21DeviceScanByKeyKernelINS2_10policy_hubIPidd3binE10Policy1000ES5_PdS9_NS0_24ReduceByKeyScanTileStateIdiLb1EEEN4cuda3std3__48equal_toIiEES6_NS0_8NullTypeEmdiEEvT0_PT9_T1_T2_T3_iT4_T5_T6_T7_,"aw",@nobits
	.sectionflags	@""
	.align	16
.nv.shared._ZN3cub18CUB_300001_SM_10006detail11scan_by_key21DeviceScanByKeyKernelINS2_10policy_hubIPidd3binE10Policy1000ES5_PdS9_NS0_24ReduceByKeyScanTileStateIdiLb1EEEN4cuda3std3__48equal_toIiEES6_NS0_8NullTypeEmdiEEvT0_PT9_T1_T2_T3_iT4_T5_T6_T7_:
	.zero		19472


//--------------------- .nv.shared.reserved.0     --------------------------
	.section	.nv.shared.reserved.0,"aw",@nobits
	.weak		__nv_reservedSMEM_offset_0_alias
	.size		__nv_reservedSMEM_offset_0_alias, 0, 64
	.other		__nv_reservedSMEM_offset_0_alias,@"STO_CUDA_RESERVED_SHARED STV_DEFAULT"
__nv_reservedSMEM_offset_0_alias:
	.zero		0
	.zero		64


//--------------------- .nv.global                --------------------------
	.section	.nv.global,"aw",@nobits
.nv.global:
	.type		_ZN32_INTERNAL_6935e8f7_4_k_cu_maxeps6thrust24THRUST_300001_SM_1000_NS3seqE,@object
	.size		_ZN32_INTERNAL_6935e8f7_4_k_cu_maxeps6thrust24THRUST_300001_SM_1000_NS3seqE,(_ZN32_INTERNAL_6935e8f7_4_k_cu_maxeps4cuda3std3__48in_placeE - _ZN32_INTERNAL_6935e8f7_4_k_cu_maxeps6thrust24THRUST_300001_SM_1000_NS3seqE)
_ZN32_INTERNAL_6935e8f7_4_k_cu_maxeps6thrust24THRUST_300001_SM_1000_NS3seqE:
	.zero		1
	.type		_ZN32_INTERNAL_6935e8f7_4_k_cu_maxeps4cuda3std3__48in_placeE,@object
	.size		_ZN32_INTERNAL_6935e8f7_4_k_cu_maxeps4cuda3std3__48in_placeE,(_ZN32_INTERNAL_6935e8f7_4_k_cu_maxeps4cuda3std6ranges3__45__cpo4sizeE - _ZN32_INTERNAL_6935e8f7_4_k_cu_maxeps4cuda3std3__48in_placeE)
_ZN32_INTERNAL_6935e8f7_4_k_cu_maxeps4cuda3std3__48in_placeE:
	.zero		1
	.type		_ZN32_INTERNAL_6935e8f7_4_k_cu_maxeps4cuda3std6ranges3__45__cpo4sizeE,@object
	.size		_ZN32_INTERNAL_6935e8f7_4_k_cu_maxeps4cuda3std6ranges3__45__cpo4sizeE,(_ZN32_INTERNAL_6935e8f7_4_k_cu_maxeps6thrust24THRUST_300001_SM_1000_NS12placeholders2_3E - _ZN32_INTERNAL_6935e8f7_4_k_cu_maxeps4cuda3std6ranges3__45__cpo4sizeE)
_ZN32_INTERNAL_6935e8f7_4_k_cu_maxeps4cuda3std6ranges3__45__cpo4sizeE:
	.zero		1
	.type		_ZN32_INTERNAL_6935e8f7_4_k_cu_maxeps6thrust24THRUST_300001_SM_1000_NS12placeholders2_3E,@object
	.size		_ZN32_INTERNAL_6935e8f7_4_k_cu_maxeps6thrust24THRUST_300001_SM_1000_NS12placeholders2_3E,(_ZN32_INTERNAL_6935e8f7_4_k_cu_maxeps4cuda3std3__45__cpo6cbeginE - _ZN32_INTERNAL_6935e8f7_4_k_cu_maxeps6thrust24THRUST_300001_SM_1000_NS12placeholders2_3E)
_ZN32_INTERNAL_6935e8f7_4_k_cu_maxeps6thrust24THRUST_300001_SM_1000_NS12placeholders2_3E:
	.zero		1
	.type		_ZN32_INTERNAL_6935e8f7_4_k_cu_maxeps4cuda3std3__45__cpo6cbeginE,@object
	.size		_ZN32_INTERNAL_6935e8f7_4_k_cu_maxeps4cuda3std3__45__cpo6cbeginE,(_ZN32_INTERNAL_6935e8f7_4_k_cu_maxeps4cuda3std6ranges3__45__cpo6cbeginE - _ZN32_INTERNAL_6935e8f7_4_k_cu_maxeps4cuda3std3__45__cpo6cbeginE)
_ZN32_INTERNAL_6935e8f7_4_k_cu_maxeps4cuda3std3__45__cpo6cbeginE:
	.zero		1
	.type		_ZN32_INTERNAL_6935e8f7_4_k_cu_maxeps4cuda3std6ranges3__45__cpo6cbeginE,@object
	.size		_ZN32_INTERNAL_6935e8f7_4_k_cu_maxeps4cuda3std6ranges3__45__cpo6cbeginE,(_ZN32_INTERNAL_6935e8f7_4_k_cu_maxeps6thrust24THRUST_300001_SM_1000_NS12placeholders2_7E - _ZN32_INTERNAL_6935e8f7_4_k_cu_maxeps4cuda3std6ranges3__45__cpo6cbeginE)
_ZN32_INTERNAL_6935e8f7_4_k_cu_maxeps4cuda3std6ranges3__45__cpo6cbeginE:
	.zero		1
	.type		_ZN32_INTERNAL_6935e8f7_4_k_cu_maxeps6thrust24THRUST_300001_SM_1000_NS12placeholders2_7E,@object
	.size		_ZN32_INTERNAL_6935e8f7_4_k_cu_maxeps6thrust24THRUST_300001_SM_1000_NS12placeholders2_7E,(_ZN32_INTERNAL_6935e8f7_4_k_cu_maxeps4cuda3std3__45__cpo7crbeginE - _ZN32_INTERNAL_6935e8f7_4_k_cu_maxeps6thrust24THRUST_300001_SM_1000_NS12placeholders2_7E)
_ZN32_INTERNAL_6935e8f7_4_k_cu_maxeps6thrust24THRUST_300001_SM_1000_NS12placeholders2_7E:
	.zero		1
	.type		_ZN32_INTERNAL_6935e8f7_4_k_cu_maxeps4cuda3std3__45__cpo7crbeginE,@object
	.size		_ZN32_INTERNAL_6935e8f7_4_k_cu_maxeps4cuda3std3__45__cpo7crbeginE,(_ZN32_INTERNAL_6935e8f7_4_k_cu_maxeps4cuda3std6ranges3__45__cpo4nextE - _ZN32_INTERNAL_6935e8f7_4_k_cu_maxeps4cuda3std3__45__cpo7crbeginE)
_ZN32_INTERNAL_6935e8f7_4_k_cu_maxeps4cuda3std3__45__cpo7crbeginE:
	.zero		1
	.type		_ZN32_INTERNAL_6935e8f7_4_k_cu_maxeps4cuda3std6ranges3__45__cpo4nextE,@object
	.size		_ZN32_INTERNAL_6935e8f7_4_k_cu_maxeps4cuda3std6ranges3__45__cpo4nextE,(_ZN32_INTERNAL_6935e8f7_4_k_cu_maxeps4cuda3std6ranges3__45__cpo4swapE - _ZN32_INTERNAL_6935e8f7_4_k_cu_maxeps4cuda3std6ranges3__45__cpo4nextE)
_ZN32_INTERNAL_6935e8f7_4_k_cu_maxeps4cuda3std6ranges3__45__cpo4nextE:
	.zero		1
	.type		_ZN32_INTERNAL_6935e8f7_4_k_cu_maxeps4cuda3std6ranges3__45__cpo4swapE,@object
	.size		_ZN32_INTERNAL_6935e8f7_4_k_cu_maxeps4cuda3std6ranges3__45__cpo4swapE,(_ZN32_INTERNAL_6935e8f7_4_k_cu_maxeps6thrust24THRUST_300001_SM_1000_NS8cuda_cub10par_nosyncE - _ZN32_INTERNAL_6935e8f7_4_k_cu_maxeps4cuda3std6ranges3__45__cpo4swapE)
_ZN32_INTERNAL_6935e8f7_4_k_cu_maxeps4cuda3std6ranges3__45__cpo4swapE:
	.zero		1
	.type		_ZN32_INTERNAL_6935e8f7_4_k_cu_maxeps6thrust24THRUST_300001_SM_1000_NS8cuda_cub10par_nosyncE,@object
	.size		_ZN32_INTERNAL_6935e8f7_4_k_cu_maxeps6thrust24THRUST_300001_SM_1000_NS8cuda_cub10par_nosyncE,(_ZN32_INTERNAL_6935e8f7_4_k_cu_maxeps6thrust24THRUST_300001_SM_1000_NS12placeholders2_9E - _ZN32_INTERNAL_6935e8f7_4_k_cu_maxeps6thrust24THRUST_300001_SM_1000_NS8cuda_cub10par_nosyncE)
_ZN32_INTERNAL_6935e8f7_4_k_cu_maxeps6thrust24THRUST_300001_SM_1000_NS8cuda_cub10par_nosyncE:
	.zero		1
	.type		_ZN32_INTERNAL_6935e8f7_4_k_cu_maxeps6thrust24THRUST_300001_SM_1000_NS12placeholders2_9E,@object
	.size		_ZN32_INTERNAL_6935e8f7_4_k_cu_maxeps6thrust24THRUST_300001_SM_1000_NS12placeholders2_9E,(_ZN32_INTERNAL_6935e8f7_4_k_cu_maxeps4cuda3std3__434_GLOBAL__N__6935e8f7_4_k_cu_maxeps6ignoreE - _ZN32_INTERNAL_6935e8f7_4_k_cu_maxeps6thrust24THRUST_300001_SM_1000_NS12placeholders2_9E)
_ZN32_INTERNAL_6935e8f7_4_k_cu_maxeps6thrust24THRUST_300001_SM_1000_NS12placeholders2_9E:
	.zero		1
	.type		_ZN32_INTERNAL_6935e8f7_4_k_cu_maxeps4cuda3std3__434_GLOBAL__N__6935e8f7_4_k_cu_maxeps6ignoreE,@object
	.size		_ZN32_INTERNAL_6935e8f7_4_k_cu_maxeps4cuda3std3__434_GLOBAL__N__6935e8f7_4_k_cu_maxeps6ignoreE,(_ZN32_INTERNAL_6935e8f7_4_k_cu_maxeps4cuda3std6ranges3__45__cpo4dataE - _ZN32_INTERNAL_6935e8f7_4_k_cu_maxeps4cuda3std3__434_GLOBAL__N__6935e8f7_4_k_cu_maxeps6ignoreE)
_ZN32_INTERNAL_6935e8f7_4_k_cu_maxeps4cuda3std3__434_GLOBAL__N__6935e8f7_4_k_cu_maxeps6ignoreE:
	.zero		1
	.type		_ZN32_INTERNAL_6935e8f7_4_k_cu_maxeps4cuda3std6ranges3__45__cpo4dataE,@object
	.size		_ZN32_INTERNAL_6935e8f7_4_k_cu_maxeps4cuda3std6ranges3__45__cpo4dataE,(_ZN32_INTERNAL_6935e8f7_4_k_cu_maxeps6thrust24THRUST_300001_SM_1000_NS12placeholders2_1E - _ZN32_INTERNAL_6935e8f7_4_k_cu_maxeps4cuda3std6ranges3__45__cpo4dataE)
_ZN32_INTERNAL_6935e8f7_4_k_cu_maxeps4cuda3std6ranges3__45__cpo4dataE:
	.zero		1
	.type		_ZN32_INTERNAL_6935e8f7_4_k_cu_maxeps6thrust24THRUST_300001_SM_1000_NS12placeholders2_1E,@object
	.size		_ZN32_INTERNAL_6935e8f7_4_k_cu_maxeps6thrust24THRUST_300001_SM_1000_NS12placeholders2_1E,(_ZN32_INTERNAL_6935e8f7_4_k_cu_maxeps4cuda3std3__45__cpo5beginE - _ZN32_INTERNAL_6935e8f7_4_k_cu_maxeps6thrust24THRUST_300001_SM_1000_NS12placeholders2_1E)
_ZN32_INTERNAL_6935e8f7_4_k_cu_maxeps6thrust24THRUST_300001_SM_1000_NS12placeholders2_1E:
	.zero		1
	.type		_ZN32_INTERNAL_6935e8f7_4_k_cu_maxeps4cuda3std3__45__cpo5beginE,@object
	.size		_ZN32_INTERNAL_6935e8f7_4_k_cu_maxeps4cuda3std3__45__cpo5beginE,(_ZN32_INTERNAL_6935e8f7_4_k_cu_maxeps4cuda3std6ranges3__45__cpo5beginE - _ZN32_INTERNAL_6935e8f7_4_k_cu_maxeps4cuda3std3__45__cpo5beginE)
_ZN32_INTERNAL_6935e8f7_4_k_cu_maxeps4cuda3std3__45__cpo5beginE:
	.zero		1
	.type		_ZN32_INTERNAL_6935e8f7_4_k_cu_maxeps4cuda3std6ranges3__45__cpo5beginE,@object
	.size		_ZN32_INTERNAL_6935e8f7_4_k_cu_maxeps4cuda3std6ranges3__45__cpo5beginE,(_ZN32_INTERNAL_6935e8f7_4_k_cu_maxeps6thrust24THRUST_300001_SM_1000_NS12placeholders2_5E - _ZN32_INTERNAL_6935e8f7_4_k_cu_maxeps4cuda3std6ranges3__45__cpo5beginE)
_ZN32_INTERNAL_6935e8f7_4_k_cu_maxeps4cuda3std6ranges3__45__cpo5beginE:
	.zero		1
	.type		_ZN32_INTERNAL_6935e8f7_4_k_cu_maxeps6thrust24THRUST_300001_SM_1000_NS12placeholders2_5E,@object
	.size		_ZN32_INTERNAL_6935e8f7_4_k_cu_maxeps6thrust24THRUST_300001_SM_1000_NS12placeholders2_5E,(_ZN32_INTERNAL_6935e8f7_4_k_cu_maxeps4cuda3std3__45__cpo6rbeginE - _ZN32_INTERNAL_6935e8f7_4_k_cu_maxeps6thrust24THRUST_300001_SM_1000_NS12placeholders2_5E)
_ZN32_INTERNAL_6935e8f7_4_k_cu_maxeps6thrust24THRUST_300001_SM_1000_NS12placeholders2_5E:
	.zero		1
	.type		_ZN32_INTERNAL_6935e8f7_4_k_cu_maxeps4cuda3std3__45__cpo6rbeginE,@object
	.size		_ZN32_INTERNAL_6935e8f7_4_k_cu_maxeps4cuda3std3__45__cpo6rbeginE,(_ZN32_INTERNAL_6935e8f7_4_k_cu_maxeps4cuda3std6ranges3__45__cpo7advanceE - _ZN32_INTERNAL_6935e8f7_4_k_cu_maxeps4cuda3std3__45__cpo6rbeginE)
_ZN32_INTERNAL_6935e8f7_4_k_cu_maxeps4cuda3std3__45__cpo6rbeginE:
	.zero		1
	.type		_ZN32_INTERNAL_6935e8f7_4_k_cu_maxeps4cuda3std6ranges3__45__cpo7advanceE,@object
	.size		_ZN32_INTERNAL_6935e8f7_4_k_cu_maxeps4cuda3std6ranges3__45__cpo7advanceE,(_ZN32_INTERNAL_6935e8f7_4_k_cu_maxeps4cuda3std3__47nulloptE - _ZN32_INTERNAL_6935e8f7_4_k_cu_maxeps4cuda3std6ranges3__45__cpo7advanceE)
_ZN32_INTERNAL_6935e8f7_4_k_cu_maxeps4cuda3std6ranges3__45__cpo7advanceE:
	.zero		1
	.type		_ZN32_INTERNAL_6935e8f7_4_k_cu_maxeps4cuda3std3__47nulloptE,@object
	.size		_ZN32_INTERNAL_6935e8f7_4_k_cu_maxeps4cuda3std3__47nulloptE,(_ZN32_INTERNAL_6935e8f7_4_k_cu_maxeps4cuda3std6ranges3__45__cpo8distanceE - _ZN32_INTERNAL_6935e8f7_4_k_cu_maxeps4cuda3std3__47nulloptE)
_ZN32_INTERNAL_6935e8f7_4_k_cu_maxeps4cuda3std3__47nulloptE:
	.zero		1
	.type		_ZN32_INTERNAL_6935e8f7_4_k_cu_maxeps4cuda3std6ranges3__45__cpo8distanceE,@object
	.size		_ZN32_INTERNAL_6935e8f7_4_k_cu_maxeps4cuda3std6ranges3__45__cpo8distanceE,(_ZN32_INTERNAL_6935e8f7_4_k_cu_maxeps6thrust24THRUST_300001_SM_1000_NS12placeholders3_10E - _ZN32_INTERNAL_6935e8f7_4_k_cu_maxeps4cuda3std6ranges3__45__cpo8distanceE)
_ZN32_INTERNAL_6935e8f7_4_k_cu_maxeps4cuda3std6ranges3__45__cpo8distanceE:
	.zero		1
	.type		_ZN32_INTERNAL_6935e8f7_4_k_cu_maxeps6thrust24THRUST_300001_SM_1000_NS12placeholders3_10E,@object
	.size		_ZN32_INTERNAL_6935e8f7_4_k_cu_maxeps6thrust24THRUST_300001_SM_1000_NS12placeholders3_10E,(_ZN32_INTERNAL_6935e8f7_4_k_cu_maxeps4cuda3std3__419piecewise_constructE - _ZN32_INTERNAL_6935e8f7_4_k_cu_maxeps6thrust24THRUST_300001_SM_1000_NS12placeholders3_10E)
_ZN32_INTERNAL_6935e8f7_4_k_cu_maxeps6thrust24THRUST_300001_SM_1000_NS12placeholders3_10E:
	.zero		1
	.type		_ZN32_INTERNAL_6935e8f7_4_k_cu_maxeps4cuda3std3__419piecewise_constructE,@object
	.size		_ZN32_INTERNAL_6935e8f7_4_k_cu_maxeps4cuda3std3__419piecewise_constructE,(_ZN32_INTERNAL_6935e8f7_4_k_cu_maxeps4cuda3std6ranges3__45__cpo5cdataE - _ZN32_INTERNAL_6935e8f7_4_k_cu_maxeps4cuda3std3__419piecewise_constructE)
_ZN32_INTERNAL_6935e8f7_4_k_cu_maxeps4cuda3std3__419piecewise_constructE:
	.zero		1
	.type		_ZN32_INTERNAL_6935e8f7_4_k_cu_maxeps4cuda3std6ranges3__45__cpo5cdataE,@object
	.size		_ZN32_INTERNAL_6935e8f7_4_k_cu_maxeps4cuda3std6ranges3__45__cpo5cdataE,(_ZN32_INTERNAL_6935e8f7_4_k_cu_maxeps6thrust24THRUST_300001_SM_1000_NS12placeholders2_2E - _ZN32_INTERNAL_6935e8f7_4_k_cu_maxeps4cuda3std6ranges3__45__cpo5cdataE)
_ZN32_INTERNAL_6935e8f7_4_k_cu_maxeps4cuda3std6ranges3__45__cpo5cdataE:
	.zero		1
	.type		_ZN32_INTERNAL_6935e8f7_4_k_cu_maxeps6thrust24THRUST_300001_SM_1000_NS12placeholders2_2E,@object
	.size		_ZN32_INTERNAL_6935e8f7_4_k_cu_maxeps6thrust24THRUST_300001_SM_1000_NS12placeholders2_2E,(_ZN32_INTERNAL_6935e8f7_4_k_cu_maxeps4cuda3std3__45__cpo3endE - _ZN32_INTERNAL_6935e8f7_4_k_cu_maxeps6thrust24THRUST_300001_SM_1000_NS12placeholders2_2E)
_ZN32_INTERNAL_6935e8f7_4_k_cu_maxeps6thrust24THRUST_300001_SM_1000_NS12placeholders2_2E:
	.zero		1
	.type		_ZN32_INTERNAL_6935e8f7_4_k_cu_maxeps4cuda3std3__45__cpo3endE,@object
	.size		_ZN32_INTERNAL_6935e8f7_4_k_cu_maxeps4cuda3std3__45__cpo3endE,(_ZN32_INTERNAL_6935e8f7_4_k_cu_maxeps4cuda3std6ranges3__45__cpo3endE - _ZN32_INTERNAL_6935e8f7_4_k_cu_maxeps4cuda3std3__45__cpo3endE)
_ZN32_INTERNAL_6935e8f7_4_k_cu_maxeps4cuda3std3__45__cpo3endE:
	.zero		1
	.type		_ZN32_INTERNAL_6935e8f7_4_k_cu_maxeps4cuda3std6ranges3__45__cpo3endE,@object
	.size		_ZN32_INTERNAL_6935e8f7_4_k_cu_maxeps4cuda3std6ranges3__45__cpo3endE,(_ZN32_INTERNAL_6935e8f7_4_k_cu_maxeps6thrust24THRUST_300001_SM_1000_NS12placeholders2_6E - _ZN32_INTERNAL_6935e8f7_4_k_cu_maxeps4cuda3std6ranges3__45__cpo3endE)
_ZN32_INTERNAL_6935e8f7_4_k_cu_maxeps4cuda3std6ranges3__45__cpo3endE:
	.zero		1
	.type		_ZN32_INTERNAL_6935e8f7_4_k_cu_maxeps6thrust24THRUST_300001_SM_1000_NS12placeholders2_6E,@object
	.size		_ZN32_INTERNAL_6935e8f7_4_k_cu_maxeps6thrust24THRUST_300001_SM_1000_NS12placeholders2_6E,(_ZN32_INTERNAL_6935e8f7_4_k_cu_maxeps4cuda3std3__45__cpo4rendE - _ZN32_INTERNAL_6935e8f7_4_k_cu_maxeps6thrust24THRUST_300001_SM_1000_NS12placeholders2_6E)
_ZN32_INTERNAL_6935e8f7_4_k_cu_maxeps6thrust24THRUST_300001_SM_1000_NS12placeholders2_6E:
	.zero		1
	.type		_ZN32_INTERNAL_6935e8f7_4_k_cu_maxeps4cuda3std3__45__cpo4rendE,@object
	.size		_ZN32_INTERNAL_6935e8f7_4_k_cu_maxeps4cuda3std3__45__cpo4rendE,(_ZN32_INTERNAL_6935e8f7_4_k_cu_maxeps4cuda3std6ranges3__45__cpo9iter_swapE - _ZN32_INTERNAL_6935e8f7_4_k_cu_maxeps4cuda3std3__45__cpo4rendE)
_ZN32_INTERNAL_6935e8f7_4_k_cu_maxeps4cuda3std3__45__cpo4rendE:
	.zero		1
	.type		_ZN32_INTERNAL_6935e8f7_4_k_cu_maxeps4cuda3std6ranges3__45__cpo9iter_swapE,@object
	.size		_ZN32_INTERNAL_6935e8f7_4_k_cu_maxeps4cuda3std6ranges3__45__cpo9iter_swapE,(_ZN32_INTERNAL_6935e8f7_4_k_cu_maxeps4cuda3std3__48unexpectE - _ZN32_INTERNAL_6935e8f7_4_k_cu_maxeps4cuda3std6ranges3__45__cpo9iter_swapE)
_ZN32_INTERNAL_6935e8f7_4_k_cu_maxeps4cuda3std6ranges3__45__cpo9iter_swapE:
	.zero		1
	.type		_ZN32_INTERNAL_6935e8f7_4_k_cu_maxeps4cuda3std3__48unexpectE,@object
	.size		_ZN32_INTERNAL_6935e8f7_4_k_cu_maxeps4cuda3std3__48unexpectE,(_ZN32_INTERNAL_6935e8f7_4_k_cu_maxeps6thrust24THRUST_300001_SM_1000_NS8cuda_cub3parE - _ZN32_INTERNAL_6935e8f7_4_k_cu_maxeps4cuda3std3__48unexpectE)
_ZN32_INTERNAL_6935e8f7_4_k_cu_maxeps4cuda3std3__48unexpectE:
	.zero		1
	.type		_ZN32_INTERNAL_6935e8f7_4_k_cu_maxeps6thrust24THRUST_300001_SM_1000_NS8cuda_cub3parE,@object
	.size		_ZN32_INTERNAL_6935e8f7_4_k_cu_maxeps6thrust24THRUST_300001_SM_1000_NS8cuda_cub3parE,(_ZN32_INTERNAL_6935e8f7_4_k_cu_maxeps6thrust24THRUST_300001_SM_1000_NS12placeholders2_4E - _ZN32_INTERNAL_6935e8f7_4_k_cu_maxeps6thrust24THRUST_300001_SM_1000_NS8cuda_cub3parE)
_ZN32_INTERNAL_6935e8f7_4_k_cu_maxeps6thrust24THRUST_300001_SM_1000_NS8cuda_cub3parE:
	.zero		1
	.type		_ZN32_INTERNAL_6935e8f7_4_k_cu_maxeps6thrust24THRUST_300001_SM_1000_NS12placeholders2_4E,@object
	.size		_ZN32_INTERNAL_6935e8f7_4_k_cu_maxeps6thrust24THRUST_300001_SM_1000_NS12placeholders2_4E,(_ZN32_INTERNAL_6935e8f7_4_k_cu_maxeps4cuda3std3__45__cpo4cendE - _ZN32_INTERNAL_6935e8f7_4_k_cu_maxeps6thrust24THRUST_300001_SM_1000_NS12placeholders2_4E)
_ZN32_INTERNAL_6935e8f7_4_k_cu_maxeps6thrust24THRUST_300001_SM_1000_NS12placeholders2_4E:
	.zero		1
	.type		_ZN32_INTERNAL_6935e8f7_4_k_cu_maxeps4cuda3std3__45__cpo4cendE,@object
	.size		_ZN32_INTERNAL_6935e8f7_4_k_cu_maxeps4cuda3std3__45__cpo4cendE,(_ZN32_INTERNAL_6935e8f7_4_k_cu_maxeps4cuda3std6ranges3__45__cpo4cendE - _ZN32_INTERNAL_6935e8f7_4_k_cu_maxeps4cuda3std3__45__cpo4cendE)
_ZN32_INTERNAL_6935e8f7_4_k_cu_maxeps4cuda3std3__45__cpo4cendE:
	.zero		1
	.type		_ZN32_INTERNAL_6935e8f7_4_k_cu_maxeps4cuda3std6ranges3__45__cpo4cendE,@object
	.size		_ZN32_INTERNAL_6935e8f7_4_k_cu_maxeps4cuda3std6ranges3__45__cpo4cendE,(_ZN32_INTERNAL_6935e8f7_4_k_cu_maxeps4cuda3std3__420unreachable_sentinelE - _ZN32_INTERNAL_6935e8f7_4_k_cu_maxeps4cuda3std6ranges3__45__cpo4cendE)
_ZN32_INTERNAL_6935e8f7_4_k_cu_maxeps4cuda3std6ranges3__45__cpo4cendE:
	.zero		1
	.type		_ZN32_INTERNAL_6935e8f7_4_k_cu_maxeps4cuda3std3__420unreachable_sentinelE,@object
	.size		_ZN32_INTERNAL_6935e8f7_4_k_cu_maxeps4cuda3std3__420unreachable_sentinelE,(_ZN32_INTERNAL_6935e8f7_4_k_cu_maxeps4cuda3std6ranges3__45__cpo5ssizeE - _ZN32_INTERNAL_6935e8f7_4_k_cu_maxeps4cuda3std3__420unreachable_sentinelE)
_ZN32_INTERNAL_6935e8f7_4_k_cu_maxeps4cuda3std3__420unreachable_sentinelE:
	.zero		1
	.type		_ZN32_INTERNAL_6935e8f7_4_k_cu_maxeps4cuda3std6ranges3__45__cpo5ssizeE,@object
	.size		_ZN32_INTERNAL_6935e8f7_4_k_cu_maxeps4cuda3std6ranges3__45__cpo5ssizeE,(_ZN32_INTERNAL_6935e8f7_4_k_cu_maxeps6thrust24THRUST_300001_SM_1000_NS12placeholders2_8E - _ZN32_INTERNAL_6935e8f7_4_k_cu_maxeps4cuda3std6ranges3__45__cpo5ssizeE)
_ZN32_INTERNAL_6935e8f7_4_k_cu_maxeps4cuda3std6ranges3__45__cpo5ssizeE:
	.zero		1
	.type		_ZN32_INTERNAL_6935e8f7_4_k_cu_maxeps6thrust24THRUST_300001_SM_1000_NS12placeholders2_8E,@object
	.size		_ZN32_INTERNAL_6935e8f7_4_k_cu_maxeps6thrust24THRUST_300001_SM_1000_NS12placeholders2_8E,(_ZN32_INTERNAL_6935e8f7_4_k_cu_maxeps4cuda3std3__45__cpo5crendE - _ZN32_INTERNAL_6935e8f7_4_k_cu_maxeps6thrust24THRUST_300001_SM_1000_NS12placeholders2_8E)
_ZN32_INTERNAL_6935e8f7_4_k_cu_maxeps6thrust24THRUST_300001_SM_1000_NS12placeholders2_8E:
	.zero		1
	.type		_ZN32_INTERNAL_6935e8f7_4_k_cu_maxeps4cuda3std3__45__cpo5crendE,@object
	.size		_ZN32_INTERNAL_6935e8f7_4_k_cu_maxeps4cuda3std3__45__cpo5crendE,(_ZN32_INTERNAL_6935e8f7_4_k_cu_maxeps4cuda3std6ranges3__45__cpo4prevE - _ZN32_INTERNAL_6935e8f7_4_k_cu_maxeps4cuda3std3__45__cpo5crendE)
_ZN32_INTERNAL_6935e8f7_4_k_cu_maxeps4cuda3std3__45__cpo5crendE:
	.zero		1
	.type		_ZN32_INTERNAL_6935e8f7_4_k_cu_maxeps4cuda3std6ranges3__45__cpo4prevE,@object
	.size		_ZN32_INTERNAL_6935e8f7_4_k_cu_maxeps4cuda3std6ranges3__45__cpo4prevE,(_ZN32_INTERNAL_6935e8f7_4_k_cu_maxeps4cuda3std6ranges3__45__cpo9iter_moveE - _ZN32_INTERNAL_6935e8f7_4_k_cu_maxeps4cuda3std6ranges3__45__cpo4prevE)
_ZN32_INTERNAL_6935e8f7_4_k_cu_maxeps4cuda3std6ranges3__45__cpo4prevE:
	.zero		1
	.type		_ZN32_INTERNAL_6935e8f7_4_k_cu_maxeps4cuda3std6ranges3__45__cpo9iter_moveE,@object
	.size		_ZN32_INTERNAL_6935e8f7_4_k_cu_maxeps4cuda3std6ranges3__45__cpo9iter_moveE,(_ZN32_INTERNAL_6935e8f7_4_k_cu_maxeps6thrust24THRUST_300001_SM_1000_NS6system6detail10sequential3seqE - _ZN32_INTERNAL_6935e8f7_4_k_cu_maxeps4cuda3std6ranges3__45__cpo9iter_moveE)
_ZN32_INTERNAL_6935e8f7_4_k_cu_maxeps4cuda3std6ranges3__45__cpo9iter_moveE:
	.zero		1
	.type		_ZN32_INTERNAL_6935e8f7_4_k_cu_maxeps6thrust24THRUST_300001_SM_1000_NS6system6detail10sequential3seqE,@object
	.size		_ZN32_INTERNAL_6935e8f7_4_k_cu_maxeps6thrust24THRUST_300001_SM_1000_NS6system6detail10sequential3seqE,(.L_31 - _ZN32_INTERNAL_6935e8f7_4_k_cu_maxeps6thrust24THRUST_300001_SM_1000_NS6system6detail10sequential3seqE)
_ZN32_INTERNAL_6935e8f7_4_k_cu_maxeps6thrust24THRUST_300001_SM_1000_NS6system6detail10sequential3seqE:
	.zero		1
.L_31:


//--------------------- .nv.shared._ZN3cub18CUB_300001_SM_10006detail11scan_by_key21DeviceScanByKeyKernelINS2_10policy_hubIPidd3binE10Policy1000ES5_PdS9_NS0_24ReduceByKeyScanTileStateIdiLb1EEEN4cuda3std3__48equal_toIiEES6_NS0_8NullTypeEjdiEEvT0_PT9_T1_T2_T3_iT4_T5_T6_T7_ --------------------------
	.section	.nv.shared._ZN3cub18CUB_300001_SM_10006detail11scan_by_key21DeviceScanByKeyKernelINS2_10policy_hubIPidd3binE10Policy1000ES5_PdS9_NS0_24ReduceByKeyScanTileStateIdiLb1EEEN4cuda3std3__48equal_toIiEES6_NS0_8NullTypeEjdiEEvT0_PT9_T1_T2_T3_iT4_T5_T6_T7_,"aw",@nobits
	.sectionflags	@""
	.align	16
.nv.shared._ZN3cub18CUB_300001_SM_10006detail11scan_by_key21DeviceScanByKeyKernelINS2_10policy_hubIPidd3binE10Policy1000ES5_PdS9_NS0_24ReduceByKeyScanTileStateIdiLb1EEEN4cuda3std3__48equal_toIiEES6_NS0_8NullTypeEjdiEEvT0_PT9_T1_T2_T3_iT4_T5_T6_T7_:
	.zero		19472


//--------------------- .nv.shared._ZN3cub18CUB_300001_SM_10006detail6reduce28DeviceReduceSingleTileKernelINS2_10policy_hubIdyN4cuda3__47maximumIdEEE10Policy1000EPdSB_iS8_ddNS5_3std3__410__identityEEEvT0_T1_T2_T3_T4_T6_ --------------------------
	.section	.nv.shared._ZN3cub18CUB_300001_SM_10006detail6reduce28DeviceReduceSingleTileKernelINS2_10policy_hubIdyN4cuda3__47maximumIdEEE10Policy1000EPdSB_iS8_ddNS5_3std3__410__identityEEEvT0_T1_T2_T3_T4_T6_,"aw",@nobits
	.sectionflags	@""
	.align	8
.nv.shared._ZN3cub18CUB_300001_SM_10006detail6reduce28DeviceReduceSingleTileKernelINS2_10policy_hubIdyN4cuda3__47maximumIdEEE10Policy1000EPdSB_iS8_ddNS5_3std3__410__identityEEEvT0_T1_T2_T3_T4_T6_:
	.zero		1104


//--------------------- .nv.shared._ZN3cub18CUB_300001_SM_10006detail6reduce18DeviceReduceKernelINS2_10policy_hubIdyN4cuda3__47maximumIdEEE10Policy1000EN6thrust24THRUST_300001_SM_1000_NS6detail15normal_iteratorINSC_10device_ptrIdEEEEyS8_dNS5_3std3__410__identityEEEvT0_PT3_T1_NS0_13GridEvenShareISO_EET2_T4_ --------------------------
	.section	.nv.shared._ZN3cub18CUB_300001_SM_10006detail6reduce18DeviceReduceKernelINS2_10policy_hubIdyN4cuda3__47maximumIdEEE10Policy1000EN6thrust24THRUST_300001_SM_1000_NS6detail15normal_iteratorINSC_10device_ptrIdEEEEyS8_dNS5_3std3__410__identityEEEvT0_PT3_T1_NS0_13GridEvenShareISO_EET2_T4_,"aw",@nobits
	.sectionflags	@""
	.align	8
.nv.shared._ZN3cub18CUB_300001_SM_10006detail6reduce18DeviceReduceKernelINS2_10policy_hubIdyN4cuda3__47maximumIdEEE10Policy1000EN6thrust24THRUST_300001_SM_1000_NS6detail15normal_iteratorINSC_10device_ptrIdEEEEyS8_dNS5_3std3__410__identityEEEvT0_PT3_T1_NS0_13GridEvenShareISO_EET2_T4_:
	.zero		1104


//--------------------- .nv.shared._ZN3cub18CUB_300001_SM_10006detail6reduce28DeviceReduceSingleTileKernelINS2_10policy_hubIdyN4cuda3__47maximumIdEEE10Policy1000EN6thrust24THRUST_300001_SM_1000_NS6detail15normal_iteratorINSC_10device_ptrIdEEEEPdyS8_ddNS5_3std3__410__identityEEEvT0_T1_T2_T3_T4_T6_ --------------------------
	.section	.nv.shared._ZN3cub18CUB_300001_SM_10006detail6reduce28DeviceReduceSingleTileKernelINS2_10policy_hubIdyN4cuda3__47maximumIdEEE10Policy1000EN6thrust24THRUST_300001_SM_1000_NS6detail15normal_iteratorINSC_10device_ptrIdEEEEPdyS8_ddNS5_3std3__410__identityEEEvT0_T1_T2_T3_T4_T6_,"aw",@nobits
	.sectionflags	@""
	.align	8
.nv.shared._ZN3cub18CUB_300001_SM_10006detail6reduce28DeviceReduceSingleTileKernelINS2_10policy_hubIdyN4cuda3__47maximumIdEEE10Policy1000EN6thrust24THRUST_300001_SM_1000_NS6detail15normal_iteratorINSC_10device_ptrIdEEEEPdyS8_ddNS5_3std3__410__identityEEEvT0_T1_T2_T3_T4_T6_:
	.zero		1104


//--------------------- .nv.shared._ZN3cub18CUB_300001_SM_10006detail6reduce28DeviceReduceSingleTileKernelINS2_10policy_hubIdjN4cuda3__47maximumIdEEE10Policy1000EPdSB_iS8_ddNS5_3std3__410__identityEEEvT0_T1_T2_T3_T4_T6_ --------------------------
	.section	.nv.shared._ZN3cub18CUB_300001_SM_10006detail6reduce28DeviceReduceSingleTileKernelINS2_10policy_hubIdjN4cuda3__47maximumIdEEE10Policy1000EPdSB_iS8_ddNS5_3std3__410__identityEEEvT0_T1_T2_T3_T4_T6_,"aw",@nobits
	.sectionflags	@""
	.align	8
.nv.shared._ZN3cub18CUB_300001_SM_10006detail6reduce28DeviceReduceSingleTileKernelINS2_10policy_hubIdjN4cuda3__47maximumIdEEE10Policy1000EPdSB_iS8_ddNS5_3std3__410__identityEEEvT0_T1_T2_T3_T4_T6_:
	.zero		1104


//--------------------- .nv.shared._ZN3cub18CUB_300001_SM_10006detail6reduce18DeviceReduceKernelINS2_10policy_hubIdjN4cuda3__47maximumIdEEE10Policy1000EN6thrust24THRUST_300001_SM_1000_NS6detail15normal_iteratorINSC_10device_ptrIdEEEEjS8_dNS5_3std3__410__identityEEEvT0_PT3_T1_NS0_13GridEvenShareISO_EET2_T4_ --------------------------
	.section	.nv.shared._ZN3cub18CUB_300001_SM_10006detail6reduce18DeviceReduceKernelINS2_10policy_hubIdjN4cuda3__47maximumIdEEE10Policy1000EN6thrust24THRUST_300001_SM_1000_NS6detail15normal_iteratorINSC_10device_ptrIdEEEEjS8_dNS5_3std3__410__identityEEEvT0_PT3_T1_NS0_13GridEvenShareISO_EET2_T4_,"aw",@nobits
	.sectionflags	@""
	.align	8
.nv.shared._ZN3cub18CUB_300001_SM_10006detail6reduce18DeviceReduceKernelINS2_10policy_hubIdjN4cuda3__47maximumIdEEE10Policy1000EN6thrust24THRUST_300001_SM_1000_NS6detail15normal_iteratorINSC_10device_ptrIdEEEEjS8_dNS5_3std3__410__identityEEEvT0_PT3_T1_NS0_13GridEvenShareISO_EET2_T4_:
	.zero		1104


//--------------------- .nv.shared._ZN3cub18CUB_300001_SM_10006detail6reduce28DeviceReduceSingleTileKernelINS2_10policy_hubIdjN4cuda3__47maximumIdEEE10Policy1000EN6thrust24THRUST_300001_SM_1000_NS6detail15normal_iteratorINSC_10device_ptrIdEEEEPdjS8_ddNS5_3std3__410__identityEEEvT0_T1_T2_T3_T4_T6_ --------------------------
	.section	.nv.shared._ZN3cub18CUB_300001_SM_10006detail6reduce28DeviceReduceSingleTileKernelINS2_10policy_hubIdjN4cuda3__47maximumIdEEE10Policy1000EN6thrust24THRUST_300001_SM_1000_NS6detail15normal_iteratorINSC_10device_ptrIdEEEEPdjS8_ddNS5_3std3__410__identityEEEvT0_T1_T2_T3_T4_T6_,"aw",@nobits
	.sectionflags	@""
	.align	8
.nv.shared._ZN3cub18CUB_300001_SM_10006detail6reduce28DeviceReduceSingleTileKernelINS2_10policy_hubIdjN4cuda3__47maximumIdEEE10Policy1000EN6thrust24THRUST_300001_SM_1000_NS6detail15normal_iteratorINSC_10device_ptrIdEEEEPdjS8_ddNS5_3std3__410__identityEEEvT0_T1_T2_T3_T4_T6_:
	.zero		1104


//--------------------- .nv.constant0._ZN3cub18CUB_300001_SM_10006detail11scan_by_key21DeviceScanByKeyKernelINS2_10policy_hubIPidd3binE10Policy1000ES5_PdS9_NS0_24ReduceByKeyScanTileStateIdiLb1EEEN4cuda3std3__48equal_toIiEES6_NS0_8NullTypeEmdiEEvT0_PT9_T1_T2_T3_iT4_T5_T6_T7_ --------------------------
	.section	.nv.constant0._ZN3cub18CUB_300001_SM_10006detail11scan_by_key21DeviceScanByKeyKernelINS2_10policy_hubIPidd3binE10Policy1000ES5_PdS9_NS0_24ReduceByKeyScanTileStateIdiLb1EEEN4cuda3std3__48equal_toIiEES6_NS0_8NullTypeEmdiEEvT0_PT9_T1_T2_T3_iT4_T5_T6_T7_,"a",@progbits
	.sectionflags	@""
	.align	4
.nv.constant0._ZN3cub18CUB_300001_SM_10006detail11scan_by_key21DeviceScanByKeyKernelINS2_10policy_hubIPidd3binE10Policy1000ES5_PdS9_NS0_24ReduceByKeyScanTileStateIdiLb1EEEN4cuda3std3__48equal_toIiEES6_NS0_8NullTypeEmdiEEvT0_PT9_T1_T2_T3_iT4_T5_T6_T7_:
	.zero		952


//--------------------- .nv.constant0._ZN3cub18CUB_300001_SM_10006detail11scan_by_key25DeviceScanByKeyInitKernelINS0_24ReduceByKeyScanTileStateIdiLb1EEEPimEEvT_T0_PN4cuda3std3__415iterator_traitsIS8_vE10value_typeET1_i --------------------------
	.section	.nv.constant0._ZN3cub18CUB_300001_SM_10006detail11scan_by_key25DeviceScanByKeyInitKernelINS0_24ReduceByKeyScanTileStateIdiLb1EEEPimEEvT_T0_PN4cuda3std3__415iterator_traitsIS8_vE10value_typeET1_i,"a",@progbits
	.sectionflags	@""
	.align	4
.nv.constant0._ZN3cub18CUB_300001_SM_10006detail11scan_by_key25DeviceScanByKeyInitKernelINS0_24ReduceByKeyScanTileStateIdiLb1EEEPimEEvT_T0_PN4cuda3std3__415iterator_traitsIS8_vE10value_typeET1_i:
	.zero		932


//--------------------- .nv.constant0._ZN3cub18CUB_300001_SM_10006detail11scan_by_key21DeviceScanByKeyKernelINS2_10policy_hubIPidd3binE10Policy1000ES5_PdS9_NS0_24ReduceByKeyScanTileStateIdiLb1EEEN4cuda3std3__48equal_toIiEES6_NS0_8NullTypeEjdiEEvT0_PT9_T1_T2_T3_iT4_T5_T6_T7_ --------------------------
	.section	.nv.constant0._ZN3cub18CUB_300001_SM_10006detail11scan_by_key21DeviceScanByKeyKernelINS2_10policy_hubIPidd3binE10Policy1000ES5_PdS9_NS0_24ReduceByKeyScanTileStateIdiLb1EEEN4cuda3std3__48equal_toIiEES6_NS0_8NullTypeEjdiEEvT0_PT9_T1_T2_T3_iT4_T5_T6_T7_,"a",@progbits
	.sectionflags	@""
	.align	4
.nv.constant0._ZN3cub18CUB_300001_SM_10006detail11scan_by_key21DeviceScanByKeyKernelINS2_10policy_hubIPidd3binE10Policy1000ES5_PdS9_NS0_24ReduceByKeyScanTileStateIdiLb1EEEN4cuda3std3__48equal_toIiEES6_NS0_8NullTypeEjdiEEvT0_PT9_T1_T2_T3_iT4_T5_T6_T7_:
	.zero		948


//--------------------- .nv.constant0._ZN3cub18CUB_300001_SM_10006detail11scan_by_key25DeviceScanByKeyInitKernelINS0_24ReduceByKeyScanTileStateIdiLb1EEEPijEEvT_T0_PN4cuda3std3__415iterator_traitsIS8_vE10value_typeET1_i --------------------------
	.section	.nv.constant0._ZN3cub18CUB_300001_SM_10006detail11scan_by_key25DeviceScanByKeyInitKernelINS0_24ReduceByKeyScanTileStateIdiLb1EEEPijEEvT_T0_PN4cuda3std3__415iterator_traitsIS8_vE10value_typeET1_i,"a",@progbits
	.sectionflags	@""
	.align	4
.nv.constant0._ZN3cub18CUB_300001_SM_10006detail11scan_by_key25DeviceScanByKeyInitKernelINS0_24ReduceByKeyScanTileStateIdiLb1EEEPijEEvT_T0_PN4cuda3std3__415iterator_traitsIS8_vE10value_typeET1_i:
	.zero		928


//--------------------- .nv.constant0._ZN3cub18CUB_300001_SM_10006detail6reduce28DeviceReduceSingleTileKernelINS2_10policy_hubIdyN4cuda3__47maximumIdEEE10Policy1000EPdSB_iS8_ddNS5_3std3__410__identityEEEvT0_T1_T2_T3_T4_T6_ --------------------------
	.section	.nv.constant0._ZN3cub18CUB_300001_SM_10006detail6reduce28DeviceReduceSingleTileKernelINS2_10policy_hubIdyN4cuda3__47maximumIdEEE10Policy1000EPdSB_iS8_ddNS5_3std3__410__identityEEEvT0_T1_T2_T3_T4_T6_,"a",@progbits
	.sectionflags	@""
	.align	4
.nv.constant0._ZN3cub18CUB_300001_SM_10006detail6reduce28DeviceReduceSingleTileKernelINS2_10policy_hubIdyN4cuda3__47maximumIdEEE10Policy1000EPdSB_iS8_ddNS5_3std3__410__identityEEEvT0_T1_T2_T3_T4_T6_:
	.zero		929


//--------------------- .nv.constant0._ZN3cub18CUB_300001_SM_10006detail6reduce18DeviceReduceKernelINS2_10policy_hubIdyN4cuda3__47maximumIdEEE10Policy1000EN6thrust24THRUST_300001_SM_1000_NS6detail15normal_iteratorINSC_10device_ptrIdEEEEyS8_dNS5_3std3__410__identityEEEvT0_PT3_T1_NS0_13GridEvenShareISO_EET2_T4_ --------------------------
	.section	.nv.constant0._ZN3cub18CUB_300001_SM_10006detail6reduce18DeviceReduceKernelINS2_10policy_hubIdyN4cuda3__47maximumIdEEE10Policy1000EN6thrust24THRUST_300001_SM_1000_NS6detail15normal_iteratorINSC_10device_ptrIdEEEEyS8_dNS5_3std3__410__identityEEEvT0_PT3_T1_NS0_13GridEvenShareISO_EET2_T4_,"a",@progbits
	.sectionflags	@""
	.align	4
.nv.constant0._ZN3cub18CUB_300001_SM_10006detail6reduce18DeviceReduceKernelINS2_10policy_hubIdyN4cuda3__47maximumIdEEE10Policy1000EN6thrust24THRUST_300001_SM_1000_NS6detail15normal_iteratorINSC_10device_ptrIdEEEEyS8_dNS5_3std3__410__identityEEEvT0_PT3_T1_NS0_13GridEvenShareISO_EET2_T4_:
	.zero		994


//--------------------- .nv.constant0._ZN3cub18CUB_300001_SM_10006detail6reduce28DeviceReduceSingleTileKernelINS2_10policy_hubIdyN4cuda3__47maximumIdEEE10Policy1000EN6thrust24THRUST_300001_SM_1000_NS6detail15normal_iteratorINSC_10device_ptrIdEEEEPdyS8_ddNS5_3std3__410__identityEEEvT0_T1_T2_T3_T4_T6_ --------------------------
	.section	.nv.constant0._ZN3cub18CUB_300001_SM_10006detail6reduce28DeviceReduceSingleTileKernelINS2_10policy_hubIdyN4cuda3__47maximumIdEEE10Policy1000EN6thrust24THRUST_300001_SM_1000_NS6detail15normal_iteratorINSC_10device_ptrIdEEEEPdyS8_ddNS5_3std3__410__identityEEEvT0_T1_T2_T3_T4_T6_,"a",@progbits
	.sectionflags	@""
	.align	4
.nv.constant0._ZN3cub18CUB_300001_SM_10006detail6reduce28DeviceReduceSingleTileKernelINS2_10policy_hubIdyN4cuda3__47maximumIdEEE10Policy1000EN6thrust24THRUST_300001_SM_1000_NS6detail15normal_iteratorINSC_10device_ptrIdEEEEPdyS8_ddNS5_3std3__410__identityEEEvT0_T1_T2_T3_T4_T6_:
	.zero		937


//--------------------- .nv.constant0._ZN3cub18CUB_300001_SM_10006detail6reduce28DeviceReduceSingleTileKernelINS2_10policy_hubIdjN4cuda3__47maximumIdEEE10Policy1000EPdSB_iS8_ddNS5_3std3__410__identityEEEvT0_T1_T2_T3_T4_T6_ --------------------------
	.section	.nv.constant0._ZN3cub18CUB_300001_SM_10006detail6reduce28DeviceReduceSingleTileKernelINS2_10policy_hubIdjN4cuda3__47maximumIdEEE10Policy1000EPdSB_iS8_ddNS5_3std3__410__identityEEEvT0_T1_T2_T3_T4_T6_,"a",@progbits
	.sectionflags	@""
	.align	4
.nv.constant0._ZN3cub18CUB_300001_SM_10006detail6reduce28DeviceReduceSingleTileKernelINS2_10policy_hubIdjN4cuda3__47maximumIdEEE10Policy1000EPdSB_iS8_ddNS5_3std3__410__identityEEEvT0_T1_T2_T3_T4_T6_:
	.zero		929


//--------------------- .nv.constant0._ZN3cub18CUB_300001_SM_10006detail6reduce18DeviceReduceKernelINS2_10policy_hubIdjN4cuda3__47maximumIdEEE10Policy1000EN6thrust24THRUST_300001_SM_1000_NS6detail15normal_iteratorINSC_10device_ptrIdEEEEjS8_dNS5_3std3__410__identityEEEvT0_PT3_T1_NS0_13GridEvenShareISO_EET2_T4_ --------------------------
	.section	.nv.constant0._ZN3cub18CUB_300001_SM_10006detail6reduce18DeviceReduceKernelINS2_10policy_hubIdjN4cuda3__47maximumIdEEE10Policy1000EN6thrust24THRUST_300001_SM_1000_NS6detail15normal_iteratorINSC_10device_ptrIdEEEEjS8_dNS5_3std3__410__identityEEEvT0_PT3_T1_NS0_13GridEvenShareISO_EET2_T4_,"a",@progbits
	.sectionflags	@""
	.align	4
.nv.constant0._ZN3cub18CUB_300001_SM_10006detail6reduce18DeviceReduceKernelINS2_10policy_hubIdjN4cuda3__47maximumIdEEE10Policy1000EN6thrust24THRUST_300001_SM_1000_NS6detail15normal_iteratorINSC_10device_ptrIdEEEEjS8_dNS5_3std3__410__identityEEEvT0_PT3_T1_NS0_13GridEvenShareISO_EET2_T4_:
	.zero		958


//--------------------- .nv.constant0._ZN3cub18CUB_300001_SM_10006detail6reduce28DeviceReduceSingleTileKernelINS2_10policy_hubIdjN4cuda3__47maximumIdEEE10Policy1000EN6thrust24THRUST_300001_SM_1000_NS6detail15normal_iteratorINSC_10device_ptrIdEEEEPdjS8_ddNS5_3std3__410__identityEEEvT0_T1_T2_T3_T4_T6_ --------------------------
	.section	.nv.constant0._ZN3cub18CUB_300001_SM_10006detail6reduce28DeviceReduceSingleTileKernelINS2_10policy_hubIdjN4cuda3__47maximumIdEEE10Policy1000EN6thrust24THRUST_300001_SM_1000_NS6detail15normal_iteratorINSC_10device_ptrIdEEEEPdjS8_ddNS5_3std3__410__identityEEEvT0_T1_T2_T3_T4_T6_,"a",@progbits
	.sectionflags	@""
	.align	4
.nv.constant0._ZN3cub18CUB_300001_SM_10006detail6reduce28DeviceReduceSingleTileKernelINS2_10policy_hubIdjN4cuda3__47maximumIdEEE10Policy1000EN6thrust24THRUST_300001_SM_1000_NS6detail15normal_iteratorINSC_10device_ptrIdEEEEPdjS8_ddNS5_3std3__410__identityEEEvT0_T1_T2_T3_T4_T6_:
	.zero		929


//--------------------- .nv.constant0._ZN3cub18CUB_300001_SM_10006detail8for_each13static_kernelINS2_12policy_hub_t12policy_500_tEmN6thrust24THRUST_300001_SM_1000_NS8cuda_cub20__uninitialized_fill7functorINS7_10device_ptrIiEEiEEEEvT0_T1_ --------------------------
	.section	.nv.constant0._ZN3cub18CUB_300001_SM_10006detail8for_each13static_kernelINS2_12policy_hub_t12policy_500_tEmN6thrust24THRUST_300001_SM_1000_NS8cuda_cub20__uninitialized_fill7functorINS7_10device_ptrIiEEiEEEEvT0_T1_,"a",@progbits
	.sectionflags	@""
	.align	4
.nv.constant0._ZN3cub18CUB_300001_SM_10006detail8for_each13static_kernelINS2_12policy_hub_t12policy_500_tEmN6thrust24THRUST_300001_SM_1000_NS8cuda_cub20__uninitialized_fill7functorINS7_10device_ptrIiEEiEEEEvT0_T1_:
	.zero		920


//--------------------- .nv.constant0._ZN3cub18CUB_300001_SM_10006detail8for_each13static_kernelINS2_12policy_hub_t12policy_500_tEmN6thrust24THRUST_300001_SM_1000_NS8cuda_cub20__uninitialized_fill7functorINS7_10device_ptrIdEEdEEEEvT0_T1_ --------------------------
	.section	.nv.constant0._ZN3cub18CUB_300001_SM_10006detail8for_each13static_kernelINS2_12policy_hub_t12policy_500_tEmN6thrust24THRUST_300001_SM_1000_NS8cuda_cub20__uninitialized_fill7functorINS7_10device_ptrIdEEdEEEEvT0_T1_,"a",@progbits
	.sectionflags	@""
	.align	4
.nv.constant0._ZN3cub18CUB_300001_SM_10006detail8for_each13static_kernelINS2_12policy_hub_t12policy_500_tEmN6thrust24THRUST_300001_SM_1000_NS8cuda_cub20__uninitialized_fill7functorINS7_10device_ptrIdEEdEEEEvT0_T1_:
	.zero		920


//--------------------- .nv.constant0._ZN3cub18CUB_300001_SM_10006detail11EmptyKernelIvEEvv --------------------------
	.section	.nv.constant0._ZN3cub18CUB_300001_SM_10006detail11EmptyKernelIvEEvv,"a",@progbits
	.sectionflags	@""
	.align	4
.nv.constant0._ZN3cub18CUB_300001_SM_10006detail11EmptyKernelIvEEvv:
	.zero		896


//--------------------- .nv.constant0._Z7preparePd --------------------------
	.section	.nv.constant0._Z7preparePd,"a",@progbits
	.sectionflags	@""
	.align	4
.nv.constant0._Z7preparePd:
	.zero		904


//--------------------- .nv.constant0._Z10set_groupsPi --------------------------
	.section	.nv.constant0._Z10set_groupsPi,"a",@progbits
	.sectionflags	@""
	.align	4
.nv.constant0._Z10set_groupsPi:
	.zero		904


//--------------------- .nv.constant0._Z10function_iPd --------------------------
	.section	.nv.constant0._Z10function_iPd,"a",@progbits
	.sectionflags	@""
	.align	4
.nv.constant0._Z10function_iPd:
	.zero		904


//--------------------- SYMBOLS --------------------------

	.type		.nv.reservedSmem.offset0,@object
	.size		.nv.reservedSmem.offset0,0x4
	.type		.nv.reservedSmem.cap,@object
	.size		.nv.reservedSmem.cap,0x4
